def attn_fwd(
    Q,
    K,
    V,
    Out,
    Lse,
    sm_scale,
    stride_qz,
    stride_qh,
    stride_qm,
    stride_qk,
    stride_kz,
    stride_kh,
    stride_kn,
    stride_kk,
    stride_vz,
    stride_vh,
    stride_vn,
    stride_vk,
    stride_oz,
    stride_oh,
    stride_om,
    stride_ok,
    seqlen_q,
    seqlen_k,
    BLOCK_M: tl.constexpr,
    BLOCK_N: tl.constexpr,
    HEAD_DIM: tl.constexpr,
    CAUSAL: tl.constexpr,
):
    start_m = tl.program_id(0)
    off_hz = tl.program_id(1)
    q_off = off_hz * stride_qh
    k_off = off_hz * stride_kh
    v_off = off_hz * stride_vh
    offs_m = start_m * BLOCK_M + tl.arange(0, BLOCK_M)
    offs_d = tl.arange(0, HEAD_DIM)
    offs_n = tl.arange(0, BLOCK_N)
    q_ptrs = Q + q_off + offs_m[:, None] * stride_qm + offs_d[None, :] * stride_qk
    k_ptrs = K + k_off + offs_d[:, None] * stride_kk + offs_n[None, :] * stride_kn
    v_ptrs = V + v_off + offs_n[:, None] * stride_vn + offs_d[None, :] * stride_vk
    m_i = tl.full([BLOCK_M], float("-inf"), dtype=tl.float32)
    l_i = tl.zeros([BLOCK_M], dtype=tl.float32) + 1.0
    acc = tl.zeros([BLOCK_M, HEAD_DIM], dtype=tl.float32)
    q = tl.load(q_ptrs)
    acc, l_i, m_i = _attn_fwd_inner(
        acc,
        l_i,
        m_i,
        q,
        k_ptrs,
        v_ptrs,
        sm_scale,
        stride_kn,
        stride_vn,
        start_m,
        seqlen_k,
        BLOCK_M,
        BLOCK_N,
        HEAD_DIM,
        CAUSAL,
    )
    acc = acc / l_i[:, None]
    lse = m_i + tl.math.log2(l_i) / 1.4426950408889634
    o_ptrs = (
        Out
        + off_hz * stride_oh
        + offs_m[:, None] * stride_om
        + offs_d[None, :] * stride_ok
    )
    tl.store(o_ptrs, acc.to(Out.dtype.element_ty))
    tl.store(Lse + off_hz * seqlen_q + offs_m, lse)

# config = {"BLOCK_M": 256, "BLOCK_N": 128, "HEAD_DIM": 256, "arch": "sm_80", "causal": true, "dtype": "fp16", "num_stages": 2, "num_warps": 8}
# arch = sm_80


// ===== COMPILED SASS (sm_80) =====

	.target	sm_80

	.elftype	@"ET_EXEC"


//--------------------- .note.nv.tkinfo           --------------------------
	.section	.note.nv.tkinfo,"",@"SHT_NOTE"
	.sectionflags	@"SHF_NOTE_NV_TKINFO"
	.tkinfo
        /*0018*/ 	.word	0x00000002
        /*0030*/ 	.string	""
        /*0030*/ 	.string	"ptxas"
        /*0030*/ 	.string	"Cuda compilation tools, release 13.0, V13.0.88"
        /*0030*/ 	.string	"Build cuda_13.0.r13.0/compiler.36424714_0"
        /*0030*/ 	.string	"-v  -suppress-debug-info  -lineinfo  -arch sm_80 "



//--------------------- .note.nv.cuinfo           --------------------------
	.section	.note.nv.cuinfo,"",@"SHT_NOTE"
	.sectionflags	@"SHF_NOTE_NV_CUINFO"
        /*0018*/ 	.short	0x0002
        /*001a*/ 	.short	0x0050
        /*001c*/ 	.short	0x0082
	.zero		2


//--------------------- .nv.info                  --------------------------
	.section	.nv.info,"",@"SHT_CUDA_INFO"
	.align	4


	//----- nvinfo : EIATTR_REGCOUNT
	.align		4
        /*0000*/ 	.byte	0x04, 0x2f
        /*0002*/ 	.short	(.L_2 - .L_1)
	.align		4
.L_1:
        /*0004*/ 	.word	index@(attn_fwd)
        /*0008*/ 	.word	0x00000020


	//----- nvinfo : EIATTR_FRAME_SIZE
	.align		4
.L_2:
        /*000c*/ 	.byte	0x04, 0x11
        /*000e*/ 	.short	(.L_4 - .L_3)
	.align		4
.L_3:
        /*0010*/ 	.word	index@(attn_fwd)
        /*0014*/ 	.word	0x00006270


	//----- nvinfo : EIATTR_MIN_STACK_SIZE
	.align		4
.L_4:
        /*0018*/ 	.byte	0x04, 0x12
        /*001a*/ 	.short	(.L_6 - .L_5)
	.align		4
.L_5:
        /*001c*/ 	.word	index@(attn_fwd)
        /*0020*/ 	.word	0x00006270
.L_6:


//--------------------- .nv.info.attn_fwd         --------------------------
	.section	.nv.info.attn_fwd,"",@"SHT_CUDA_INFO"
	.sectionflags	@""
	.align	4


	//----- nvinfo : EIATTR_CUDA_API_VERSION
	.align		4
        /*0000*/ 	.byte	0x04, 0x37
        /*0002*/ 	.short	(.L_8 - .L_7)
.L_7:
        /*0004*/ 	.word	0x00000082


	//----- nvinfo : EIATTR_SW2861232_WAR
	.align		4
.L_8:
        /*0008*/ 	.byte	0x01, 0x35
	.zero		2


	//----- nvinfo : EIATTR_PARAM_CBANK
	.align		4
        /*000c*/ 	.byte	0x04, 0x0a
        /*000e*/ 	.short	(.L_10 - .L_9)
	.align		4
.L_9:
        /*0010*/ 	.word	index@(.nv.constant0.attn_fwd)
        /*0014*/ 	.short	0x0160
        /*0016*/ 	.short	0x0088


	//----- nvinfo : EIATTR_CBANK_PARAM_SIZE
	.align		4
.L_10:
        /*0018*/ 	.byte	0x03, 0x19
        /*001a*/ 	.short	0x0088


	//----- nvinfo : EIATTR_KPARAM_INFO
	.align		4
        /*001c*/ 	.byte	0x04, 0x17
        /*001e*/ 	.short	(.L_12 - .L_11)
.L_11:
        /*0020*/ 	.word	0x00000000
        /*0024*/ 	.short	0x0019
        /*0026*/ 	.short	0x0080
        /*0028*/ 	.byte	0x00, 0xf4, 0x21, 0x00


	//----- nvinfo : EIATTR_KPARAM_INFO
	.align		4
.L_12:
        /*002c*/ 	.byte	0x04, 0x17
        /*002e*/ 	.short	(.L_14 - .L_13)
.L_13:
        /*0030*/ 	.word	0x00000000
        /*0034*/ 	.short	0x0018
        /*0036*/ 	.short	0x0078
        /*0038*/ 	.byte	0x00, 0xf4, 0x21, 0x00


	//----- nvinfo : EIATTR_KPARAM_INFO
	.align		4
.L_14:
        /*003c*/ 	.byte	0x04, 0x17
        /*003e*/ 	.short	(.L_16 - .L_15)
.L_15:
        /*0040*/ 	.word	0x00000000
        /*0044*/ 	.short	0x0017
        /*0046*/ 	.short	0x0070
        /*0048*/ 	.byte	0x00, 0xf0, 0x11, 0x00


	//----- nvinfo : EIATTR_KPARAM_INFO
	.align		4
.L_16:
        /*004c*/ 	.byte	0x04, 0x17
        /*004e*/ 	.short	(.L_18 - .L_17)
.L_17:
        /*0050*/ 	.word	0x00000000
        /*0054*/ 	.short	0x0016
        /*0056*/ 	.short	0x006c
        /*0058*/ 	.byte	0x00, 0xf0, 0x11, 0x00


	//----- nvinfo : EIATTR_KPARAM_INFO
	.align		4
.L_18:
        /*005c*/ 	.byte	0x04, 0x17
        /*005e*/ 	.short	(.L_20 - .L_19)
.L_19:
        /*0060*/ 	.word	0x00000000
        /*0064*/ 	.short	0x0015
        /*0066*/ 	.short	0x0068
        /*0068*/ 	.byte	0x00, 0xf0, 0x11, 0x00


	//----- nvinfo : EIATTR_KPARAM_INFO
	.align		4
.L_20:
        /*006c*/ 	.byte	0x04, 0x17
        /*006e*/ 	.short	(.L_22 - .L_21)
.L_21:
        /*0070*/ 	.word	0x00000000
        /*0074*/ 	.short	0x0014
        /*0076*/ 	.short	0x0064
        /*0078*/ 	.byte	0x00, 0xf0, 0x11, 0x00


	//----- nvinfo : EIATTR_KPARAM_INFO
	.align		4
.L_22:
        /*007c*/ 	.byte	0x04, 0x17
        /*007e*/ 	.short	(.L_24 - .L_23)
.L_23:
        /*0080*/ 	.word	0x00000000
        /*0084*/ 	.short	0x0013
        /*0086*/ 	.short	0x0060
        /*0088*/ 	.byte	0x00, 0xf0, 0x11, 0x00


	//----- nvinfo : EIATTR_KPARAM_INFO
	.align		4
.L_24:
        /*008c*/ 	.byte	0x04, 0x17
        /*008e*/ 	.short	(.L_26 - .L_25)
.L_25:
        /*0090*/ 	.word	0x00000000
        /*0094*/ 	.short	0x0012
        /*0096*/ 	.short	0x005c
        /*0098*/ 	.byte	0x00, 0xf0, 0x11, 0x00


	//----- nvinfo : EIATTR_KPARAM_INFO
	.align		4
.L_26:
        /*009c*/ 	.byte	0x04, 0x17
        /*009e*/ 	.short	(.L_28 - .L_27)
.L_27:
        /*00a0*/ 	.word	0x00000000
        /*00a4*/ 	.short	0x0011
        /*00a6*/ 	.short	0x0058
        /*00a8*/ 	.byte	0x00, 0xf0, 0x11, 0x00


	//----- nvinfo : EIATTR_KPARAM_INFO
	.align		4
.L_28:
        /*00ac*/ 	.byte	0x04, 0x17
        /*00ae*/ 	.short	(.L_30 - .L_29)
.L_29:
        /*00b0*/ 	.word	0x00000000
        /*00b4*/ 	.short	0x0010
        /*00b6*/ 	.short	0x0054
        /*00b8*/ 	.byte	0x00, 0xf0, 0x11, 0x00


	//----- nvinfo : EIATTR_KPARAM_INFO
	.align		4
.L_30:
        /*00bc*/ 	.byte	0x04, 0x17
        /*00be*/ 	.short	(.L_32 - .L_31)
.L_31:
        /*00c0*/ 	.word	0x00000000
        /*00c4*/ 	.short	0x000f
        /*00c6*/ 	.short	0x0050
        /*00c8*/ 	.byte	0x00, 0xf0, 0x11, 0x00


	//----- nvinfo : EIATTR_KPARAM_INFO
	.align		4
.L_32:
        /*00cc*/ 	.byte	0x04, 0x17
        /*00ce*/ 	.short	(.L_34 - .L_33)
.L_33:
        /*00d0*/ 	.word	0x00000000
        /*00d4*/ 	.short	0x000e
        /*00d6*/ 	.short	0x004c
        /*00d8*/ 	.byte	0x00, 0xf0, 0x11, 0x00


	//----- nvinfo : EIATTR_KPARAM_INFO
	.align		4
.L_34:
        /*00dc*/ 	.byte	0x04, 0x17
        /*00de*/ 	.short	(.L_36 - .L_35)
.L_35:
        /*00e0*/ 	.word	0x00000000
        /*00e4*/ 	.short	0x000d
        /*00e6*/ 	.short	0x0048
        /*00e8*/ 	.byte	0x00, 0xf0, 0x11, 0x00


	//----- nvinfo : EIATTR_KPARAM_INFO
	.align		4
.L_36:
        /*00ec*/ 	.byte	0x04, 0x17
        /*00ee*/ 	.short	(.L_38 - .L_37)
.L_37:
        /*00f0*/ 	.word	0x00000000
        /*00f4*/ 	.short	0x000c
        /*00f6*/ 	.short	0x0044
        /*00f8*/ 	.byte	0x00, 0xf0, 0x11, 0x00


	//----- nvinfo : EIATTR_KPARAM_INFO
	.align		4
.L_38:
        /*00fc*/ 	.byte	0x04, 0x17
        /*00fe*/ 	.short	(.L_40 - .L_39)
.L_39:
        /*0100*/ 	.word	0x00000000
        /*0104*/ 	.short	0x000b
        /*0106*/ 	.short	0x0040
        /*0108*/ 	.byte	0x00, 0xf0, 0x11, 0x00


	//----- nvinfo : EIATTR_KPARAM_INFO
	.align		4
.L_40:
        /*010c*/ 	.byte	0x04, 0x17
        /*010e*/ 	.short	(.L_42 - .L_41)
.L_41:
        /*0110*/ 	.word	0x00000000
        /*0114*/ 	.short	0x000a
        /*0116*/ 	.short	0x003c
        /*0118*/ 	.byte	0x00, 0xf0, 0x11, 0x00


	//----- nvinfo : EIATTR_KPARAM_INFO
	.align		4
.L_42:
        /*011c*/ 	.byte	0x04, 0x17
        /*011e*/ 	.short	(.L_44 - .L_43)
.L_43:
        /*0120*/ 	.word	0x00000000
        /*0124*/ 	.short	0x0009
        /*0126*/ 	.short	0x0038
        /*0128*/ 	.byte	0x00, 0xf0, 0x11, 0x00


	//----- nvinfo : EIATTR_KPARAM_INFO
	.align		4
.L_44:
        /*012c*/ 	.byte	0x04, 0x17
        /*012e*/ 	.short	(.L_46 - .L_45)
.L_45:
        /*0130*/ 	.word	0x00000000
        /*0134*/ 	.short	0x0008
        /*0136*/ 	.short	0x0034
        /*0138*/ 	.byte	0x00, 0xf0, 0x11, 0x00


	//----- nvinfo : EIATTR_KPARAM_INFO
	.align		4
.L_46:
        /*013c*/ 	.byte	0x04, 0x17
        /*013e*/ 	.short	(.L_48 - .L_47)
.L_47:
        /*0140*/ 	.word	0x00000000
        /*0144*/ 	.short	0x0007
        /*0146*/ 	.short	0x0030
        /*0148*/ 	.byte	0x00, 0xf0, 0x11, 0x00


	//----- nvinfo : EIATTR_KPARAM_INFO
	.align		4
.L_48:
        /*014c*/ 	.byte	0x04, 0x17
        /*014e*/ 	.short	(.L_50 - .L_49)
.L_49:
        /*0150*/ 	.word	0x00000000
        /*0154*/ 	.short	0x0006
        /*0156*/ 	.short	0x002c
        /*0158*/ 	.byte	0x00, 0xf0, 0x11, 0x00


	//----- nvinfo : EIATTR_KPARAM_INFO
	.align		4
.L_50:
        /*015c*/ 	.byte	0x04, 0x17
        /*015e*/ 	.short	(.L_52 - .L_51)
.L_51:
        /*0160*/ 	.word	0x00000000
        /*0164*/ 	.short	0x0005
        /*0166*/ 	.short	0x0028
        /*0168*/ 	.byte	0x00, 0xf0, 0x11, 0x00


	//----- nvinfo : EIATTR_KPARAM_INFO
	.align		4
.L_52:
        /*016c*/ 	.byte	0x04, 0x17
        /*016e*/ 	.short	(.L_54 - .L_53)
.L_53:
        /*0170*/ 	.word	0x00000000
        /*0174*/ 	.short	0x0004
        /*0176*/ 	.short	0x0020
        /*0178*/ 	.byte	0x00, 0xf4, 0x21, 0x00


	//----- nvinfo : EIATTR_KPARAM_INFO
	.align		4
.L_54:
        /*017c*/ 	.byte	0x04, 0x17
        /*017e*/ 	.short	(.L_56 - .L_55)
.L_55:
        /*0180*/ 	.word	0x00000000
        /*0184*/ 	.short	0x0003
        /*0186*/ 	.short	0x0018
        /*0188*/ 	.byte	0x00, 0xf4, 0x21, 0x00


	//----- nvinfo : EIATTR_KPARAM_INFO
	.align		4
.L_56:
        /*018c*/ 	.byte	0x04, 0x17
        /*018e*/ 	.short	(.L_58 - .L_57)
.L_57:
        /*0190*/ 	.word	0x00000000
        /*0194*/ 	.short	0x0002
        /*0196*/ 	.short	0x0010
        /*0198*/ 	.byte	0x00, 0xf4, 0x21, 0x00


	//----- nvinfo : EIATTR_KPARAM_INFO
	.align		4
.L_58:
        /*019c*/ 	.byte	0x04, 0x17
        /*019e*/ 	.short	(.L_60 - .L_59)
.L_59:
        /*01a0*/ 	.word	0x00000000
        /*01a4*/ 	.short	0x0001
        /*01a6*/ 	.short	0x0008
        /*01a8*/ 	.byte	0x00, 0xf4, 0x21, 0x00


	//----- nvinfo : EIATTR_KPARAM_INFO
	.align		4
.L_60:
        /*01ac*/ 	.byte	0x04, 0x17
        /*01ae*/ 	.short	(.L_62 - .L_61)
.L_61:
        /*01b0*/ 	.word	0x00000000
        /*01b4*/ 	.short	0x0000
        /*01b6*/ 	.short	0x0000
        /*01b8*/ 	.byte	0x00, 0xf4, 0x21, 0x00


	//----- nvinfo : EIATTR_MAXREG_COUNT
	.align		4
.L_62:
        /*01bc*/ 	.byte	0x03, 0x1b
        /*01be*/ 	.short	0x00ff


	//----- nvinfo : EIATTR_NUM_BARRIERS
	.align		4
        /*01c0*/ 	.byte	0x02, 0x4c
        /*01c2*/ 	.byte	0x01
	.zero		1


	//----- nvinfo : EIATTR_ANNOTATIONS
	.align		4
        /*01c4*/ 	.byte	0x04, 0x55
        /*01c6*/ 	.short	(.L_64 - .L_63)


	//   ....[0]....
.L_63:
        /*01c8*/ 	.word	0x00000001
        /*01cc*/ 	.byte	0x30, 0x04, 0x00, 0x00, 0x01, 0x00, 0x00, 0x00, 0x40, 0x04, 0x00, 0x00, 0x01, 0x00, 0x00, 0x00
        /* <DEDUP_REMOVED lines=715> */
        /*2e8c*/ 	.byte	0x60, 0xf2, 0x00, 0x00


	//----- nvinfo : EIATTR_MERCURY_ISA_VERSION
	.align		4
.L_64:
        /*2e90*/ 	.byte	0x03, 0x5f
        /*2e92*/ 	.short	0x0000


	//----- nvinfo : EIATTR_COOP_GROUP_MASK_REGIDS
	.align		4
        /*2e94*/ 	.byte	0x04, 0x29
        /*2e96*/ 	.short	(.L_66 - .L_65)


	//   ....[0]....
.L_65:
        /*2e98*/ 	.word	0xffffffff


	//   ....[1]....
        /*2e9c*/ 	.word	0xffffffff


	//   ....[2]....
        /*2ea0*/ 	.word	0xffffffff


	//   ....[3]....
        /*2ea4*/ 	.word	0xffffffff


	//   ....[4]....
        /*2ea8*/ 	.word	0xffffffff


	//   ....[5]....
        /*2eac*/ 	.word	0xffffffff


	//   ....[6]....
        /*2eb0*/ 	.word	0xffffffff


	//   ....[7]....
        /*2eb4*/ 	.word	0xffffffff


	//   ....[8]....
        /*2eb8*/ 	.word	0xffffffff


	//   ....[9]....
        /*2ebc*/ 	.word	0xffffffff


	//   ....[10]....
        /*2ec0*/ 	.word	0xffffffff


	//   ....[11]....
        /*2ec4*/ 	.word	0xffffffff


	//   ....[12]....
        /*2ec8*/ 	.word	0xffffffff


	//   ....[13]....
        /*2ecc*/ 	.word	0xffffffff


	//   ....[14]....
        /*2ed0*/ 	.word	0xffffffff


	//   ....[15]....
        /*2ed4*/ 	.word	0xffffffff


	//----- nvinfo : EIATTR_COOP_GROUP_INSTR_OFFSETS
	.align		4
.L_66:
        /*2ed8*/ 	.byte	0x04, 0x28
        /*2eda*/ 	.short	(.L_68 - .L_67)


	//   ....[0]....
.L_67:
        /*2edc*/ 	.word	0x00038f30


	//   ....[1]....
        /*2ee0*/ 	.word	0x00038f40


	//   ....[2]....
        /*2ee4*/ 	.word	0x00039040


	//   ....[3]....
        /*2ee8*/ 	.word	0x00039050


	//   ....[4]....
        /*2eec*/ 	.word	0x0003a990


	//   ....[5]....
        /*2ef0*/ 	.word	0x0003b320


	//   ....[6]....
        /*2ef4*/ 	.word	0x0003b360


	//   ....[7]....
        /*2ef8*/ 	.word	0x0003b410


	//   ....[8]....
        /*2efc*/ 	.word	0x0005f160


	//   ....[9]....
        /*2f00*/ 	.word	0x0005f170


	//   ....[10]....
        /*2f04*/ 	.word	0x0005f1f0


	//   ....[11]....
        /*2f08*/ 	.word	0x0005fbe0


	//   ....[12]....
        /*2f0c*/ 	.word	0x0005fc60


	//   ....[13]....
        /*2f10*/ 	.word	0x0005fc70


	//   ....[14]....
        /*2f14*/ 	.word	0x0005fc80


	//   ....[15]....
        /*2f18*/ 	.word	0x0005fc90


	//----- nvinfo : EIATTR_EXIT_INSTR_OFFSETS
	.align		4
.L_68:
        /*2f1c*/ 	.byte	0x04, 0x1c
        /*2f1e*/ 	.short	(.L_70 - .L_69)


	//   ....[0]....
.L_69:
        /*2f20*/ 	.word	0x000748d0


	//----- nvinfo : EIATTR_REQNTID
	.align		4
.L_70:
        /*2f24*/ 	.byte	0x04, 0x10
        /*2f26*/ 	.short	(.L_72 - .L_71)
.L_71:
        /*2f28*/ 	.word	0x00000100
        /*2f2c*/ 	.word	0x00000001
        /*2f30*/ 	.word	0x00000001
.L_72:


//--------------------- .nv.callgraph             --------------------------
	.section	.nv.callgraph,"",@"SHT_CUDA_CALLGRAPH"
	.align	4
	.sectionentsize	8
	.align		4
        /*0000*/ 	.word	0x00000000
	.align		4
        /*0004*/ 	.word	0xffffffff
	.align		4
        /*0008*/ 	.word	0x00000000
	.align		4
        /*000c*/ 	.word	0xfffffffe
	.align		4
        /*0010*/ 	.word	0x00000000
	.align		4
        /*0014*/ 	.word	0xfffffffd
	.align		4
        /*0018*/ 	.word	0x00000000
	.align		4
        /*001c*/ 	.word	0xfffffffc


//--------------------- .nv.rel.action            --------------------------
	.section	.nv.rel.action,"",@"SHT_CUDA_RELOCINFO"
	.align	8
	.sectionentsize	8
        /*0000*/ 	.byte	0x73, 0x00, 0x00, 0x00, 0x00, 0x00, 0x00, 0x00, 0x00, 0x00, 0x00, 0x11, 0x25, 0x00, 0x05, 0x36


//--------------------- .nv.constant4             --------------------------
	.section	.nv.constant4,"a",@progbits
	.align	8
	.align		8
.nv.constant4:
        /*0000*/ 	.dword	_$_str


//--------------------- .nv.constant0.attn_fwd    --------------------------
	.section	.nv.constant0.attn_fwd,"a",@progbits
	.sectionflags	@""
	.align	4
.nv.constant0.attn_fwd:
	.zero		488


//--------------------- .text.attn_fwd            --------------------------
	.section	.text.attn_fwd,"ax",@progbits
	.sectioninfo	@"SHI_REGISTERS=32"
	.align	128
        .global         attn_fwd
        .type           attn_fwd,@function
        .size           attn_fwd,(.L_x_4 - attn_fwd)
        .other          attn_fwd,@"STO_CUDA_ENTRY STV_DEFAULT"
attn_fwd:
.text.attn_fwd:
[----:B------:R-:W-:Y:S02]  /*0000*/  MOV R1, c[0x0][0x28] ;  /* 0x00000a0000017a02 */ /* 0x000fe40000000f00 */
[----:B------:R-:W0:Y:S01]  /*0010*/  S2R R3, SR_CTAID.X ;  /* 0x0000000000037919 */ /* 0x000e220000002500 */
[----:B------:R-:W-:Y:S01]  /*0020*/  ULDC.64 UR6, c[0x0][0x118] ;  /* 0x0000460000067ab9 */ /* 0x000fe20000000a00 */
[----:B------:R-:W-:Y:S02]  /*0030*/  IADD3 R1, R1, -0x6270, RZ ;  /* 0xffff9d9001017810 */ /* 0x000fe40007ffe0ff */
[----:B------:R-:W0:Y:S04]  /*0040*/  S2R R0, SR_TID.X ;  /* 0x0000000000007919 */ /* 0x000e280000002100 */
[----:B------:R-:W1:Y:S01]  /*0050*/  S2R R2, SR_CTAID.Y ;  /* 0x0000000000027919 */ /* 0x000e620000002600 */
[----:B0-----:R-:W-:Y:S01]  /*0060*/  PRMT R0, R0, 0x6540, R3 ;  /* 0x0000654000007816 */ /* 0x001fe20000000003 */
[----:B-1----:R-:W-:-:S04]  /*0070*/  IMAD R2, R2, c[0x0][0x190], RZ ;  /* 0x0000640002027a24 */ /* 0x002fc800078e02ff */
[----:B------:R-:W-:Y:S02]  /*0080*/  IMAD R3, R0, c[0x0][0x194], RZ ;  /* 0x0000650000037a24 */ /* 0x000fe400078e02ff */
[C---:B------:R-:W-:Y:S02]  /*0090*/  IMAD.SHL.U32 R26, R2.reuse, 0x2, RZ ;  /* 0x00000002021a7824 */ /* 0x040fe400078e00ff */
[----:B------:R-:W-:Y:S01]  /*00a0*/  IMAD.HI R2, R2, 0x2, RZ ;  /* 0x0000000202027827 */ /* 0x000fe200078e02ff */
[----:B------:R-:W-:-:S03]  /*00b0*/  SHF.L.U32 R27, R3, 0x1, RZ ;  /* 0x00000001031b7819 */ /* 0x000fc600000006ff */
[----:B------:R-:W-:Y:S01]  /*00c0*/  IMAD.HI R3, R3, 0x2, RZ ;  /* 0x0000000203037827 */ /* 0x000fe200078e02ff */
[----:B------:R-:W-:-:S03]  /*00d0*/  IADD3 R26, P0, P1, R27, c[0x0][0x160], R26 ;  /* 0x000058001b1a7a10 */ /* 0x000fc6000791e01a */
[----:B------:R-:W-:Y:S01]  /*00e0*/  IMAD.MOV.U32 R0, RZ, RZ, c[0x0][0x198] ;  /* 0x00006600ff007624 */ /* 0x000fe200078e00ff */
[----:B------:R-:W-:-:S03]  /*00f0*/  IADD3.X R27, R3, c[0x0][0x164], R2, P0, P1 ;  /* 0x00005900031b7a10 */ /* 0x000fc600007e2402 */
[C---:B------:R-:W-:Y:S01]  /*0100*/  IMAD.SHL.U32 R7, R0.reuse, 0x10, RZ ;  /* 0x0000001000077824 */ /* 0x040fe200078e00ff */
[C---:B------:R-:W-:Y:S01]  /*0110*/  SHF.L.U32 R5, R0.reuse, 0x3, RZ ;  /* 0x0000000300057819 */ /* 0x040fe200000006ff */
[----:B------:R-:W2:Y:S01]  /*0120*/  LDG.E.U16 R18, [R26.64] ;  /* 0x000000061a127981 */ /* 0x000ea2000c1e1500 */
[CC--:B------:R-:W-:Y:S02]  /*0130*/  LEA R2, P0, R0.reuse, R26.reuse, 0x4 ;  /* 0x0000001a00027211 */ /* 0x0c0fe400078020ff */
[C---:B------:R-:W-:Y:S02]  /*0140*/  LEA R4, P1, R0.reuse, R26, 0x5 ;  /* 0x0000001a00047211 */ /* 0x040fe400078228ff */
[-C--:B------:R-:W-:Y:S02]  /*0150*/  LEA.HI.X.SX32 R3, R5, R27.reuse, 0x1, P0 ;  /* 0x0000001b05037211 */ /* 0x080fe400000f0eff */
[----:B------:R-:W-:Y:S01]  /*0160*/  LEA.HI.X.SX32 R5, R7, R27, 0x1, P1 ;  /* 0x0000001b07057211 */ /* 0x000fe200008f0eff */
[----:B------:R-:W-:-:S02]  /*0170*/  IMAD.SHL.U32 R9, R0, 0x40, RZ ;  /* 0x0000004000097824 */ /* 0x000fc400078e00ff */
[----:B------:R0:W3:Y:S01]  /*0180*/  LDG.E.U16 R16, [R2.64] ;  /* 0x0000000602107981 */ /* 0x0000e2000c1e1500 */
[C---:B------:R-:W-:Y:S02]  /*0190*/  SHF.L.U32 R7, R0.reuse, 0x5, RZ ;  /* 0x0000000500077819 */ /* 0x040fe400000006ff */
[CC--:B------:R-:W-:Y:S01]  /*01a0*/  LEA R14, P0, R0.reuse, R26.reuse, 0x6 ;  /* 0x0000001a000e7211 */ /* 0x0c0fe200078030ff */
[----:B------:R1:W4:Y:S01]  /*01b0*/  LDG.E.U16 R12, [R4.64] ;  /* 0x00000006040c7981 */ /* 0x000322000c1e1500 */
[CC--:B------:R-:W-:Y:S01]  /*01c0*/  LEA R6, P1, R0.reuse, R26.reuse, 0x7 ;  /* 0x0000001a00067211 */ /* 0x0c0fe200078238ff */
[C---:B------:R-:W-:Y:S01]  /*01d0*/  IMAD R21, R0.reuse, 0x110, RZ ;  /* 0x0000011000157824 */ /* 0x040fe200078e02ff */
[-C--:B------:R-:W-:Y:S02]  /*01e0*/  LEA.HI.X.SX32 R15, R7, R27.reuse, 0x1, P0 ;  /* 0x0000001b070f7211 */ /* 0x080fe400000f0eff */
[----:B------:R-:W-:Y:S01]  /*01f0*/  LEA.HI.X.SX32 R7, R9, R27, 0x1, P1 ;  /* 0x0000001b09077211 */ /* 0x000fe200008f0eff */
[C---:B0-----:R-:W-:Y:S01]  /*0200*/  IMAD R2, R0.reuse, 0x88, RZ ;  /* 0x0000008800027824 */ /* 0x041fe200078e02ff */
[----:B------:R-:W-:Y:S01]  /*0210*/  IADD3 R20, P0, R21, R26, RZ ;  /* 0x0000001a15147210 */ /* 0x000fe20007f1e0ff */
[----:B------:R0:W5:Y:S01]  /*0220*/  LDG.E.U16 R17, [R14.64] ;  /* 0x000000060e117981 */ /* 0x000162000c1e1500 */
[----:B------:R-:W-:-:S03]  /*0230*/  IMAD R9, R0, 0x12, RZ ;  /* 0x0000001200097824 */ /* 0x000fc600078e02ff */
[----:B------:R0:W5:Y:S01]  /*0240*/  LDG.E.U16 R10, [R6.64] ;  /* 0x00000006060a7981 */ /* 0x000162000c1e1500 */
[-C--:B------:R-:W-:Y:S01]  /*0250*/  LEA.HI.X.SX32 R21, R2, R27.reuse, 0x1, P0 ;  /* 0x0000001b02157211 */ /* 0x080fe200000f0eff */
[C---:B------:R-:W-:Y:S01]  /*0260*/  IMAD R3, R0.reuse, 0x9, RZ ;  /* 0x0000000900037824 */ /* 0x040fe200078e02ff */
[-C--:B------:R-:W-:Y:S01]  /*0270*/  IADD3 R2, P0, R9, R26.reuse, RZ ;  /* 0x0000001a09027210 */ /* 0x080fe20007f1e0ff */
[C---:B-1----:R-:W-:Y:S01]  /*0280*/  IMAD R5, R0.reuse, 0x24, RZ ;  /* 0x0000002400057824 */ /* 0x042fe200078e02ff */
[C---:B------:R-:W-:Y:S01]  /*0290*/  SHF.L.U32 R11, R0.reuse, 0x7, RZ ;  /* 0x00000007000b7819 */ /* 0x040fe200000006ff */
[C---:B------:R-:W-:Y:S01]  /*02a0*/  IMAD R13, R0.reuse, 0x48, RZ ;  /* 0x00000048000d7824 */ /* 0x040fe200078e02ff */
[----:B------:R-:W-:Y:S01]  /*02b0*/  LEA.HI.X.SX32 R3, R3, R27, 0x1, P0 ;  /* 0x0000001b03037211 */ /* 0x000fe200000f0eff */
[----:B------:R1:W5:Y:S04]  /*02c0*/  LDG.E.U16 R20, [R20.64] ;  /* 0x0000000614147981 */ /* 0x000368000c1e1500 */
[----:B0-----:R0:W5:Y:S01]  /*02d0*/  LDG.E.U16 R14, [R2.64] ;  /* 0x00000006020e7981 */ /* 0x001162000c1e1500 */
[CC--:B------:R-:W-:Y:S01]  /*02e0*/  LEA R22, P2, R0.reuse, R26.reuse, 0x8 ;  /* 0x0000001a00167211 */ /* 0x0c0fe200078440ff */
[----:B------:R-:W-:Y:S01]  /*02f0*/  IMAD R7, R0, 0x120, RZ ;  /* 0x0000012000077824 */ /* 0x000fe200078e02ff */
[----:B------:R-:W-:-:S02]  /*0300*/  IADD3 R8, P1, R5, R26, RZ ;  /* 0x0000001a05087210 */ /* 0x000fc40007f3e0ff */
[-C--:B------:R-:W-:Y:S01]  /*0310*/  LEA.HI.X.SX32 R23, R11, R27.reuse, 0x1, P2 ;  /* 0x0000001b0b177211 */ /* 0x080fe200010f0eff */
[----:B------:R-:W-:Y:S01]  /*0320*/  IMAD R11, R0, 0x90, RZ ;  /* 0x00000090000b7824 */ /* 0x000fe200078e02ff */
[-C--:B------:R-:W-:Y:S02]  /*0330*/  IADD3 R6, P0, R13, R26.reuse, RZ ;  /* 0x0000001a0d067210 */ /* 0x080fe40007f1e0ff */
[-C--:B------:R-:W-:Y:S01]  /*0340*/  LEA.HI.X.SX32 R9, R9, R27.reuse, 0x1, P1 ;  /* 0x0000001b09097211 */ /* 0x080fe200008f0eff */
[----:B------:R1:W5:Y:S01]  /*0350*/  LDG.E.U16 R22, [R22.64] ;  /* 0x0000000616167981 */ /* 0x000362000c1e1500 */
[-C--:B------:R-:W-:Y:S02]  /*0360*/  IADD3 R4, P2, R11, R26.reuse, RZ ;  /* 0x0000001a0b047210 */ /* 0x080fe40007f5e0ff */
[----:B0-----:R-:W-:Y:S02]  /*0370*/  IADD3 R2, P1, R7, R26, RZ ;  /* 0x0000001a07027210 */ /* 0x001fe40007f3e0ff */
[----:B------:R-:W-:-:S02]  /*0380*/  LEA.HI.X.SX32 R7, R5, R27, 0x1, P0 ;  /* 0x0000001b05077211 */ /* 0x000fc400000f0eff */
[-C--:B------:R-:W-:Y:S02]  /*0390*/  LEA.HI.X.SX32 R5, R13, R27.reuse, 0x1, P2 ;  /* 0x0000001b0d057211 */ /* 0x080fe400010f0eff */
[----:B------:R-:W-:Y:S01]  /*03a0*/  LEA.HI.X.SX32 R3, R11, R27, 0x1, P1 ;  /* 0x0000001b0b037211 */ /* 0x000fe200008f0eff */
[C---:B------:R-:W-:Y:S02]  /*03b0*/  IMAD R11, R0.reuse, 0x130, RZ ;  /* 0x00000130000b7824 */ /* 0x040fe400078e02ff */
[----:B------:R0:W5:Y:S04]  /*03c0*/  LDG.E.U16 R15, [R4.64] ;  /* 0x00000006040f7981 */ /* 0x000168000c1e1500 */
[----:B------:R1:W5:Y:S01]  /*03d0*/  LDG.E.U16 R19, [R2.64] ;  /* 0x0000000602137981 */ /* 0x000362000c1e1500 */
[----:B0-----:R-:W-:-:S02]  /*03e0*/  IMAD R5, R0, 0xa, RZ ;  /* 0x0000000a00057824 */ /* 0x001fc400078e02ff */
[----:B-1----:R-:W-:-:S03]  /*03f0*/  IMAD R3, R0, 0x5, RZ ;  /* 0x0000000500037824 */ /* 0x002fc600078e02ff */
[----:B------:R-:W-:-:S04]  /*0400*/  IADD3 R2, P0, R5, R26, RZ ;  /* 0x0000001a05027210 */ /* 0x000fc80007f1e0ff */
[----:B------:R-:W-:-:S05]  /*0410*/  LEA.HI.X.SX32 R3, R3, R27, 0x1, P0 ;  /* 0x0000001b03037211 */ /* 0x000fca00000f0eff */
[----:B------:R0:W5:Y:S04]  /*0420*/  LDG.E.U16 R24, [R2.64] ;  /* 0x0000000602187981 */ /* 0x000168000c1e1500 */
[----:B--2---:R-:W-:Y:S04]  /*0430*/  STL [R1+0x18], R18 ;  /* 0x0000181201007387 */ /* 0x004fe80000100800 */
[----:B---3--:R1:W-:Y:S04]  /*0440*/  STL [R1+0x14], R16 ;  /* 0x0000141001007387 */ /* 0x0083e80000100800 */
[----:B----4-:R2:W-:Y:S04]  /*0450*/  STL [R1+0x10], R12 ;  /* 0x0000100c01007387 */ /* 0x0105e80000100800 */
[----:B-1----:R1:W3:Y:S04]  /*0460*/  LDG.E.U16 R16, [R6.64] ;  /* 0x0000000606107981 */ /* 0x0022e8000c1e1500 */
[----:B--2---:R2:W4:Y:S01]  /*0470*/  LDG.E.U16 R12, [R8.64] ;  /* 0x00000006080c7981 */ /* 0x004522000c1e1500 */
[----:B-1----:R-:W-:-:S03]  /*0480*/  IMAD R6, R0, 0x98, RZ ;  /* 0x0000009800067824 */ /* 0x002fc600078e02ff */
[----:B-----5:R-:W-:Y:S01]  /*0490*/  STL [R1+0xc], R17 ;  /* 0x00000c1101007387 */ /* 0x020fe20000100800 */
[-C--:B--2---:R-:W-:Y:S01]  /*04a0*/  IADD3 R8, P1, R11, R26.reuse, RZ ;  /* 0x0000001a0b087210 */ /* 0x084fe20007f3e0ff */
[C---:B------:R-:W-:Y:S02]  /*04b0*/  IMAD R7, R0.reuse, 0x14, RZ ;  /* 0x0000001400077824 */ /* 0x040fe400078e02ff */
[----:B------:R1:W-:Y:S01]  /*04c0*/  STL [R1+0x4], R10 ;  /* 0x0000040a01007387 */ /* 0x0003e20000100800 */
[----:B------:R-:W-:Y:S01]  /*04d0*/  IMAD R11, R0, 0x28, RZ ;  /* 0x00000028000b7824 */ /* 0x000fe200078e02ff */
[-C--:B------:R-:W-:Y:S02]  /*04e0*/  LEA.HI.X.SX32 R9, R6, R27.reuse, 0x1, P1 ;  /* 0x0000001b06097211 */ /* 0x080fe400008f0eff */
[-C--:B------:R-:W-:Y:S02]  /*04f0*/  IADD3 R4, P1, R7, R26.reuse, RZ ;  /* 0x0000001a07047210 */ /* 0x080fe40007f3e0ff */
[----:B------:R-:W-:Y:S01]  /*0500*/  IADD3 R6, P2, R11, R26, RZ ;  /* 0x0000001a0b067210 */ /* 0x000fe20007f5e0ff */
[----:B------:R2:W5:Y:S01]  /*0510*/  LDG.E.U16 R18, [R8.64] ;  /* 0x0000000608127981 */ /* 0x000562000c1e1500 */
[----:B-1----:R-:W-:Y:S01]  /*0520*/  IMAD R10, R0, 0x50, RZ ;  /* 0x00000050000a7824 */ /* 0x002fe200078e02ff */
[----:B------:R-:W-:-:S02]  /*0530*/  LEA.HI.X.SX32 R5, R5, R27, 0x1, P1 ;  /* 0x0000001b05057211 */ /* 0x000fc400008f0eff */
[----:B------:R-:W-:Y:S01]  /*0540*/  LEA.HI.X.SX32 R7, R7, R27, 0x1, P2 ;  /* 0x0000001b07077211 */ /* 0x000fe200010f0eff */
[----:B------:R1:W-:Y:S01]  /*0550*/  STL [R1+0x3c8], R14 ;  /* 0x0003c80e01007387 */ /* 0x0003e20000100800 */
[----:B--2---:R-:W-:-:S03]  /*0560*/  IADD3 R8, P0, R10, R26, RZ ;  /* 0x0000001a0a087210 */ /* 0x004fc60007f1e0ff */
[----:B------:R2:W5:Y:S01]  /*0570*/  LDG.E.U16 R23, [R4.64] ;  /* 0x0000000604177981 */ /* 0x000562000c1e1500 */
[----:B------:R-:W-:-:S03]  /*0580*/  LEA.HI.X.SX32 R9, R11, R27, 0x1, P0 ;  /* 0x0000001b0b097211 */ /* 0x000fc600000f0eff */
[----:B------:R0:W5:Y:S04]  /*0590*/  LDG.E.U16 R21, [R6.64] ;  /* 0x0000000606157981 */ /* 0x000168000c1e1500 */
[----:B-1----:R1:W5:Y:S01]  /*05a0*/  LDG.E.U16 R14, [R8.64] ;  /* 0x00000006080e7981 */ /* 0x002362000c1e1500 */
[C---:B--2---:R-:W-:Y:S02]  /*05b0*/  IMAD R5, R0.reuse, 0xa0, RZ ;  /* 0x000000a000057824 */ /* 0x044fe400078e02ff */
[----:B------:R-:W-:-:S03]  /*05c0*/  IMAD R11, R0, 0xb0, RZ ;  /* 0x000000b0000b7824 */ /* 0x000fc600078e02ff */
[----:B0-----:R-:W-:Y:S01]  /*05d0*/  IADD3 R2, P0, R5, R26, RZ ;  /* 0x0000001a05027210 */ /* 0x001fe20007f1e0ff */
[----:B-1----:R-:W-:-:S03]  /*05e0*/  IMAD R8, R0, 0x140, RZ ;  /* 0x0000014000087824 */ /* 0x002fc600078e02ff */
[-C--:B------:R-:W-:Y:S01]  /*05f0*/  LEA.HI.X.SX32 R3, R10, R27.reuse, 0x1, P0 ;  /* 0x0000001b0a037211 */ /* 0x080fe200000f0eff */
[----:B------:R-:W-:Y:S01]  /*0600*/  IMAD R7, R0, 0x160, RZ ;  /* 0x0000016000077824 */ /* 0x000fe200078e02ff */
[-C--:B------:R-:W-:Y:S02]  /*0610*/  IADD3 R4, P0, R11, R26.reuse, RZ ;  /* 0x0000001a0b047210 */ /* 0x080fe40007f1e0ff */
[-C--:B------:R-:W-:Y:S01]  /*0620*/  IADD3 R8, P1, R8, R26.reuse, RZ ;  /* 0x0000001a08087210 */ /* 0x080fe20007f3e0ff */
[C---:B------:R-:W-:Y:S01]  /*0630*/  IMAD R6, R0.reuse, 0x150, RZ ;  /* 0x0000015000067824 */ /* 0x040fe200078e02ff */
[----:B------:R0:W2:Y:S02]  /*0640*/  LDG.E.U16 R29, [R2.64] ;  /* 0x00000006021d7981 */ /* 0x0000a4000c1e1500 */
[----:B------:R-:W-:Y:S01]  /*0650*/  LEA.HI.X.SX32 R9, R5, R27, 0x1, P1 ;  /* 0x0000001b05097211 */ /* 0x000fe200008f0eff */
[----:B------:R-:W-:Y:S01]  /*0660*/  IMAD R13, R0, 0xa8, RZ ;  /* 0x000000a8000d7824 */ /* 0x000fe200078e02ff */
[----:B------:R-:W-:Y:S01]  /*0670*/  IADD3 R6, P2, R6, R26, RZ ;  /* 0x0000001a06067210 */ /* 0x000fe20007f5e0ff */
[----:B------:R-:W-:-:S02]  /*0680*/  IMAD R10, R0, 0xc0, RZ ;  /* 0x000000c0000a7824 */ /* 0x000fc400078e02ff */
[----:B------:R1:W2:Y:S01]  /*0690*/  LDG.E.U16 R17, [R8.64] ;  /* 0x0000000608117981 */ /* 0x0002a2000c1e1500 */
[----:B0-----:R-:W-:-:S04]  /*06a0*/  IADD3 R2, P1, R7, R26, RZ ;  /* 0x0000001a07027210 */ /* 0x001fc80007f3e0ff */
[-C--:B------:R-:W-:Y:S02]  /*06b0*/  LEA.HI.X.SX32 R3, R11, R27.reuse, 0x1, P1 ;  /* 0x0000001b0b037211 */ /* 0x080fe400008f0eff */
[----:B------:R-:W-:Y:S01]  /*06c0*/  LEA.HI.X.SX32 R7, R13, R27, 0x1, P2 ;  /* 0x0000001b0d077211 */ /* 0x000fe200010f0eff */
[C---:B------:R-:W-:Y:S02]  /*06d0*/  IMAD R13, R0.reuse, 0xb8, RZ ;  /* 0x000000b8000d7824 */ /* 0x040fe400078e02ff */
[C---:B------:R-:W-:Y:S01]  /*06e0*/  IMAD R11, R0.reuse, 0x60, RZ ;  /* 0x00000060000b7824 */ /* 0x040fe200078e02ff */
[----:B----4-:R0:W-:Y:S02]  /*06f0*/  STL [R1+0x3c4], R12 ;  /* 0x0003c40c01007387 */ /* 0x0101e40000100800 */
[----:B0-----:R-:W-:-:S05]  /*0700*/  IMAD R12, R0, 0x58, RZ ;  /* 0x00000058000c7824 */ /* 0x001fca00078e02ff */
[----:B------:R-:W-:Y:S01]  /*0710*/  LEA.HI.X.SX32 R5, R12, R27, 0x1, P0 ;  /* 0x0000001b0c057211 */ /* 0x000fe200000f0eff */
[----:B---3--:R0:W-:Y:S04]  /*0720*/  STL [R1+0x3c0], R16 ;  /* 0x0003c01001007387 */ /* 0x0081e80000100800 */
[----:B------:R3:W4:Y:S04]  /*0730*/  LDG.E.U16 R28, [R4.64] ;  /* 0x00000006041c7981 */ /* 0x000728000c1e1500 */
[----:B------:R1:W-:Y:S01]  /*0740*/  STL [R1], R15 ;  /* 0x0000000f01007387 */ /* 0x0003e20000100800 */
[----:B------:R-:W-:-:S03]  /*0750*/  IMAD R12, R0, 0x18, RZ ;  /* 0x00000018000c7824 */ /* 0x000fc600078e02ff */
[----:B0-----:R0:W2:Y:S01]  /*0760*/  LDG.E.U16 R16, [R6.64] ;  /* 0x0000000606107981 */ /* 0x0010a2000c1e1500 */
[C---:B---3--:R-:W-:Y:S02]  /*0770*/  IMAD R4, R0.reuse, 0x170, RZ ;  /* 0x0000017000047824 */ /* 0x048fe400078e02ff */
[C---:B------:R-:W-:Y:S01]  /*0780*/  IMAD R5, R0.reuse, 0x30, RZ ;  /* 0x0000003000057824 */ /* 0x040fe200078e02ff */
[----:B-1----:R1:W3:Y:S04]  /*0790*/  LDG.E.U16 R15, [R2.64] ;  /* 0x00000006020f7981 */ /* 0x0022e8000c1e1500 */
[-C--:B------:R-:W-:Y:S01]  /*07a0*/  IADD3 R8, P0, R5, R26.reuse, RZ ;  /* 0x0000001a05087210 */ /* 0x080fe20007f1e0ff */
[----:B------:R-:W-:Y:S01]  /*07b0*/  STL [R1+0x3bc], R24 ;  /* 0x0003bc1801007387 */ /* 0x000fe20000100800 */
[----:B0-----:R-:W-:Y:S01]  /*07c0*/  IMAD R7, R0, 0x180, RZ ;  /* 0x0000018000077824 */ /* 0x001fe200078e02ff */
[----:B-1----:R-:W-:-:S02]  /*07d0*/  IADD3 R2, P1, R4, R26, RZ ;  /* 0x0000001a04027210 */ /* 0x002fc40007f3e0ff */
[----:B-----5:R-:W-:Y:S02]  /*07e0*/  STL [R1+0x3b8], R23 ;  /* 0x0003b81701007387 */ /* 0x020fe40000100800 */
[-C--:B------:R-:W-:Y:S02]  /*07f0*/  LEA.HI.X.SX32 R3, R13, R27.reuse, 0x1, P1 ;  /* 0x0000001b0d037211 */ /* 0x080fe400008f0eff */
[----:B------:R-:W-:Y:S01]  /*0800*/  STL [R1+0x3b4], R21 ;  /* 0x0003b41501007387 */ /* 0x000fe20000100800 */
[-C--:B------:R-:W-:Y:S02]  /*0810*/  IADD3 R6, P1, R11, R26.reuse, RZ ;  /* 0x0000001a0b067210 */ /* 0x080fe40007f3e0ff */
[----:B------:R-:W-:Y:S01]  /*0820*/  IADD3 R4, P2, R10, R26, RZ ;  /* 0x0000001a0a047210 */ /* 0x000fe20007f5e0ff */
[----:B------:R0:W-:Y:S01]  /*0830*/  STL [R1+0x8], R14 ;  /* 0x0000080e01007387 */ /* 0x0001e20000100800 */
[----:B------:R-:W-:-:S03]  /*0840*/  LEA.HI.X.SX32 R9, R12, R27, 0x1, P0 ;  /* 0x0000001b0c097211 */ /* 0x000fc600000f0eff */
[----:B0-----:R0:W5:Y:S01]  /*0850*/  LDG.E.U16 R14, [R2.64] ;  /* 0x00000006020e7981 */ /* 0x001162000c1e1500 */
[C---:B------:R-:W-:Y:S02]  /*0860*/  IMAD R12, R0.reuse, 0xc8, RZ ;  /* 0x000000c8000c7824 */ /* 0x040fe400078e02ff */
[----:B------:R-:W-:Y:S01]  /*0870*/  IMAD R13, R0, 0x68, RZ ;  /* 0x00000068000d7824 */ /* 0x000fe200078e02ff */
[----:B------:R1:W2:Y:S01]  /*0880*/  LDG.E.U16 R25, [R8.64] ;  /* 0x0000000608197981 */ /* 0x0002a2000c1e1500 */
[-C--:B0-----:R-:W-:Y:S02]  /*0890*/  IADD3 R2, P0, R7, R26.reuse, RZ ;  /* 0x0000001a07027210 */ /* 0x081fe40007f1e0ff */
[-C--:B------:R-:W-:Y:S02]  /*08a0*/  LEA.HI.X.SX32 R7, R5, R27.reuse, 0x1, P1 ;  /* 0x0000001b05077211 */ /* 0x080fe400008f0eff */
[-C--:B------:R-:W-:Y:S02]  /*08b0*/  LEA.HI.X.SX32 R5, R11, R27.reuse, 0x1, P2 ;  /* 0x0000001b0b057211 */ /* 0x080fe400010f0eff */
[----:B------:R-:W-:Y:S01]  /*08c0*/  LEA.HI.X.SX32 R3, R10, R27, 0x1, P0 ;  /* 0x0000001b0a037211 */ /* 0x000fe200000f0eff */
[----:B------:R-:W-:Y:S01]  /*08d0*/  IMAD R10, R0, 0x190, RZ ;  /* 0x00000190000a7824 */ /* 0x000fe200078e02ff */
[----:B------:R0:W2:Y:S04]  /*08e0*/  LDG.E.U16 R24, [R6.64] ;  /* 0x0000000606187981 */ /* 0x0000a8000c1e1500 */
[----:B------:R0:W2:Y:S01]  /*08f0*/  LDG.E.U16 R23, [R4.64] ;  /* 0x0000000604177981 */ /* 0x0000a2000c1e1500 */
[----:B------:R-:W-:-:S03]  /*0900*/  IADD3 R10, P1, R10, R26, RZ ;  /* 0x0000001a0a0a7210 */ /* 0x000fc60007f3e0ff */
[----:B0-----:R0:W2:Y:S01]  /*0910*/  LDG.E.U16 R5, [R2.64] ;  /* 0x0000000602057981 */ /* 0x0010a2000c1e1500 */
[----:B------:R-:W-:Y:S01]  /*0920*/  IMAD R6, R0, 0x1b0, RZ ;  /* 0x000001b000067824 */ /* 0x000fe200078e02ff */
[----:B------:R-:W-:Y:S01]  /*0930*/  LEA.HI.X.SX32 R11, R12, R27, 0x1, P1 ;  /* 0x0000001b0c0b7211 */ /* 0x000fe200008f0eff */
[C---:B0-----:R-:W-:Y:S02]  /*0940*/  IMAD R3, R0.reuse, 0xd0, RZ ;  /* 0x000000d000037824 */ /* 0x041fe400078e02ff */
[----:B------:R-:W-:Y:S01]  /*0950*/  IMAD R2, R0, 0x1a0, RZ ;  /* 0x000001a000027824 */ /* 0x000fe200078e02ff */
[-C--:B------:R-:W-:Y:S01]  /*0960*/  IADD3 R6, P1, R6, R26.reuse, RZ ;  /* 0x0000001a06067210 */ /* 0x080fe20007f3e0ff */
[----:B------:R-:W-:Y:S01]  /*0970*/  IMAD R12, R0, 0xd8, RZ ;  /* 0x000000d8000c7824 */ /* 0x000fe200078e02ff */
[-C--:B-1----:R-:W-:Y:S01]  /*0980*/  IADD3 R8, P0, R3, R26.reuse, RZ ;  /* 0x0000001a03087210 */ /* 0x082fe20007f1e0ff */
[----:B------:R0:W2:Y:S01]  /*0990*/  LDG.E.U16 R4, [R10.64] ;  /* 0x000000060a047981 */ /* 0x0000a2000c1e1500 */
[----:B------:R-:W-:-:S02]  /*09a0*/  IADD3 R2, P2, R2, R26, RZ ;  /* 0x0000001a02027210 */ /* 0x000fc40007f5e0ff */
[-C--:B------:R-:W-:Y:S02]  /*09b0*/  LEA.HI.X.SX32 R9, R13, R27.reuse, 0x1, P0 ;  /* 0x0000001b0d097211 */ /* 0x080fe400000f0eff */
[-C--:B------:R-:W-:Y:S02]  /*09c0*/  LEA.HI.X.SX32 R3, R3, R27.reuse, 0x1, P2 ;  /* 0x0000001b03037211 */ /* 0x080fe400010f0eff */
[----:B------:R-:W-:Y:S01]  /*09d0*/  LEA.HI.X.SX32 R7, R12, R27, 0x1, P1 ;  /* 0x0000001b0c077211 */ /* 0x000fe200008f0eff */
[----:B------:R1:W2:Y:S04]  /*09e0*/  LDG.E.U16 R21, [R8.64] ;  /* 0x0000000608157981 */ /* 0x0002a8000c1e1500 */
[----:B------:R0:W2:Y:S01]  /*09f0*/  LDG.E.U16 R3, [R2.64] ;  /* 0x0000000602037981 */ /* 0x0000a2000c1e1500 */
[----:B-1----:R-:W-:-:S03]  /*0a00*/  IMAD R9, R0, 0x70, RZ ;  /* 0x0000007000097824 */ /* 0x002fc600078e02ff */
[----:B0-----:R0:W2:Y:S02]  /*0a10*/  LDG.E.U16 R2, [R6.64] ;  /* 0x0000000606027981 */ /* 0x0010a4000c1e1500 */
[----:B0-----:R-:W-:Y:S01]  /*0a20*/  IMAD R7, R0, 0x38, RZ ;  /* 0x0000003800077824 */ /* 0x001fe200078e02ff */
[----:B------:R-:W-:-:S04]  /*0a30*/  IADD3 R6, P0, R9, R26, RZ ;  /* 0x0000001a09067210 */ /* 0x000fc80007f1e0ff */
[----:B------:R-:W-:-:S06]  /*0a40*/  LEA.HI.X.SX32 R7, R7, R27, 0x1, P0 ;  /* 0x0000001b07077211 */ /* 0x000fcc00000f0eff */
[----:B------:R0:W2:Y:S01]  /*0a50*/  LDG.E.U16 R7, [R6.64] ;  /* 0x0000000606077981 */ /* 0x0000a2000c1e1500 */
[C---:B------:R-:W-:Y:S02]  /*0a60*/  IMAD R13, R0.reuse, 0xe0, RZ ;  /* 0x000000e0000d7824 */ /* 0x040fe400078e02ff */
[----:B------:R-:W-:-:S03]  /*0a70*/  IMAD R8, R0, 0x1c0, RZ ;  /* 0x000001c000087824 */ /* 0x000fc600078e02ff */
[-C--:B------:R-:W-:Y:S02]  /*0a80*/  IADD3 R10, P1, R13, R26.reuse, RZ ;  /* 0x0000001a0d0a7210 */ /* 0x080fe40007f3e0ff */
[----:B------:R-:W-:Y:S02]  /*0a90*/  IADD3 R8, P2, R8, R26, RZ ;  /* 0x0000001a08087210 */ /* 0x000fe40007f5e0ff */
[-C--:B------:R-:W-:Y:S02]  /*0aa0*/  LEA.HI.X.SX32 R11, R9, R27.reuse, 0x1, P1 ;  /* 0x0000001b090b7211 */ /* 0x080fe400008f0eff */
[----:B------:R-:W-:-:S03]  /*0ab0*/  LEA.HI.X.SX32 R9, R13, R27, 0x1, P2 ;  /* 0x0000001b0d097211 */ /* 0x000fc600010f0eff */
[----:B0-----:R0:W3:Y:S04]  /*0ac0*/  LDG.E.U16 R6, [R10.64] ;  /* 0x000000060a067981 */ /* 0x0010e8000c1e1500 */
[----:B--2---:R1:W-:Y:S04]  /*0ad0*/  STL [R1+0x3b0], R7 ;  /* 0x0003b00701007387 */ /* 0x0043e80000100800 */
[----:B-1----:R1:W2:Y:S01]  /*0ae0*/  LDG.E.U16 R7, [R8.64] ;  /* 0x0000000608077981 */ /* 0x0022a2000c1e1500 */
[C---:B------:R-:W-:Y:S02]  /*0af0*/  IMAD R12, R0.reuse, 0x1d0, RZ ;  /* 0x000001d0000c7824 */ /* 0x040fe400078e02ff */
[----:B------:R-:W-:-:S03]  /*0b00*/  IMAD R13, R0, 0xe8, RZ ;  /* 0x000000e8000d7824 */ /* 0x000fc600078e02ff */
[----:B------:R-:W-:-:S04]  /*0b10*/  IADD3 R12, P0, R12, R26, RZ ;  /* 0x0000001a0c0c7210 */ /* 0x000fc80007f1e0ff */
[----:B------:R-:W-:Y:S01]  /*0b20*/  LEA.HI.X.SX32 R13, R13, R27, 0x1, P0 ;  /* 0x0000001b0d0d7211 */ /* 0x000fe200000f0eff */
[C---:B-1----:R-:W-:Y:S02]  /*0b30*/  IMAD R9, R0.reuse, 0xf0, RZ ;  /* 0x000000f000097824 */ /* 0x042fe400078e02ff */
[----:B------:R-:W-:Y:S02]  /*0b40*/  IMAD R8, R0, 0x1e0, RZ ;  /* 0x000001e000087824 */ /* 0x000fe400078e02ff */
[----:B0-----:R0:W4:Y:S03]  /*0b50*/  LDG.E.U16 R11, [R12.64] ;  /* 0x000000060c0b7981 */ /* 0x001126000c1e1500 */
[-C--:B------:R-:W-:Y:S01]  /*0b60*/  IADD3 R8, P1, R8, R26.reuse, RZ ;  /* 0x0000001a08087210 */ /* 0x080fe20007f3e0ff */
[----:B0-----:R-:W-:Y:S01]  /*0b70*/  IMAD R13, R0, 0x78, RZ ;  /* 0x00000078000d7824 */ /* 0x001fe200078e02ff */
[----:B--2---:R-:W-:Y:S04]  /*0b80*/  STL [R1+0x3a8], R7 ;  /* 0x0003a80701007387 */ /* 0x004fe80000100800 */
[----:B---3--:R0:W-:Y:S02]  /*0b90*/  STL [R1+0x3ac], R6 ;  /* 0x0003ac0601007387 */ /* 0x0081e40000100800 */
[----:B0-----:R-:W-:-:S04]  /*0ba0*/  IADD3 R6, P0, R9, R26, RZ ;  /* 0x0000001a09067210 */ /* 0x001fc80007f1e0ff */
[-C--:B------:R-:W-:Y:S02]  /*0bb0*/  LEA.HI.X.SX32 R7, R13, R27.reuse, 0x1, P0 ;  /* 0x0000001b0d077211 */ /* 0x080fe400000f0eff */
[----:B------:R-:W-:-:S03]  /*0bc0*/  LEA.HI.X.SX32 R9, R9, R27, 0x1, P1 ;  /* 0x0000001b09097211 */ /* 0x000fc600008f0eff */
[----:B------:R0:W2:Y:S04]  /*0bd0*/  LDG.E.U16 R6, [R6.64] ;  /* 0x0000000606067981 */ /* 0x0000a8000c1e1500 */
[----:B------:R1:W3:Y:S01]  /*0be0*/  LDG.E.U16 R8, [R8.64] ;  /* 0x0000000608087981 */ /* 0x0002e2000c1e1500 */
[C---:B------:R-:W-:Y:S02]  /*0bf0*/  IMAD R12, R0.reuse, 0x102, RZ ;  /* 0x00000102000c7824 */ /* 0x040fe400078e02ff */
[C---:B------:R-:W-:Y:S01]  /*0c00*/  IMAD R10, R0.reuse, 0x1f0, RZ ;  /* 0x000001f0000a7824 */ /* 0x040fe200078e02ff */
[----:B----4-:R4:W-:Y:S01]  /*0c10*/  STL [R1+0x3a4], R11 ;  /* 0x0003a40b01007387 */ /* 0x0109e20000100800 */
[----:B------:R-:W-:Y:S01]  /*0c20*/  IMAD R13, R0, 0x81, RZ ;  /* 0x00000081000d7824 */ /* 0x000fe200078e02ff */
[----:B------:R-:W-:-:S02]  /*0c30*/  IADD3 R12, P0, R12, R26, RZ ;  /* 0x0000001a0c0c7210 */ /* 0x000fc40007f1e0ff */
[----:B------:R-:W-:Y:S01]  /*0c40*/  IADD3 R10, P2, R10, R26, RZ ;  /* 0x0000001a0a0a7210 */ /* 0x000fe20007f5e0ff */
[C---:B0-----:R-:W-:Y:S01]  /*0c50*/  IMAD R7, R0.reuse, 0x89, RZ ;  /* 0x0000008900077824 */ /* 0x041fe200078e02ff */
[----:B------:R-:W-:Y:S01]  /*0c60*/  LEA.HI.X.SX32 R13, R13, R27, 0x1, P0 ;  /* 0x0000001b0d0d7211 */ /* 0x000fe200000f0eff */
[C---:B----4-:R-:W-:Y:S02]  /*0c70*/  IMAD R11, R0.reuse, 0xf8, RZ ;  /* 0x000000f8000b7824 */ /* 0x050fe400078e02ff */
[----:B-1----:R-:W-:-:S03]  /*0c80*/  IMAD R9, R0, 0x91, RZ ;  /* 0x0000009100097824 */ /* 0x002fc600078e02ff */
[----:B------:R0:W4:Y:S01]  /*0c90*/  LDG.E.U16 R13, [R12.64] ;  /* 0x000000060c0d7981 */ /* 0x000122000c1e1500 */
[----:B------:R-:W-:-:S06]  /*0ca0*/  LEA.HI.X.SX32 R11, R11, R27, 0x1, P2 ;  /* 0x0000001b0b0b7211 */ /* 0x000fcc00010f0eff */
[----:B------:R1:W4:Y:S04]  /*0cb0*/  LDG.E.U16 R11, [R10.64] ;  /* 0x000000060a0b7981 */ /* 0x000328000c1e1500 */
[----:B--2---:R2:W-:Y:S04]  /*0cc0*/  STL [R1+0x3a0], R6 ;  /* 0x0003a00601007387 */ /* 0x0045e80000100800 */
[----:B---3--:R3:W-:Y:S01]  /*0cd0*/  STL [R1+0x39c], R8 ;  /* 0x00039c0801007387 */ /* 0x0087e20000100800 */
[C---:B--2---:R-:W-:Y:S02]  /*0ce0*/  IMAD R6, R0.reuse, 0x112, RZ ;  /* 0x0000011200067824 */ /* 0x044fe400078e02ff */
[----:B---3--:R-:W-:-:S03]  /*0cf0*/  IMAD R8, R0, 0x122, RZ ;  /* 0x0000012200087824 */ /* 0x008fc600078e02ff */
[----:B------:R-:W-:-:S04]  /*0d00*/  IADD3 R6, P0, R6, R26, RZ ;  /* 0x0000001a06067210 */ /* 0x000fc80007f1e0ff */
[----:B------:R-:W-:Y:S02]  /*0d10*/  LEA.HI.X.SX32 R7, R7, R27, 0x1, P0 ;  /* 0x0000001b07077211 */ /* 0x000fe400000f0eff */
[----:B------:R-:W-:-:S03]  /*0d20*/  IADD3 R8, P1, R8, R26, RZ ;  /* 0x0000001a08087210 */ /* 0x000fc60007f3e0ff */
[----:B------:R2:W3:Y:S01]  /*0d30*/  LDG.E.U16 R6, [R6.64] ;  /* 0x0000000606067981 */ /* 0x0004e2000c1e1500 */
[----:B------:R-:W-:-:S05]  /*0d40*/  LEA.HI.X.SX32 R9, R9, R27, 0x1, P1 ;  /* 0x0000001b09097211 */ /* 0x000fca00008f0eff */
[----:B------:R2:W5:Y:S01]  /*0d50*/  LDG.E.U16 R8, [R8.64] ;  /* 0x0000000608087981 */ /* 0x000562000c1e1500 */
[C---:B0-----:R-:W-:Y:S02]  /*0d60*/  IMAD R12, R0.reuse, 0x142, RZ ;  /* 0x00000142000c7824 */ /* 0x041fe400078e02ff */
[----:B-1----:R-:W-:Y:S01]  /*0d70*/  IMAD R10, R0, 0x132, RZ ;  /* 0x00000132000a7824 */ /* 0x002fe200078e02ff */
[----:B----4-:R0:W-:Y:S02]  /*0d80*/  STL [R1+0x398], R11 ;  /* 0x0003980b01007387 */ /* 0x0101e40000100800 */
[-C--:B------:R-:W-:Y:S02]  /*0d90*/  IADD3 R12, P0, R12, R26.reuse, RZ ;  /* 0x0000001a0c0c7210 */ /* 0x080fe40007f1e0ff */
[----:B------:R1:W-:Y:S01]  /*0da0*/  STL [R1+0x394], R13 ;  /* 0x0003940d01007387 */ /* 0x0003e20000100800 */
[----:B------:R-:W-:Y:S01]  /*0db0*/  IADD3 R10, P2, R10, R26, RZ ;  /* 0x0000001a0a0a7210 */ /* 0x000fe20007f5e0ff */
[----:B--2---:R-:W-:-:S02]  /*0dc0*/  IMAD R7, R0, 0xa9, RZ ;  /* 0x000000a900077824 */ /* 0x004fc400078e02ff */
[C---:B0-----:R-:W-:Y:S02]  /*0dd0*/  IMAD R11, R0.reuse, 0x99, RZ ;  /* 0x00000099000b7824 */ /* 0x041fe400078e02ff */
[----:B-1----:R-:W-:-:S03]  /*0de0*/  IMAD R13, R0, 0xa1, RZ ;  /* 0x000000a1000d7824 */ /* 0x002fc600078e02ff */
[-C--:B------:R-:W-:Y:S02]  /*0df0*/  LEA.HI.X.SX32 R11, R11, R27.reuse, 0x1, P2 ;  /* 0x0000001b0b0b7211 */ /* 0x080fe400010f0eff */
[----:B------:R-:W-:Y:S01]  /*0e00*/  LEA.HI.X.SX32 R13, R13, R27, 0x1, P0 ;  /* 0x0000001b0d0d7211 */ /* 0x000fe200000f0eff */
[----:B------:R-:W-:-:S03]  /*0e10*/  IMAD R9, R0, 0xb1, RZ ;  /* 0x000000b100097824 */ /* 0x000fc600078e02ff */
[----:B------:R0:W2:Y:S04]  /*0e20*/  LDG.E.U16 R11, [R10.64] ;  /* 0x000000060a0b7981 */ /* 0x0000a8000c1e1500 */
[----:B------:R1:W4:Y:S04]  /*0e30*/  LDG.E.U16 R13, [R12.64] ;  /* 0x000000060c0d7981 */ /* 0x000328000c1e1500 */
[----:B---3--:R3:W-:Y:S04]  /*0e40*/  STL [R1+0x390], R6 ;  /* 0x0003900601007387 */ /* 0x0087e80000100800 */
[----:B-----5:R5:W-:Y:S01]  /*0e50*/  STL [R1+0x38c], R8 ;  /* 0x00038c0801007387 */ /* 0x020be20000100800 */
[----:B---3--:R-:W-:-:S05]  /*0e60*/  IMAD R6, R0, 0x152, RZ ;  /* 0x0000015200067824 */ /* 0x008fca00078e02ff */
[----:B------:R-:W-:Y:S01]  /*0e70*/  IADD3 R6, P0, R6, R26, RZ ;  /* 0x0000001a06067210 */ /* 0x000fe20007f1e0ff */
[----:B-----5:R-:W-:-:S03]  /*0e80*/  IMAD R8, R0, 0x162, RZ ;  /* 0x0000016200087824 */ /* 0x020fc600078e02ff */
[----:B------:R-:W-:Y:S02]  /*0e90*/  LEA.HI.X.SX32 R7, R7, R27, 0x1, P0 ;  /* 0x0000001b07077211 */ /* 0x000fe400000f0eff */
[----:B------:R-:W-:-:S03]  /*0ea0*/  IADD3 R8, P1, R8, R26, RZ ;  /* 0x0000001a08087210 */ /* 0x000fc60007f3e0ff */
[----:B------:R3:W5:Y:S01]  /*0eb0*/  LDG.E.U16 R6, [R6.64] ;  /* 0x0000000606067981 */ /* 0x000762000c1e1500 */
[----:B------:R-:W-:-:S05]  /*0ec0*/  LEA.HI.X.SX32 R9, R9, R27, 0x1, P1 ;  /* 0x0000001b09097211 */ /* 0x000fca00008f0eff */
[----:B------:R3:W5:Y:S01]  /*0ed0*/  LDG.E.U16 R8, [R8.64] ;  /* 0x0000000608087981 */ /* 0x000762000c1e1500 */
[C---:B-1----:R-:W-:Y:S02]  /*0ee0*/  IMAD R12, R0.reuse, 0x182, RZ ;  /* 0x00000182000c7824 */ /* 0x042fe400078e02ff */
[----:B0-----:R-:W-:Y:S01]  /*0ef0*/  IMAD R10, R0, 0x172, RZ ;  /* 0x00000172000a7824 */ /* 0x001fe200078e02ff */
[----:B--2---:R0:W-:Y:S02]  /*0f00*/  STL [R1+0x388], R11 ;  /* 0x0003880b01007387 */ /* 0x0041e40000100800 */
[-C--:B------:R-:W-:Y:S02]  /*0f10*/  IADD3 R12, P0, R12, R26.reuse, RZ ;  /* 0x0000001a0c0c7210 */ /* 0x080fe40007f1e0ff */
[----:B----4-:R1:W-:Y:S01]  /*0f20*/  STL [R1+0x384], R13 ;  /* 0x0003840d01007387 */ /* 0x0103e20000100800 */
[----:B------:R-:W-:Y:S01]  /*0f30*/  IADD3 R10, P2, R10, R26, RZ ;  /* 0x0000001a0a0a7210 */ /* 0x000fe20007f5e0ff */
[----:B---3--:R-:W-:-:S02]  /*0f40*/  IMAD R7, R0, 0xc9, RZ ;  /* 0x000000c900077824 */ /* 0x008fc400078e02ff */
[C---:B0-----:R-:W-:Y:S02]  /*0f50*/  IMAD R11, R0.reuse, 0xb9, RZ ;  /* 0x000000b9000b7824 */ /* 0x041fe400078e02ff */
[----:B-1----:R-:W-:-:S03]  /*0f60*/  IMAD R13, R0, 0xc1, RZ ;  /* 0x000000c1000d7824 */ /* 0x002fc600078e02ff */
[-C--:B------:R-:W-:Y:S02]  /*0f70*/  LEA.HI.X.SX32 R11, R11, R27.reuse, 0x1, P2 ;  /* 0x0000001b0b0b7211 */ /* 0x080fe400010f0eff */
[----:B------:R-:W-:Y:S01]  /*0f80*/  LEA.HI.X.SX32 R13, R13, R27, 0x1, P0 ;  /* 0x0000001b0d0d7211 */ /* 0x000fe200000f0eff */
[----:B------:R-:W-:-:S03]  /*0f90*/  IMAD R9, R0, 0xd1, RZ ;  /* 0x000000d100097824 */ /* 0x000fc600078e02ff */
[----:B------:R0:W2:Y:S04]  /*0fa0*/  LDG.E.U16 R11, [R10.64] ;  /* 0x000000060a0b7981 */ /* 0x0000a8000c1e1500 */
[----:B------:R1:W3:Y:S04]  /*0fb0*/  LDG.E.U16 R13, [R12.64] ;  /* 0x000000060c0d7981 */ /* 0x0002e8000c1e1500 */
[----:B-----5:R4:W-:Y:S04]  /*0fc0*/  STL [R1+0x380], R6 ;  /* 0x0003800601007387 */ /* 0x0209e80000100800 */
[----:B------:R5:W-:Y:S01]  /*0fd0*/  STL [R1+0x37c], R8 ;  /* 0x00037c0801007387 */ /* 0x000be20000100800 */
[----:B----4-:R-:W-:-:S05]  /*0fe0*/  IMAD R6, R0, 0x192, RZ ;  /* 0x0000019200067824 */ /* 0x010fca00078e02ff */
[----:B------:R-:W-:Y:S01]  /*0ff0*/  IADD3 R6, P0, R6, R26, RZ ;  /* 0x0000001a06067210 */ /* 0x000fe20007f1e0ff */
[----:B-----5:R-:W-:-:S03]  /*1000*/  IMAD R8, R0, 0x1a2, RZ ;  /* 0x000001a200087824 */ /* 0x020fc600078e02ff */
[----:B------:R-:W-:Y:S02]  /*1010*/  LEA.HI.X.SX32 R7, R7, R27, 0x1, P0 ;  /* 0x0000001b07077211 */ /* 0x000fe400000f0eff */
[----:B------:R-:W-:-:S03]  /*1020*/  IADD3 R8, P1, R8, R26, RZ ;  /* 0x0000001a08087210 */ /* 0x000fc60007f3e0ff */
[----:B------:R4:W5:Y:S01]  /*1030*/  LDG.E.U16 R6, [R6.64] ;  /* 0x0000000606067981 */ /* 0x000962000c1e1500 */
[----:B------:R-:W-:-:S05]  /*1040*/  LEA.HI.X.SX32 R9, R9, R27, 0x1, P1 ;  /* 0x0000001b09097211 */ /* 0x000fca00008f0eff */
[----:B------:R4:W5:Y:S01]  /*1050*/  LDG.E.U16 R8, [R8.64] ;  /* 0x0000000608087981 */ /* 0x000962000c1e1500 */
[C---:B0-----:R-:W-:Y:S02]  /*1060*/  IMAD R10, R0.reuse, 0x1b2, RZ ;  /* 0x000001b2000a7824 */ /* 0x041fe400078e02ff */
[----:B-1----:R-:W-:Y:S01]  /*1070*/  IMAD R12, R0, 0x1c2, RZ ;  /* 0x000001c2000c7824 */ /* 0x002fe200078e02ff */
[----:B--2---:R0:W-:Y:S02]  /*1080*/  STL [R1+0x378], R11 ;  /* 0x0003780b01007387 */ /* 0x0041e40000100800 */
[-C--:B------:R-:W-:Y:S02]  /*1090*/  IADD3 R10, P2, R10, R26.reuse, RZ ;  /* 0x0000001a0a0a7210 */ /* 0x080fe40007f5e0ff */
[----:B---3--:R1:W-:Y:S01]  /*10a0*/  STL [R1+0x374], R13 ;  /* 0x0003740d01007387 */ /* 0x0083e20000100800 */
[----:B------:R-:W-:Y:S01]  /*10b0*/  IADD3 R12, P0, R12, R26, RZ ;  /* 0x0000001a0c0c7210 */ /* 0x000fe20007f1e0ff */
[----:B0-----:R-:W-:-:S02]  /*10c0*/  IMAD R11, R0, 0xd9, RZ ;  /* 0x000000d9000b7824 */ /* 0x001fc400078e02ff */
[----:B-1----:R-:W-:-:S03]  /*10d0*/  IMAD R13, R0, 0xe1, RZ ;  /* 0x000000e1000d7824 */ /* 0x002fc600078e02ff */
[-C--:B------:R-:W-:Y:S01]  /*10e0*/  LEA.HI.X.SX32 R11, R11, R27.reuse, 0x1, P2 ;  /* 0x0000001b0b0b7211 */ /* 0x080fe200010f0eff */
[C---:B----4-:R-:W-:Y:S01]  /*10f0*/  IMAD R7, R0.reuse, 0xe9, RZ ;  /* 0x000000e900077824 */ /* 0x050fe200078e02ff */
        /* <DEDUP_REMOVED lines=23> */
[----:B----4-:R-:W-:Y:S01]  /*1270*/  IMAD R7, R0, 0x19, RZ ;  /* 0x0000001900077824 */ /* 0x010fe200078e02ff */
[----:B------:R-:W-:-:S04]  /*1280*/  LEA.HI.X.SX32 R13, R13, R27, 0x1, P0 ;  /* 0x0000001b0d0d7211 */ /* 0x000fc800000f0eff */
[----:B------:R0:W2:Y:S01]  /*1290*/  LDG.E.U16 R11, [R10.64] ;  /* 0x000000060a0b7981 */ /* 0x0000a2000c1e1500 */
[----:B------:R-:W-:-:S03]  /*12a0*/  IMAD R9, R0, 0x21, RZ ;  /* 0x0000002100097824 */ /* 0x000fc600078e02ff */
        /* <DEDUP_REMOVED lines=19> */
[-C--:B------:R-:W-:Y:S02]  /*13e0*/  LEA.HI.X.SX32 R11, R11, R27.reuse, 0x1, P2 ;  /* 0x0000001b0b0b7211 */ /* 0x080fe400010f0eff */
[----:B------:R-:W-:Y:S01]  /*13f0*/  LEA.HI.X.SX32 R13, R13, R27, 0x1, P0 ;  /* 0x0000001b0d0d7211 */ /* 0x000fe200000f0eff */
[----:B----4-:R-:W-:-:S03]  /*1400*/  IMAD R7, R0, 0x39, RZ ;  /* 0x0000003900077824 */ /* 0x010fc600078e02ff */
[----:B------:R0:W2:Y:S04]  /*1410*/  LDG.E.U16 R11, [R10.64] ;  /* 0x000000060a0b7981 */ /* 0x0000a8000c1e1500 */
[----:B------:R1:W3:Y:S01]  /*1420*/  LDG.E.U16 R13, [R12.64] ;  /* 0x000000060c0d7981 */ /* 0x0002e2000c1e1500 */
[----:B------:R-:W-:-:S03]  /*1430*/  IMAD R9, R0, 0x41, RZ ;  /* 0x0000004100097824 */ /* 0x000fc600078e02ff */
[----:B-----5:R4:W-:Y:S04]  /*1440*/  STL [R1+0x350], R6 ;  /* 0x0003500601007387 */ /* 0x0209e80000100800 */
[----:B------:R5:W-:Y:S01]  /*1450*/  STL [R1+0x34c], R8 ;  /* 0x00034c0801007387 */ /* 0x000be20000100800 */
[----:B----4-:R-:W-:-:S05]  /*1460*/  IMAD R6, R0, 0x72, RZ ;  /* 0x0000007200067824 */ /* 0x010fca00078e02ff */
[----:B------:R-:W-:Y:S01]  /*1470*/  IADD3 R6, P0, R6, R26, RZ ;  /* 0x0000001a06067210 */ /* 0x000fe20007f1e0ff */
[----:B-----5:R-:W-:-:S03]  /*1480*/  IMAD R8, R0, 0x82, RZ ;  /* 0x0000008200087824 */ /* 0x020fc600078e02ff */
[----:B------:R-:W-:Y:S02]  /*1490*/  LEA.HI.X.SX32 R7, R7, R27, 0x1, P0 ;  /* 0x0000001b07077211 */ /* 0x000fe400000f0eff */
[----:B------:R-:W-:-:S04]  /*14a0*/  IADD3 R8, P1, R8, R26, RZ ;  /* 0x0000001a08087210 */ /* 0x000fc80007f3e0ff */
[----:B------:R-:W-:Y:S01]  /*14b0*/  LEA.HI.X.SX32 R9, R9, R27, 0x1, P1 ;  /* 0x0000001b09097211 */ /* 0x000fe200008f0eff */
[----:B------:R4:W5:Y:S05]  /*14c0*/  LDG.E.U16 R7, [R6.64] ;  /* 0x0000000606077981 */ /* 0x00096a000c1e1500 */
[----:B------:R4:W5:Y:S01]  /*14d0*/  LDG.E.U16 R9, [R8.64] ;  /* 0x0000000608097981 */ /* 0x000962000c1e1500 */
[C---:B0-----:R-:W-:Y:S02]  /*14e0*/  IMAD R10, R0.reuse, 0x92, RZ ;  /* 0x00000092000a7824 */ /* 0x041fe400078e02ff */
[----:B-1----:R-:W-:Y:S01]  /*14f0*/  IMAD R12, R0, 0xa2, RZ ;  /* 0x000000a2000c7824 */ /* 0x002fe200078e02ff */
[----:B--2---:R0:W-:Y:S02]  /*1500*/  STL [R1+0x348], R11 ;  /* 0x0003480b01007387 */ /* 0x0041e40000100800 */
[----:B------:R-:W-:-:S02]  /*1510*/  IADD3 R10, P2, R10, R26, RZ ;  /* 0x0000001a0a0a7210 */ /* 0x000fc40007f5e0ff */
[----:B---3--:R1:W-:Y:S01]  /*1520*/  STL [R1+0x344], R13 ;  /* 0x0003440d01007387 */ /* 0x0083e20000100800 */
[----:B------:R-:W-:Y:S01]  /*1530*/  IADD3 R12, P0, R12, R26, RZ ;  /* 0x0000001a0c0c7210 */ /* 0x000fe20007f1e0ff */
[C---:B0-----:R-:W-:Y:S02]  /*1540*/  IMAD R11, R0.reuse, 0x49, RZ ;  /* 0x00000049000b7824 */ /* 0x041fe400078e02ff */
[----:B-1----:R-:W-:-:S03]  /*1550*/  IMAD R13, R0, 0x51, RZ ;  /* 0x00000051000d7824 */ /* 0x002fc600078e02ff */
[-C--:B------:R-:W-:Y:S01]  /*1560*/  LEA.HI.X.SX32 R11, R11, R27.reuse, 0x1, P2 ;  /* 0x0000001b0b0b7211 */ /* 0x080fe200010f0eff */
[C---:B----4-:R-:W-:Y:S01]  /*1570*/  IMAD R8, R0.reuse, 0xb2, RZ ;  /* 0x000000b200087824 */ /* 0x050fe200078e02ff */
[----:B------:R-:W-:Y:S01]  /*1580*/  LEA.HI.X.SX32 R13, R13, R27, 0x1, P0 ;  /* 0x0000001b0d0d7211 */ /* 0x000fe200000f0eff */
[----:B------:R-:W-:Y:S02]  /*1590*/  IMAD R6, R0, 0xc2, RZ ;  /* 0x000000c200067824 */ /* 0x000fe400078e02ff */
[----:B------:R0:W2:Y:S01]  /*15a0*/  LDG.E.U16 R10, [R10.64] ;  /* 0x000000060a0a7981 */ /* 0x0000a2000c1e1500 */
[----:B------:R-:W-:-:S03]  /*15b0*/  IADD3 R8, P0, R8, R26, RZ ;  /* 0x0000001a08087210 */ /* 0x000fc60007f1e0ff */
[----:B------:R-:W3:Y:S01]  /*15c0*/  LDG.E.U16 R13, [R12.64] ;  /* 0x000000060c0d7981 */ /* 0x000ee2000c1e1500 */
[----:B------:R-:W-:Y:S01]  /*15d0*/  IADD3 R6, P1, R6, R26, RZ ;  /* 0x0000001a06067210 */ /* 0x000fe20007f3e0ff */
[C---:B0-----:R-:W-:Y:S02]  /*15e0*/  IMAD R11, R0.reuse, 0x61, RZ ;  /* 0x00000061000b7824 */ /* 0x041fe400078e02ff */
[----:B-----5:R0:W-:Y:S04]  /*15f0*/  STL [R1+0x340], R7 ;  /* 0x0003400701007387 */ /* 0x0201e80000100800 */
[----:B------:R1:W-:Y:S01]  /*1600*/  STL [R1+0x33c], R9 ;  /* 0x00033c0901007387 */ /* 0x0003e20000100800 */
[----:B0-----:R-:W-:-:S05]  /*1610*/  IMAD R7, R0, 0x59, RZ ;  /* 0x0000005900077824 */ /* 0x001fca00078e02ff */
[-C--:B-1----:R-:W-:Y:S02]  /*1620*/  LEA.HI.X.SX32 R9, R7, R27.reuse, 0x1, P0 ;  /* 0x0000001b07097211 */ /* 0x082fe400000f0eff */
[----:B------:R-:W-:-:S03]  /*1630*/  LEA.HI.X.SX32 R7, R11, R27, 0x1, P1 ;  /* 0x0000001b0b077211 */ /* 0x000fc600008f0eff */
[----:B------:R0:W4:Y:S04]  /*1640*/  LDG.E.U16 R11, [R8.64] ;  /* 0x00000006080b7981 */ /* 0x000128000c1e1500 */
[----:B------:R1:W5:Y:S04]  /*1650*/  LDG.E.U16 R6, [R6.64] ;  /* 0x0000000606067981 */ /* 0x000368000c1e1500 */
[----:B--2---:R2:W-:Y:S04]  /*1660*/  STL [R1+0x338], R10 ;  /* 0x0003380a01007387 */ /* 0x0045e80000100800 */
[----:B---3--:R3:W-:Y:S01]  /*1670*/  STL [R1+0x334], R13 ;  /* 0x0003340d01007387 */ /* 0x0087e20000100800 */
[----:B0-----:R-:W-:-:S02]  /*1680*/  IMAD R9, R0, 0x71, RZ ;  /* 0x0000007100097824 */ /* 0x001fc400078e02ff */
[C---:B--2---:R-:W-:Y:S02]  /*1690*/  IMAD R10, R0.reuse, 0xd2, RZ ;  /* 0x000000d2000a7824 */ /* 0x044fe400078e02ff */
[----:B---3--:R-:W-:-:S03]  /*16a0*/  IMAD R13, R0, 0xe2, RZ ;  /* 0x000000e2000d7824 */ /* 0x008fc600078e02ff */
[-C--:B------:R-:W-:Y:S01]  /*16b0*/  IADD3 R10, P0, R10, R26.reuse, RZ ;  /* 0x0000001a0a0a7210 */ /* 0x080fe20007f1e0ff */
[C---:B------:R-:W-:Y:S01]  /*16c0*/  IMAD R12, R0.reuse, 0x69, RZ ;  /* 0x00000069000c7824 */ /* 0x040fe200078e02ff */
[----:B------:R-:W-:Y:S01]  /*16d0*/  IADD3 R8, P1, R13, R26, RZ ;  /* 0x0000001a0d087210 */ /* 0x000fe20007f3e0ff */
[C---:B------:R-:W-:Y:S02]  /*16e0*/  IMAD R13, R0.reuse, 0xf2, RZ ;  /* 0x000000f2000d7824 */ /* 0x040fe400078e02ff */
[----:B-1----:R-:W-:Y:S01]  /*16f0*/  IMAD R7, R0, 0x79, RZ ;  /* 0x0000007900077824 */ /* 0x002fe200078e02ff */
[-C--:B------:R-:W-:Y:S01]  /*1700*/  LEA.HI.X.SX32 R9, R9, R27.reuse, 0x1, P1 ;  /* 0x0000001b09097211 */ /* 0x080fe200008f0eff */
[----:B----4-:R0:W-:Y:S04]  /*1710*/  STL [R1+0x330], R11 ;  /* 0x0003300b01007387 */ /* 0x0101e80000100800 */
[----:B-----5:R1:W-:Y:S01]  /*1720*/  STL [R1+0x32c], R6 ;  /* 0x00032c0601007387 */ /* 0x0203e20000100800 */
[----:B0-----:R-:W-:-:S02]  /*1730*/  LEA.HI.X.SX32 R11, R12, R27, 0x1, P0 ;  /* 0x0000001b0c0b7211 */ /* 0x001fc400000f0eff */
[----:B-1----:R-:W-:Y:S01]  /*1740*/  IADD3 R6, P1, R13, R26, RZ ;  /* 0x0000001a0d067210 */ /* 0x002fe20007f3e0ff */
[----:B------:R-:W-:-:S03]  /*1750*/  IMAD.SHL.U32 R12, R0, 0x2, RZ ;  /* 0x00000002000c7824 */ /* 0x000fc600078e00ff */
[----:B------:R0:W2:Y:S01]  /*1760*/  LDG.E.U16 R11, [R10.64] ;  /* 0x000000060a0b7981 */ /* 0x0000a2000c1e1500 */
[----:B------:R-:W-:-:S06]  /*1770*/  LEA.HI.X.SX32 R7, R7, R27, 0x1, P1 ;  /* 0x0000001b07077211 */ /* 0x000fcc00008f0eff */
[----:B------:R1:W3:Y:S04]  /*1780*/  LDG.E.U16 R7, [R6.64] ;  /* 0x0000000606077981 */ /* 0x0002e8000c1e1500 */
[----:B0-----:R0:W4:Y:S02]  /*1790*/  LDG.E.U16 R10, [R8.64] ;  /* 0x00000006080a7981 */ /* 0x001124000c1e1500 */
[----:B0-----:R-:W-:-:S04]  /*17a0*/  IADD3 R8, P0, R12, R26, RZ ;  /* 0x0000001a0c087210 */ /* 0x001fc80007f1e0ff */
[----:B------:R-:W-:-:S05]  /*17b0*/  LEA.HI.X.SX32 R9, R0, R27, 0x1, P0 ;  /* 0x0000001b00097211 */ /* 0x000fca00000f0eff */
[----:B------:R-:W5:Y:S01]  /*17c0*/  LDG.E.U16 R8, [R8.64] ;  /* 0x0000000608087981 */ /* 0x000f62000c1e1500 */
[C---:B------:R-:W-:Y:S02]  /*17d0*/  IMAD R13, R0.reuse, 0x1a, RZ ;  /* 0x0000001a000d7824 */ /* 0x040fe400078e02ff */
[----:B------:R-:W-:-:S05]  /*17e0*/  IMAD R12, R0, 0x68, RZ ;  /* 0x00000068000c7824 */ /* 0x000fca00078e02ff */
[-C--:B-1----:R-:W-:Y:S01]  /*17f0*/  IADD3 R6, P2, R12, R26.reuse, RZ ;  /* 0x0000001a0c067210 */ /* 0x082fe20007f5e0ff */
[----:B--2---:R0:W-:Y:S04]  /*1800*/  STL [R1+0x324], R11 ;  /* 0x0003240b01007387 */ /* 0x0041e80000100800 */
[----:B----4-:R1:W-:Y:S04]  /*1810*/  STL [R1+0x320], R10 ;  /* 0x0003200a01007387 */ /* 0x0103e80000100800 */
[----:B---3--:R2:W-:Y:S01]  /*1820*/  STL [R1+0x31c], R7 ;  /* 0x00031c0701007387 */ /* 0x0085e20000100800 */
[C---:B0-----:R-:W-:Y:S01]  /*1830*/  IMAD R11, R0.reuse, 0xd, RZ ;  /* 0x0000000d000b7824 */ /* 0x041fe200078e02ff */
[----:B-1----:R-:W-:Y:S01]  /*1840*/  IADD3 R10, P1, R13, R26, RZ ;  /* 0x0000001a0d0a7210 */ /* 0x002fe20007f3e0ff */
[----:B--2---:R-:W-:-:S03]  /*1850*/  IMAD R7, R0, 0x34, RZ ;  /* 0x0000003400077824 */ /* 0x004fc600078e02ff */
[-C--:B------:R-:W-:Y:S02]  /*1860*/  LEA.HI.X.SX32 R11, R11, R27.reuse, 0x1, P1 ;  /* 0x0000001b0b0b7211 */ /* 0x080fe400008f0eff */
[----:B------:R-:W-:Y:S01]  /*1870*/  IADD3 R12, P0, R7, R26, RZ ;  /* 0x0000001a070c7210 */ /* 0x000fe20007f1e0ff */
[----:B-----5:R0:W-:Y:S03]  /*1880*/  STL [R1+0x318], R8 ;  /* 0x0003180801007387 */ /* 0x0201e60000100800 */
[-C--:B------:R-:W-:Y:S01]  /*1890*/  LEA.HI.X.SX32 R13, R13, R27.reuse, 0x1, P0 ;  /* 0x0000001b0d0d7211 */ /* 0x080fe200000f0eff */
[----:B0-----:R0:W2:Y:S04]  /*18a0*/  LDG.E.U16 R8, [R10.64] ;  /* 0x000000060a087981 */ /* 0x0010a8000c1e1500 */
[----:B0-----:R0:W3:Y:S01]  /*18b0*/  LDG.E.U16 R10, [R12.64] ;  /* 0x000000060c0a7981 */ /* 0x0010e2000c1e1500 */
[C---:B------:R-:W-:Y:S01]  /*18c0*/  IMAD R9, R0.reuse, 0x44, RZ ;  /* 0x0000004400097824 */ /* 0x040fe200078e02ff */
[----:B------:R-:W-:Y:S01]  /*18d0*/  LEA.HI.X.SX32 R7, R7, R27, 0x1, P2 ;  /* 0x0000001b07077211 */ /* 0x000fe200010f0eff */
[----:B------:R-:W-:-:S04]  /*18e0*/  IMAD R11, R0, 0x88, RZ ;  /* 0x00000088000b7824 */ /* 0x000fc800078e02ff */
[----:B------:R1:W4:Y:S01]  /*18f0*/  LDG.E.U16 R6, [R6.64] ;  /* 0x0000000606067981 */ /* 0x000322000c1e1500 */
[----:B0-----:R-:W-:Y:S01]  /*1900*/  IMAD R13, R0, 0x22, RZ ;  /* 0x00000022000d7824 */ /* 0x001fe200078e02ff */
[----:B------:R-:W-:-:S04]  /*1910*/  IADD3 R12, P0, R9, R26, RZ ;  /* 0x0000001a090c7210 */ /* 0x000fc80007f1e0ff */
[----:B------:R-:W-:-:S06]  /*1920*/  LEA.HI.X.SX32 R13, R13, R27, 0x1, P0 ;  /* 0x0000001b0d0d7211 */ /* 0x000fcc00000f0eff */
[----:B------:R-:W5:Y:S04]  /*1930*/  LDG.E.U16 R13, [R12.64] ;  /* 0x000000060c0d7981 */ /* 0x000f68000c1e1500 */
[----:B--2---:R-:W-:Y:S04]  /*1940*/  STL [R1+0x314], R8 ;  /* 0x0003140801007387 */ /* 0x004fe80000100800 */
[----:B---3--:R0:W-:Y:S02]  /*1950*/  STL [R1+0x310], R10 ;  /* 0x0003100a01007387 */ /* 0x0081e40000100800 */
[----:B0-----:R-:W-:-:S04]  /*1960*/  IADD3 R10, P1, R11, R26, RZ ;  /* 0x0000001a0b0a7210 */ /* 0x001fc80007f3e0ff */
[----:B------:R-:W-:-:S05]  /*1970*/  LEA.HI.X.SX32 R11, R9, R27, 0x1, P1 ;  /* 0x0000001b090b7211 */ /* 0x000fca00008f0eff */
[----:B------:R-:W2:Y:S01]  /*1980*/  LDG.E.U16 R10, [R10.64] ;  /* 0x000000060a0a7981 */ /* 0x000ea2000c1e1500 */
[C---:B------:R-:W-:Y:S02]  /*1990*/  IMAD R8, R0.reuse, 0x2a, RZ ;  /* 0x0000002a00087824 */ /* 0x040fe400078e02ff */
[C---:B-1----:R-:W-:Y:S01]  /*19a0*/  IMAD R7, R0.reuse, 0x54, RZ ;  /* 0x0000005400077824 */ /* 0x042fe200078e02ff */
[----:B----4-:R0:W-:Y:S01]  /*19b0*/  STL [R1+0x308], R6 ;  /* 0x0003080601007387 */ /* 0x0101e20000100800 */
[----:B------:R-:W-:Y:S01]  /*19c0*/  IMAD R9, R0, 0x15, RZ ;  /* 0x0000001500097824 */ /* 0x000fe200078e02ff */
[-C--:B------:R-:W-:Y:S02]  /*19d0*/  IADD3 R8, P0, R8, R26.reuse, RZ ;  /* 0x0000001a08087210 */ /* 0x080fe40007f1e0ff */
[----:B-----5:R1:W-:Y:S01]  /*19e0*/  STL [R1+0x304], R13 ;  /* 0x0003040d01007387 */ /* 0x0203e20000100800 */
[----:B------:R-:W-:Y:S01]  /*19f0*/  IADD3 R12, P1, R7, R26, RZ ;  /* 0x0000001a070c7210 */ /* 0x000fe20007f3e0ff */
[C---:B0-----:R-:W-:Y:S01]  /*1a00*/  IMAD R6, R0.reuse, 0xa8, RZ ;  /* 0x000000a800067824 */ /* 0x041fe200078e02ff */
[----:B------:R-:W-:Y:S01]  /*1a10*/  LEA.HI.X.SX32 R9, R9, R27, 0x1, P0 ;  /* 0x0000001b09097211 */ /* 0x000fe200000f0eff */
[----:B-1----:R-:W-:-:S03]  /*1a20*/  IMAD R13, R0, 0x2a, RZ ;  /* 0x0000002a000d7824 */ /* 0x002fc600078e02ff */
[----:B------:R-:W-:Y:S02]  /*1a30*/  IADD3 R6, P2, R6, R26, RZ ;  /* 0x0000001a06067210 */ /* 0x000fe40007f5e0ff */
[-C--:B------:R-:W-:Y:S02]  /*1a40*/  LEA.HI.X.SX32 R13, R13, R27.reuse, 0x1, P1 ;  /* 0x0000001b0d0d7211 */ /* 0x080fe400008f0eff */
[----:B------:R-:W-:-:S03]  /*1a50*/  LEA.HI.X.SX32 R7, R7, R27, 0x1, P2 ;  /* 0x0000001b07077211 */ /* 0x000fc600010f0eff */
[----:B------:R-:W3:Y:S04]  /*1a60*/  LDG.E.U16 R12, [R12.64] ;  /* 0x000000060c0c7981 */ /* 0x000ee8000c1e1500 */
[----:B--2---:R0:W-:Y:S04]  /*1a70*/  STL [R1+0x300], R10 ;  /* 0x0003000a01007387 */ /* 0x0041e80000100800 */
[----:B0-----:R0:W2:Y:S04]  /*1a80*/  LDG.E.U16 R10, [R8.64] ;  /* 0x00000006080a7981 */ /* 0x0010a8000c1e1500 */
[----:B0-----:R-:W4:Y:S01]  /*1a90*/  LDG.E.U16 R9, [R6.64] ;  /* 0x0000000606097981 */ /* 0x001f22000c1e1500 */
[----:B------:R-:W-:-:S05]  /*1aa0*/  IMAD R11, R0, 0x64, RZ ;  /* 0x00000064000b7824 */ /* 0x000fca00078e02ff */
[----:B------:R-:W-:Y:S01]  /*1ab0*/  IADD3 R8, P0, R11, R26, RZ ;  /* 0x0000001a0b087210 */ /* 0x000fe20007f1e0ff */
[----:B--2---:R0:W-:Y:S04]  /*1ac0*/  STL [R1+0x2fc], R10 ;  /* 0x0002fc0a01007387 */ /* 0x0041e80000100800 */
[----:B---3--:R-:W-:Y:S01]  /*1ad0*/  STL [R1+0x2f8], R12 ;  /* 0x0002f80c01007387 */ /* 0x008fe20000100800 */
[----:B0-----:R-:W-:-:S03]  /*1ae0*/  IMAD R10, R0, 0x32, RZ ;  /* 0x00000032000a7824 */ /* 0x001fc600078e02ff */
[----:B----4-:R0:W-:Y:S02]  /*1af0*/  STL [R1+0x2ec], R9 ;  /* 0x0002ec0901007387 */ /* 0x0101e40000100800 */
[----:B0-----:R-:W-:-:S06]  /*1b00*/  LEA.HI.X.SX32 R9, R10, R27, 0x1, P0 ;  /* 0x0000001b0a097211 */ /* 0x001fcc00000f0eff */
[----:B------:R0:W2:Y:S01]  /*1b10*/  LDG.E.U16 R9, [R8.64] ;  /* 0x0000000608097981 */ /* 0x0000a2000c1e1500 */
[C---:B------:R-:W-:Y:S02]  /*1b20*/  IMAD R13, R0.reuse, 0xc8, RZ ;  /* 0x000000c8000d7824 */ /* 0x040fe400078e02ff */
[----:B------:R-:W-:-:S03]  /*1b30*/  IMAD R12, R0, 0x3a, RZ ;  /* 0x0000003a000c7824 */ /* 0x000fc600078e02ff */
[-C--:B------:R-:W-:Y:S01]  /*1b40*/  IADD3 R6, P1, R13, R26.reuse, RZ ;  /* 0x0000001a0d067210 */ /* 0x080fe20007f3e0ff */
[----:B------:R-:W-:Y:S01]  /*1b50*/  IMAD R13, R0, 0x74, RZ ;  /* 0x00000074000d7824 */ /* 0x000fe200078e02ff */
[-C--:B------:R-:W-:Y:S02]  /*1b60*/  IADD3 R10, P0, R12, R26.reuse, RZ ;  /* 0x0000001a0c0a7210 */ /* 0x080fe40007f1e0ff */
[----:B------:R-:W-:Y:S01]  /*1b70*/  LEA.HI.X.SX32 R7, R11, R27, 0x1, P1 ;  /* 0x0000001b0b077211 */ /* 0x000fe200008f0eff */
[----:B------:R-:W-:Y:S01]  /*1b80*/  IMAD R11, R0, 0x1d, RZ ;  /* 0x0000001d000b7824 */ /* 0x000fe200078e02ff */
[----:B0-----:R-:W-:-:S04]  /*1b90*/  IADD3 R8, P1, R13, R26, RZ ;  /* 0x0000001a0d087210 */ /* 0x001fc80007f3e0ff */
[----:B------:R-:W-:Y:S01]  /*1ba0*/  LEA.HI.X.SX32 R11, R11, R27, 0x1, P0 ;  /* 0x0000001b0b0b7211 */ /* 0x000fe200000f0eff */
[----:B------:R0:W3:Y:S04]  /*1bb0*/  LDG.E.U16 R7, [R6.64] ;  /* 0x0000000606077981 */ /* 0x0000e8000c1e1500 */
[----:B--2---:R1:W-:Y:S02]  /*1bc0*/  STL [R1+0x2f0], R9 ;  /* 0x0002f00901007387 */ /* 0x0043e40000100800 */
[----:B-1----:R-:W-:-:S05]  /*1bd0*/  IMAD R9, R0, 0xe8, RZ ;  /* 0x000000e800097824 */ /* 0x002fca00078e02ff */
[----:B0-----:R-:W-:Y:S02]  /*1be0*/  IADD3 R6, P0, R9, R26, RZ ;  /* 0x0000001a09067210 */ /* 0x001fe40007f1e0ff */
[----:B------:R-:W-:Y:S02]  /*1bf0*/  LEA.HI.X.SX32 R9, R12, R27, 0x1, P1 ;  /* 0x0000001b0c097211 */ /* 0x000fe400008f0eff */
[----:B------:R0:W2:Y:S04]  /*1c00*/  LDG.E.U16 R12, [R10.64] ;  /* 0x000000060a0c7981 */ /* 0x0000a8000c1e1500 */
[----:B---3--:R1:W-:Y:S01]  /*1c10*/  STL [R1+0x2e0], R7 ;  /* 0x0002e00701007387 */ /* 0x0083e20000100800 */
[----:B0-----:R-:W-:-:S03]  /*1c20*/  IMAD R11, R0, 0x6, RZ ;  /* 0x00000006000b7824 */ /* 0x001fc600078e02ff */
[----:B------:R0:W3:Y:S01]  /*1c30*/  LDG.E.U16 R10, [R8.64] ;  /* 0x00000006080a7981 */ /* 0x0000e2000c1e1500 */
[----:B-1----:R-:W-:-:S06]  /*1c40*/  LEA.HI.X.SX32 R7, R13, R27, 0x1, P0 ;  /* 0x0000001b0d077211 */ /* 0x002fcc00000f0eff */
[----:B------:R1:W4:Y:S01]  /*1c50*/  LDG.E.U16 R7, [R6.64] ;  /* 0x0000000606077981 */ /* 0x000322000c1e1500 */
[----:B0-----:R-:W-:-:S03]  /*1c60*/  IMAD R8, R0, 0x3, RZ ;  /* 0x0000000300087824 */ /* 0x001fc600078e02ff */
[----:B--2---:R0:W-:Y:S02]  /*1c70*/  STL [R1+0x2e8], R12 ;  /* 0x0002e80c01007387 */ /* 0x0041e40000100800 */
[----:B0-----:R-:W-:-:S04]  /*1c80*/  IADD3 R12, P0, R11, R26, RZ ;  /* 0x0000001a0b0c7210 */ /* 0x001fc80007f1e0ff */
[----:B------:R-:W-:-:S06]  /*1c90*/  LEA.HI.X.SX32 R13, R8, R27, 0x1, P0 ;  /* 0x0000001b080d7211 */ /* 0x000fcc00000f0eff */
[----:B------:R-:W2:Y:S01]  /*1ca0*/  LDG.E.U16 R13, [R12.64] ;  /* 0x000000060c0d7981 */ /* 0x000ea2000c1e1500 */
[C---:B------:R-:W-:Y:S02]  /*1cb0*/  IMAD R9, R0.reuse, 0xc, RZ ;  /* 0x0000000c00097824 */ /* 0x040fe400078e02ff */
[C---:B------:R-:W-:Y:S01]  /*1cc0*/  IMAD R8, R0.reuse, 0x18, RZ ;  /* 0x0000001800087824 */ /* 0x040fe200078e02ff */
[----:B---3--:R0:W-:Y:S01]  /*1cd0*/  STL [R1+0x2e4], R10 ;  /* 0x0002e40a01007387 */ /* 0x0081e20000100800 */
[----:B-1----:R-:W-:-:S03]  /*1ce0*/  IMAD R6, R0, 0xe, RZ ;  /* 0x0000000e00067824 */ /* 0x002fc600078e02ff */
[----:B----4-:R1:W-:Y:S01]  /*1cf0*/  STL [R1+0x2dc], R7 ;  /* 0x0002dc0701007387 */ /* 0x0103e20000100800 */
[-C--:B------:R-:W-:Y:S02]  /*1d00*/  IADD3 R8, P2, R8, R26.reuse, RZ ;  /* 0x0000001a08087210 */ /* 0x080fe40007f5e0ff */
[-C--:B0-----:R-:W-:Y:S02]  /*1d10*/  IADD3 R10, P1, R9, R26.reuse, RZ ;  /* 0x0000001a090a7210 */ /* 0x081fe40007f3e0ff */
[----:B------:R-:W-:Y:S02]  /*1d20*/  IADD3 R6, P0, R6, R26, RZ ;  /* 0x0000001a06067210 */ /* 0x000fe40007f1e0ff */
[-C--:B------:R-:W-:Y:S01]  /*1d30*/  LEA.HI.X.SX32 R11, R11, R27.reuse, 0x1, P1 ;  /* 0x0000001b0b0b7211 */ /* 0x080fe200008f0eff */
[----:B-1----:R-:W-:Y:S01]  /*1d40*/  IMAD R7, R0, 0x7, RZ ;  /* 0x0000000700077824 */ /* 0x002fe200078e02ff */
[----:B------:R-:W-:-:S04]  /*1d50*/  LEA.HI.X.SX32 R9, R9, R27, 0x1, P2 ;  /* 0x0000001b09097211 */ /* 0x000fc800010f0eff */
[----:B------:R-:W-:Y:S01]  /*1d60*/  LEA.HI.X.SX32 R7, R7, R27, 0x1, P0 ;  /* 0x0000001b07077211 */ /* 0x000fe200000f0eff */
[----:B------:R-:W3:Y:S04]  /*1d70*/  LDG.E.U16 R11, [R10.64] ;  /* 0x000000060a0b7981 */ /* 0x000ee8000c1e1500 */
[----:B--2---:R0:W-:Y:S04]  /*1d80*/  STL [R1+0x2d4], R13 ;  /* 0x0002d40d01007387 */ /* 0x0041e80000100800 */
[----:B0-----:R0:W2:Y:S04]  /*1d90*/  LDG.E.U16 R13, [R8.64] ;  /* 0x00000006080d7981 */ /* 0x0010a8000c1e1500 */
[----:B0-----:R0:W4:Y:S01]  /*1da0*/  LDG.E.U16 R9, [R6.64] ;  /* 0x0000000606097981 */ /* 0x001122000c1e1500 */
[----:B------:R-:W-:-:S03]  /*1db0*/  IMAD R12, R0, 0x1c, RZ ;  /* 0x0000001c000c7824 */ /* 0x000fc600078e02ff */
[----:B---3--:R1:W-:Y:S02]  /*1dc0*/  STL [R1+0x2d0], R11 ;  /* 0x0002d00b01007387 */ /* 0x0083e40000100800 */
[----:B------:R-:W-:Y:S01]  /*1dd0*/  IADD3 R8, P0, R12, R26, RZ ;  /* 0x0000001a0c087210 */ /* 0x000fe20007f1e0ff */
[C---:B------:R-:W-:Y:S02]  /*1de0*/  IMAD R10, R0.reuse, 0x38, RZ ;  /* 0x00000038000a7824 */ /* 0x040fe400078e02ff */
[----:B-1----:R-:W-:-:S03]  /*1df0*/  IMAD R11, R0, 0xe, RZ ;  /* 0x0000000e000b7824 */ /* 0x002fc600078e02ff */
[----:B0-----:R-:W-:-:S04]  /*1e00*/  IADD3 R6, P1, R10, R26, RZ ;  /* 0x0000001a0a067210 */ /* 0x001fc80007f3e0ff */
[----:B------:R-:W-:-:S06]  /*1e10*/  LEA.HI.X.SX32 R7, R12, R27, 0x1, P1 ;  /* 0x0000001b0c077211 */ /* 0x000fcc00008f0eff */
[----:B------:R-:W3:Y:S04]  /*1e20*/  LDG.E.U16 R7, [R6.64] ;  /* 0x0000000606077981 */ /* 0x000ee8000c1e1500 */
[----:B--2---:R-:W-:Y:S04]  /*1e30*/  STL [R1+0x2cc], R13 ;  /* 0x0002cc0d01007387 */ /* 0x004fe80000100800 */
[----:B----4-:R0:W-:Y:S02]  /*1e40*/  STL [R1+0x328], R9 ;  /* 0x0003280901007387 */ /* 0x0101e40000100800 */
[----:B0-----:R-:W-:Y:S01]  /*1e50*/  LEA.HI.X.SX32 R9, R11, R27, 0x1, P0 ;  /* 0x0000001b0b097211 */ /* 0x001fe200000f0eff */
[----:B------:R-:W-:-:S05]  /*1e60*/  IMAD R13, R0, 0x16, RZ ;  /* 0x00000016000d7824 */ /* 0x000fca00078e02ff */
[----:B------:R0:W2:Y:S01]  /*1e70*/  LDG.E.U16 R9, [R8.64] ;  /* 0x0000000608097981 */ /* 0x0000a2000c1e1500 */
[----:B------:R-:W-:Y:S01]  /*1e80*/  IMAD R11, R0, 0xb, RZ ;  /* 0x0000000b000b7824 */ /* 0x000fe200078e02ff */
[----:B------:R-:W-:-:S04]  /*1e90*/  IADD3 R10, P0, R13, R26, RZ ;  /* 0x0000001a0d0a7210 */ /* 0x000fc80007f1e0ff */
[----:B------:R-:W-:-:S06]  /*1ea0*/  LEA.HI.X.SX32 R11, R11, R27, 0x1, P0 ;  /* 0x0000001b0b0b7211 */ /* 0x000fcc00000f0eff */
[----:B------:R1:W4:Y:S01]  /*1eb0*/  LDG.E.U16 R11, [R10.64] ;  /* 0x000000060a0b7981 */ /* 0x000322000c1e1500 */
[----:B------:R-:W-:-:S05]  /*1ec0*/  IMAD R12, R0, 0x2c, RZ ;  /* 0x0000002c000c7824 */ /* 0x000fca00078e02ff */
[-C--:B0-----:R-:W-:Y:S01]  /*1ed0*/  IADD3 R8, P1, R12, R26.reuse, RZ ;  /* 0x0000001a0c087210 */ /* 0x081fe20007f3e0ff */
[----:B--2---:R0:W-:Y:S02]  /*1ee0*/  STL [R1+0x2c8], R9 ;  /* 0x0002c80901007387 */ /* 0x0041e40000100800 */
[C---:B0-----:R-:W-:Y:S02]  /*1ef0*/  IMAD R9, R0.reuse, 0x58, RZ ;  /* 0x0000005800097824 */ /* 0x041fe400078e02ff */
[----:B---3--:R0:W-:Y:S03]  /*1f00*/  STL [R1+0x2bc], R7 ;  /* 0x0002bc0701007387 */ /* 0x0081e60000100800 */
[----:B------:R-:W-:Y:S02]  /*1f10*/  IADD3 R6, P0, R9, R26, RZ ;  /* 0x0000001a09067210 */ /* 0x000fe40007f1e0ff */
[-C--:B------:R-:W-:Y:S01]  /*1f20*/  LEA.HI.X.SX32 R9, R13, R27.reuse, 0x1, P1 ;  /* 0x0000001b0d097211 */ /* 0x080fe200008f0eff */
[----:B------:R-:W-:Y:S01]  /*1f30*/  IMAD R13, R0, 0x1e, RZ ;  /* 0x0000001e000d7824 */ /* 0x000fe200078e02ff */
[----:B0-----:R-:W-:-:S03]  /*1f40*/  LEA.HI.X.SX32 R7, R12, R27, 0x1, P0 ;  /* 0x0000001b0c077211 */ /* 0x001fc600000f0eff */
[----:B------:R0:W2:Y:S01]  /*1f50*/  LDG.E.U16 R12, [R8.64] ;  /* 0x00000006080c7981 */ /* 0x0000a2000c1e1500 */
[----:B-1----:R-:W-:-:S03]  /*1f60*/  IADD3 R10, P0, R13, R26, RZ ;  /* 0x0000001a0d0a7210 */ /* 0x002fc60007f1e0ff */
[----:B------:R1:W3:Y:S01]  /*1f70*/  LDG.E.U16 R7, [R6.64] ;  /* 0x0000000606077981 */ /* 0x0002e2000c1e1500 */
[----:B0-----:R-:W-:-:S03]  /*1f80*/  IMAD R8, R0, 0xf, RZ ;  /* 0x0000000f00087824 */ /* 0x001fc600078e02ff */
[----:B----4-:R0:W-:Y:S02]  /*1f90*/  STL [R1+0x2c4], R11 ;  /* 0x0002c40b01007387 */ /* 0x0101e40000100800 */
[----:B0-----:R-:W-:-:S05]  /*1fa0*/  LEA.HI.X.SX32 R11, R8, R27, 0x1, P0 ;  /* 0x0000001b080b7211 */ /* 0x001fca00000f0eff */
[----:B------:R0:W4:Y:S01]  /*1fb0*/  LDG.E.U16 R10, [R10.64] ;  /* 0x000000060a0a7981 */ /* 0x000122000c1e1500 */
[C---:B------:R-:W-:Y:S02]  /*1fc0*/  IMAD R9, R0.reuse, 0x3c, RZ ;  /* 0x0000003c00097824 */ /* 0x040fe400078e02ff */
[C---:B------:R-:W-:Y:S02]  /*1fd0*/  IMAD R8, R0.reuse, 0x78, RZ ;  /* 0x0000007800087824 */ /* 0x040fe400078e02ff */
[----:B-1----:R-:W-:-:S03]  /*1fe0*/  IMAD R6, R0, 0x26, RZ ;  /* 0x0000002600067824 */ /* 0x002fc600078e02ff */
[-C--:B------:R-:W-:Y:S02]  /*1ff0*/  IADD3 R8, P2, R8, R26.reuse, RZ ;  /* 0x0000001a08087210 */ /* 0x080fe40007f5e0ff */
[-C--:B------:R-:W-:Y:S01]  /*2000*/  IADD3 R6, P0, R6, R26.reuse, RZ ;  /* 0x0000001a06067210 */ /* 0x080fe20007f1e0ff */
[----:B--2---:R1:W-:Y:S04]  /*2010*/  STL [R1+0x2c0], R12 ;  /* 0x0002c00c01007387 */ /* 0x0043e80000100800 */
[----:B---3--:R2:W-:Y:S01]  /*2020*/  STL [R1+0x2b8], R7 ;  /* 0x0002b80701007387 */ /* 0x0085e20000100800 */
[----:B-1----:R-:W-:Y:S01]  /*2030*/  IADD3 R12, P1, R9, R26, RZ ;  /* 0x0000001a090c7210 */ /* 0x002fe20007f3e0ff */
[----:B--2---:R-:W-:-:S03]  /*2040*/  IMAD R7, R0, 0x13, RZ ;  /* 0x0000001300077824 */ /* 0x004fc600078e02ff */
[-C--:B------:R-:W-:Y:S02]  /*2050*/  LEA.HI.X.SX32 R13, R13, R27.reuse, 0x1, P1 ;  /* 0x0000001b0d0d7211 */ /* 0x080fe400008f0eff */
[-C--:B------:R-:W-:Y:S02]  /*2060*/  LEA.HI.X.SX32 R9, R9, R27.reuse, 0x1, P2 ;  /* 0x0000001b09097211 */ /* 0x080fe400010f0eff */
[----:B------:R-:W-:Y:S01]  /*2070*/  LEA.HI.X.SX32 R7, R7, R27, 0x1, P0 ;  /* 0x0000001b07077211 */ /* 0x000fe200000f0eff */
[----:B0-----:R0:W2:Y:S04]  /*2080*/  LDG.E.U16 R11, [R12.64] ;  /* 0x000000060c0b7981 */ /* 0x0010a8000c1e1500 */
[----:B----4-:R1:W-:Y:S01]  /*2090*/  STL [R1+0x30c], R10 ;  /* 0x00030c0a01007387 */ /* 0x0103e20000100800 */
[----:B0-----:R-:W-:-:S02]  /*20a0*/  IMAD R13, R0, 0x4c, RZ ;  /* 0x0000004c000d7824 */ /* 0x001fc400078e02ff */
[----:B------:R-:W-:Y:S01]  /*20b0*/  IMAD R12, R0, 0x98, RZ ;  /* 0x00000098000c7824 */ /* 0x000fe200078e02ff */
[----:B-1----:R0:W3:Y:S04]  /*20c0*/  LDG.E.U16 R10, [R8.64] ;  /* 0x00000006080a7981 */ /* 0x0020e8000c1e1500 */
[-C--:B------:R-:W-:Y:S01]  /*20d0*/  IADD3 R12, P2, R12, R26.reuse, RZ ;  /* 0x0000001a0c0c7210 */ /* 0x080fe20007f5e0ff */
[----:B0-----:R0:W4:Y:S01]  /*20e0*/  LDG.E.U16 R8, [R6.64] ;  /* 0x0000000606087981 */ /* 0x001122000c1e1500 */
[----:B------:R-:W-:Y:S01]  /*20f0*/  IMAD R9, R0, 0x26, RZ ;  /* 0x0000002600097824 */ /* 0x000fe200078e02ff */
[----:B0-----:R-:W-:-:S04]  /*2100*/  IADD3 R6, P0, R13, R26, RZ ;  /* 0x0000001a0d067210 */ /* 0x001fc80007f1e0ff */
[-C--:B------:R-:W-:Y:S02]  /*2110*/  LEA.HI.X.SX32 R7, R9, R27.reuse, 0x1, P0 ;  /* 0x0000001b09077211 */ /* 0x080fe400000f0eff */
[----:B------:R-:W-:-:S03]  /*2120*/  LEA.HI.X.SX32 R13, R13, R27, 0x1, P2 ;  /* 0x0000001b0d0d7211 */ /* 0x000fc600010f0eff */
[----:B------:R0:W5:Y:S04]  /*2130*/  LDG.E.U16 R6, [R6.64] ;  /* 0x0000000606067981 */ /* 0x000168000c1e1500 */
[----:B------:R-:W5:Y:S01]  /*2140*/  LDG.E.U16 R13, [R12.64] ;  /* 0x000000060c0d7981 */ /* 0x000f62000c1e1500 */
[C---:B0-----:R-:W-:Y:S02]  /*2150*/  IMAD R7, R0.reuse, 0xb8, RZ ;  /* 0x000000b800077824 */ /* 0x041fe400078e02ff */
[C---:B------:R-:W-:Y:S01]  /*2160*/  IMAD R9, R0.reuse, 0x17, RZ ;  /* 0x0000001700097824 */ /* 0x040fe200078e02ff */
[----:B--2---:R0:W-:Y:S02]  /*2170*/  STL [R1+0x2b0], R11 ;  /* 0x0002b00b01007387 */ /* 0x0041e40000100800 */
[----:B0-----:R-:W-:-:S02]  /*2180*/  IMAD R11, R0, 0x2e, RZ ;  /* 0x0000002e000b7824 */ /* 0x001fc400078e02ff */
[----:B---3--:R0:W-:Y:S02]  /*2190*/  STL [R1+0x2ac], R10 ;  /* 0x0002ac0a01007387 */ /* 0x0081e40000100800 */
[----:B0-----:R-:W-:Y:S02]  /*21a0*/  IMAD R10, R0, 0x5c, RZ ;  /* 0x0000005c000a7824 */ /* 0x001fe400078e02ff */
[----:B----4-:R0:W-:Y:S03]  /*21b0*/  STL [R1+0x2b4], R8 ;  /* 0x0002b40801007387 */ /* 0x0101e60000100800 */
[-C--:B------:R-:W-:Y:S02]  /*21c0*/  IADD3 R10, P1, R10, R26.reuse, RZ ;  /* 0x0000001a0a0a7210 */ /* 0x080fe40007f3e0ff */
[C---:B0-----:R-:W-:Y:S02]  /*21d0*/  IADD3 R8, P0, R11.reuse, R26, RZ ;  /* 0x0000001a0b087210 */ /* 0x041fe40007f1e0ff */
[-C--:B------:R-:W-:Y:S01]  /*21e0*/  LEA.HI.X.SX32 R11, R11, R27.reuse, 0x1, P1 ;  /* 0x0000001b0b0b7211 */ /* 0x080fe200008f0eff */
[----:B-----5:R0:W-:Y:S01]  /*21f0*/  STL [R1+0x2a8], R6 ;  /* 0x0002a80601007387 */ /* 0x0201e20000100800 */
[----:B------:R-:W-:-:S03]  /*2200*/  LEA.HI.X.SX32 R9, R9, R27, 0x1, P0 ;  /* 0x0000001b09097211 */ /* 0x000fc600000f0eff */
[----:B------:R1:W-:Y:S04]  /*2210*/  STL [R1+0x2a0], R13 ;  /* 0x0002a00d01007387 */ /* 0x0003e80000100800 */
[----:B------:R2:W3:Y:S01]  /*2220*/  LDG.E.U16 R12, [R8.64] ;  /* 0x00000006080c7981 */ /* 0x0004e2000c1e1500 */
[----:B0-----:R-:W-:Y:S01]  /*2230*/  IADD3 R6, P2, R7, R26, RZ ;  /* 0x0000001a07067210 */ /* 0x001fe20007f5e0ff */
[C---:B------:R-:W-:Y:S02]  /*2240*/  IMAD R7, R0.reuse, 0x5c, RZ ;  /* 0x0000005c00077824 */ /* 0x040fe400078e02ff */
[----:B-1----:R0:W4:Y:S03]  /*2250*/  LDG.E.U16 R13, [R10.64] ;  /* 0x000000060a0d7981 */ /* 0x002126000c1e1500 */
[----:B------:R-:W-:Y:S01]  /*2260*/  LEA.HI.X.SX32 R7, R7, R27, 0x1, P2 ;  /* 0x0000001b07077211 */ /* 0x000fe200010f0eff */
[----:B0-----:R-:W-:-:S04]  /*2270*/  IMAD R11, R0, 0x36, RZ ;  /* 0x00000036000b7824 */ /* 0x001fc800078e02ff */
[----:B------:R0:W5:Y:S01]  /*2280*/  LDG.E.U16 R10, [R6.64] ;  /* 0x00000006060a7981 */ /* 0x000162000c1e1500 */
[----:B--2---:R-:W-:Y:S01]  /*2290*/  IADD3 R8, P0, R11, R26, RZ ;  /* 0x0000001a0b087210 */ /* 0x004fe20007f1e0ff */
[----:B0-----:R-:W-:-:S05]  /*22a0*/  IMAD R6, R0, 0x1b, RZ ;  /* 0x0000001b00067824 */ /* 0x001fca00078e02ff */
[----:B------:R-:W-:-:S06]  /*22b0*/  LEA.HI.X.SX32 R9, R6, R27, 0x1, P0 ;  /* 0x0000001b06097211 */ /* 0x000fcc00000f0eff */
[----:B------:R0:W2:Y:S01]  /*22c0*/  LDG.E.U16 R9, [R8.64] ;  /* 0x0000000608097981 */ /* 0x0000a2000c1e1500 */
[----:B------:R-:W-:-:S03]  /*22d0*/  IMAD R7, R0, 0x6c, RZ ;  /* 0x0000006c00077824 */ /* 0x000fc600078e02ff */
[----:B----4-:R1:W-:Y:S04]  /*22e0*/  STL [R1+0x2a4], R13 ;  /* 0x0002a40d01007387 */ /* 0x0103e80000100800 */
[----:B---3--:R3:W-:Y:S01]  /*22f0*/  STL [R1+0x2f4], R12 ;  /* 0x0002f40c01007387 */ /* 0x0087e20000100800 */
[----:B-1----:R-:W-:-:S03]  /*2300*/  IMAD R13, R0, 0x3e, RZ ;  /* 0x0000003e000d7824 */ /* 0x002fc600078e02ff */
[----:B-----5:R1:W-:Y:S01]  /*2310*/  STL [R1+0x29c], R10 ;  /* 0x00029c0a01007387 */ /* 0x0203e20000100800 */
[-C--:B---3--:R-:W-:Y:S02]  /*2320*/  IADD3 R12, P1, R7, R26.reuse, RZ ;  /* 0x0000001a070c7210 */ /* 0x088fe40007f3e0ff */
[----:B------:R-:W-:Y:S02]  /*2330*/  IADD3 R6, P0, R13, R26, RZ ;  /* 0x0000001a0d067210 */ /* 0x000fe40007f1e0ff */
[----:B------:R-:W-:Y:S01]  /*2340*/  LEA.HI.X.SX32 R13, R11, R27, 0x1, P1 ;  /* 0x0000001b0b0d7211 */ /* 0x000fe200008f0eff */
[C---:B-1----:R-:W-:Y:S02]  /*2350*/  IMAD R10, R0.reuse, 0xd8, RZ ;  /* 0x000000d8000a7824 */ /* 0x042fe400078e02ff */
[----:B------:R-:W-:-:S03]  /*2360*/  IMAD R11, R0, 0x7c, RZ ;  /* 0x0000007c000b7824 */ /* 0x000fc600078e02ff */
[----:B------:R1:W3:Y:S01]  /*2370*/  LDG.E.U16 R13, [R12.64] ;  /* 0x000000060c0d7981 */ /* 0x0002e2000c1e1500 */
[-C--:B------:R-:W-:Y:S02]  /*2380*/  IADD3 R10, P2, R10, R26.reuse, RZ ;  /* 0x0000001a0a0a7210 */ /* 0x080fe40007f5e0ff */
[----:B0-----:R-:W-:Y:S02]  /*2390*/  IADD3 R8, P1, R11, R26, RZ ;  /* 0x0000001a0b087210 */ /* 0x001fe40007f3e0ff */
[----:B------:R-:W-:Y:S01]  /*23a0*/  LEA.HI.X.SX32 R11, R7, R27, 0x1, P2 ;  /* 0x0000001b070b7211 */ /* 0x000fe200010f0eff */
[----:B--2---:R0:W-:Y:S01]  /*23b0*/  STL [R1+0x298], R9 ;  /* 0x0002980901007387 */ /* 0x0041e20000100800 */
[----:B------:R-:W-:-:S03]  /*23c0*/  IMAD R7, R0, 0x1f, RZ ;  /* 0x0000001f00077824 */ /* 0x000fc600078e02ff */
[----:B-1----:R1:W2:Y:S01]  /*23d0*/  LDG.E.U16 R12, [R10.64] ;  /* 0x000000060a0c7981 */ /* 0x0022a2000c1e1500 */
[----:B0-----:R-:W-:Y:S01]  /*23e0*/  IMAD R9, R0, 0x3e, RZ ;  /* 0x0000003e00097824 */ /* 0x001fe200078e02ff */
[----:B------:R-:W-:-:S04]  /*23f0*/  LEA.HI.X.SX32 R7, R7, R27, 0x1, P0 ;  /* 0x0000001b07077211 */ /* 0x000fc800000f0eff */
[----:B------:R-:W-:Y:S01]  /*2400*/  LEA.HI.X.SX32 R9, R9, R27, 0x1, P1 ;  /* 0x0000001b09097211 */ /* 0x000fe200008f0eff */
[----:B-1----:R-:W4:Y:S04]  /*2410*/  LDG.E.U16 R10, [R6.64] ;  /* 0x00000006060a7981 */ /* 0x002f28000c1e1500 */
[----:B------:R-:W5:Y:S04]  /*2420*/  LDG.E.U16 R11, [R8.64] ;  /* 0x00000006080b7981 */ /* 0x000f68000c1e1500 */
[----:B---3--:R0:W-:Y:S02]  /*2430*/  STL [R1+0x294], R13 ;  /* 0x0002940d01007387 */ /* 0x0081e40000100800 */
[----:B0-----:R-:W-:-:S02]  /*2440*/  IMAD R13, R0, 0xf8, RZ ;  /* 0x000000f8000d7824 */ /* 0x001fc400078e02ff */
[----:B--2---:R0:W-:Y:S03]  /*2450*/  STL [R1+0x28c], R12 ;  /* 0x00028c0c01007387 */ /* 0x0041e60000100800 */
[----:B0-----:R-:W-:Y:S01]  /*2460*/  IADD3 R12, P1, R13, R26, RZ ;  /* 0x0000001a0d0c7210 */ /* 0x001fe20007f3e0ff */
[----:B------:R-:W-:Y:S01]  /*2470*/  IMAD R13, R0, 0x7c, RZ ;  /* 0x0000007c000d7824 */ /* 0x000fe200078e02ff */
[----:B-----5:R0:W-:Y:S04]  /*2480*/  STL [R1+0x290], R11 ;  /* 0x0002900b01007387 */ /* 0x0201e80000100800 */
[----:B----4-:R1:W-:Y:S01]  /*2490*/  STL [R1+0x2d8], R10 ;  /* 0x0002d80a01007387 */ /* 0x0103e20000100800 */
[----:B------:R-:W-:-:S02]  /*24a0*/  LEA.HI.X.SX32 R13, R13, R27, 0x1, P1 ;  /* 0x0000001b0d0d7211 */ /* 0x000fc400008f0eff */
[----:B0-----:R-:W-:-:S03]  /*24b0*/  SHF.L.U32 R11, R0, 0x1, RZ ;  /* 0x00000001000b7819 */ /* 0x001fc600000006ff */
[----:B------:R0:W2:Y:S01]  /*24c0*/  LDG.E.U16 R12, [R12.64] ;  /* 0x000000060c0c7981 */ /* 0x0000a2000c1e1500 */
[----:B-1----:R-:W-:-:S04]  /*24d0*/  LEA R10, P0, R0, R26, 0x2 ;  /* 0x0000001a000a7211 */ /* 0x002fc800078010ff */
[----:B------:R-:W-:-:S06]  /*24e0*/  LEA.HI.X.SX32 R11, R11, R27, 0x1, P0 ;  /* 0x0000001b0b0b7211 */ /* 0x000fcc00000f0eff */
[----:B------:R1:W3:Y:S01]  /*24f0*/  LDG.E.U16 R11, [R10.64] ;  /* 0x000000060a0b7981 */ /* 0x0002e2000c1e1500 */
[C---:B------:R-:W-:Y:S02]  /*2500*/  IMAD R6, R0.reuse, 0x104, RZ ;  /* 0x0000010400067824 */ /* 0x040fe400078e02ff */
[C---:B------:R-:W-:Y:S02]  /*2510*/  IMAD R7, R0.reuse, 0x114, RZ ;  /* 0x0000011400077824 */ /* 0x040fe400078e02ff */
[----:B------:R-:W-:Y:S01]  /*2520*/  IMAD R9, R0, 0x82, RZ ;  /* 0x0000008200097824 */ /* 0x000fe200078e02ff */
[-C--:B------:R-:W-:Y:S02]  /*2530*/  IADD3 R8, P2, R6, R26.reuse, RZ ;  /* 0x0000001a06087210 */ /* 0x080fe40007f5e0ff */
[----:B------:R-:W-:Y:S01]  /*2540*/  IADD3 R6, P1, R7, R26, RZ ;  /* 0x0000001a07067210 */ /* 0x000fe20007f3e0ff */
[----:B------:R-:W-:Y:S01]  /*2550*/  IMAD R7, R0, 0x8a, RZ ;  /* 0x0000008a00077824 */ /* 0x000fe200078e02ff */
[----:B------:R-:W-:-:S04]  /*2560*/  LEA.HI.X.SX32 R9, R9, R27, 0x1, P2 ;  /* 0x0000001b09097211 */ /* 0x000fc800010f0eff */
[----:B------:R-:W-:Y:S01]  /*2570*/  LEA.HI.X.SX32 R7, R7, R27, 0x1, P1 ;  /* 0x0000001b07077211 */ /* 0x000fe200008f0eff */
[----:B-1----:R1:W4:Y:S04]  /*2580*/  LDG.E.U16 R10, [R8.64] ;  /* 0x00000006080a7981 */ /* 0x002328000c1e1500 */
[----:B0-----:R0:W5:Y:S01]  /*2590*/  LDG.E.U16 R13, [R6.64] ;  /* 0x00000006060d7981 */ /* 0x001162000c1e1500 */
[----:B-1----:R-:W-:-:S05]  /*25a0*/  IMAD R8, R0, 0x124, RZ ;  /* 0x0000012400087824 */ /* 0x002fca00078e02ff */
[----:B0-----:R-:W-:Y:S01]  /*25b0*/  IADD3 R6, P0, R8, R26, RZ ;  /* 0x0000001a08067210 */ /* 0x001fe20007f1e0ff */
[----:B--2---:R-:W-:Y:S04]  /*25c0*/  STL [R1+0x284], R12 ;  /* 0x0002840c01007387 */ /* 0x004fe80000100800 */
[----:B---3--:R0:W-:Y:S02]  /*25d0*/  STL [R1+0x288], R11 ;  /* 0x0002880b01007387 */ /* 0x0081e40000100800 */
[----:B0-----:R-:W-:-:S05]  /*25e0*/  IMAD R11, R0, 0x92, RZ ;  /* 0x00000092000b7824 */ /* 0x001fca00078e02ff */
[----:B------:R-:W-:-:S06]  /*25f0*/  LEA.HI.X.SX32 R7, R11, R27, 0x1, P0 ;  /* 0x0000001b0b077211 */ /* 0x000fcc00000f0eff */
[----:B------:R0:W2:Y:S01]  /*2600*/  LDG.E.U16 R7, [R6.64] ;  /* 0x0000000606077981 */ /* 0x0000a2000c1e1500 */
[C---:B------:R-:W-:Y:S02]  /*2610*/  IMAD R12, R0.reuse, 0x134, RZ ;  /* 0x00000134000c7824 */ /* 0x040fe400078e02ff */
[C---:B------:R-:W-:Y:S01]  /*2620*/  IMAD R9, R0.reuse, 0x9a, RZ ;  /* 0x0000009a00097824 */ /* 0x040fe200078e02ff */
[----:B----4-:R1:W-:Y:S01]  /*2630*/  STL [R1+0x280], R10 ;  /* 0x0002800a01007387 */ /* 0x0103e20000100800 */
[----:B------:R-:W-:Y:S01]  /*2640*/  IMAD R11, R0, 0x144, RZ ;  /* 0x00000144000b7824 */ /* 0x000fe200078e02ff */
[-C--:B------:R-:W-:Y:S02]  /*2650*/  IADD3 R12, P2, R12, R26.reuse, RZ ;  /* 0x0000001a0c0c7210 */ /* 0x080fe40007f5e0ff */
[----:B-----5:R3:W-:Y:S01]  /*2660*/  STL [R1+0x27c], R13 ;  /* 0x00027c0d01007387 */ /* 0x0207e20000100800 */
[C---:B------:R-:W-:Y:S01]  /*2670*/  IADD3 R8, P1, R9.reuse, R26, RZ ;  /* 0x0000001a09087210 */ /* 0x040fe20007f3e0ff */
[----:B-1----:R-:W-:Y:S01]  /*2680*/  IMAD R10, R0, 0x8a, RZ ;  /* 0x0000008a000a7824 */ /* 0x002fe200078e02ff */
[----:B---3--:R-:W-:-:S02]  /*2690*/  LEA.HI.X.SX32 R13, R9, R27, 0x1, P2 ;  /* 0x0000001b090d7211 */ /* 0x008fc400010f0eff */
[-C--:B0-----:R-:W-:Y:S01]  /*26a0*/  IADD3 R6, P2, R11, R26.reuse, RZ ;  /* 0x0000001a0b067210 */ /* 0x081fe20007f5e0ff */
[----:B------:R-:W-:Y:S01]  /*26b0*/  IMAD R11, R0, 0x45, RZ ;  /* 0x00000045000b7824 */ /* 0x000fe200078e02ff */
[----:B------:R-:W-:Y:S01]  /*26c0*/  IADD3 R10, P0, R10, R26, RZ ;  /* 0x0000001a0a0a7210 */ /* 0x000fe20007f1e0ff */
[----:B------:R-:W-:Y:S01]  /*26d0*/  IMAD R9, R0, 0x4d, RZ ;  /* 0x0000004d00097824 */ /* 0x000fe200078e02ff */
[----:B------:R0:W3:Y:S02]  /*26e0*/  LDG.E.U16 R12, [R12.64] ;  /* 0x000000060c0c7981 */ /* 0x0000e4000c1e1500 */
[-C--:B------:R-:W-:Y:S02]  /*26f0*/  LEA.HI.X.SX32 R11, R11, R27.reuse, 0x1, P0 ;  /* 0x0000001b0b0b7211 */ /* 0x080fe400000f0eff */
[----:B------:R-:W-:-:S03]  /*2700*/  LEA.HI.X.SX32 R9, R9, R27, 0x1, P1 ;  /* 0x0000001b09097211 */ /* 0x000fc600008f0eff */
[----:B0-----:R0:W4:Y:S04]  /*2710*/  LDG.E.U16 R13, [R10.64] ;  /* 0x000000060a0d7981 */ /* 0x001128000c1e1500 */
[----:B0-----:R0:W5:Y:S04]  /*2720*/  LDG.E.U16 R11, [R8.64] ;  /* 0x00000006080b7981 */ /* 0x001168000c1e1500 */
[----:B--2---:R1:W-:Y:S02]  /*2730*/  STL [R1+0x278], R7 ;  /* 0x0002780701007387 */ /* 0x0043e40000100800 */
[----:B-1----:R-:W-:-:S05]  /*2740*/  IMAD R7, R0, 0xa2, RZ ;  /* 0x000000a200077824 */ /* 0x002fca00078e02ff */
[----:B------:R-:W-:-:S06]  /*2750*/  LEA.HI.X.SX32 R7, R7, R27, 0x1, P2 ;  /* 0x0000001b07077211 */ /* 0x000fcc00010f0eff */
[----:B------:R1:W2:Y:S01]  /*2760*/  LDG.E.U16 R7, [R6.64] ;  /* 0x0000000606077981 */ /* 0x0002a2000c1e1500 */
[C---:B0-----:R-:W-:Y:S02]  /*2770*/  IMAD R9, R0.reuse, 0xaa, RZ ;  /* 0x000000aa00097824 */ /* 0x041fe400078e02ff */
[C---:B------:R-:W-:Y:S02]  /*2780*/  IMAD R10, R0.reuse, 0x154, RZ ;  /* 0x00000154000a7824 */ /* 0x040fe400078e02ff */
[C---:B------:R-:W-:Y:S02]  /*2790*/  IMAD R8, R0.reuse, 0x164, RZ ;  /* 0x0000016400087824 */ /* 0x040fe400078e02ff */
[----:B-1----:R-:W-:Y:S01]  /*27a0*/  IMAD R6, R0, 0x55, RZ ;  /* 0x0000005500067824 */ /* 0x002fe200078e02ff */
[----:B----4-:R-:W-:Y:S04]  /*27b0*/  STL [R1+0x274], R13 ;  /* 0x0002740d01007387 */ /* 0x010fe80000100800 */
[----:B---3--:R0:W-:Y:S01]  /*27c0*/  STL [R1+0x26c], R12 ;  /* 0x00026c0c01007387 */ /* 0x0081e20000100800 */
[----:B------:R-:W-:-:S03]  /*27d0*/  IADD3 R10, P1, R10, R26, RZ ;  /* 0x0000001a0a0a7210 */ /* 0x000fc60007f3e0ff */
[----:B-----5:R1:W-:Y:S01]  /*27e0*/  STL [R1+0x270], R11 ;  /* 0x0002700b01007387 */ /* 0x0203e20000100800 */
[----:B0-----:R-:W-:Y:S01]  /*27f0*/  IADD3 R12, P0, R9, R26, RZ ;  /* 0x0000001a090c7210 */ /* 0x001fe20007f1e0ff */
[----:B-1----:R-:W-:-:S03]  /*2800*/  IMAD R11, R0, 0xba, RZ ;  /* 0x000000ba000b7824 */ /* 0x002fc600078e02ff */
[----:B------:R-:W-:Y:S02]  /*2810*/  LEA.HI.X.SX32 R13, R6, R27, 0x1, P0 ;  /* 0x0000001b060d7211 */ /* 0x000fe400000f0eff */
[----:B------:R-:W-:-:S03]  /*2820*/  IADD3 R6, P0, R11, R26, RZ ;  /* 0x0000001a0b067210 */ /* 0x000fc60007f1e0ff */
[----:B------:R0:W3:Y:S01]  /*2830*/  LDG.E.U16 R12, [R12.64] ;  /* 0x000000060c0c7981 */ /* 0x0000e2000c1e1500 */
[----:B------:R-:W-:Y:S01]  /*2840*/  LEA.HI.X.SX32 R11, R9, R27, 0x1, P1 ;  /* 0x0000001b090b7211 */ /* 0x000fe200008f0eff */
[----:B------:R-:W-:Y:S01]  /*2850*/  IMAD R9, R0, 0xb2, RZ ;  /* 0x000000b200097824 */ /* 0x000fe200078e02ff */
[----:B------:R-:W-:-:S04]  /*2860*/  IADD3 R8, P2, R8, R26, RZ ;  /* 0x0000001a08087210 */ /* 0x000fc80007f5e0ff */
[----:B------:R1:W4:Y:S01]  /*2870*/  LDG.E.U16 R11, [R10.64] ;  /* 0x000000060a0b7981 */ /* 0x000322000c1e1500 */
[----:B------:R-:W-:-:S05]  /*2880*/  LEA.HI.X.SX32 R9, R9, R27, 0x1, P2 ;  /* 0x0000001b09097211 */ /* 0x000fca00010f0eff */
[----:B0-----:R0:W5:Y:S04]  /*2890*/  LDG.E.U16 R13, [R8.64] ;  /* 0x00000006080d7981 */ /* 0x001168000c1e1500 */
[----:B--2---:R2:W-:Y:S02]  /*28a0*/  STL [R1+0x268], R7 ;  /* 0x0002680701007387 */ /* 0x0045e40000100800 */
[----:B--2---:R-:W-:-:S05]  /*28b0*/  IMAD R7, R0, 0x5d, RZ ;  /* 0x0000005d00077824 */ /* 0x004fca00078e02ff */
[----:B------:R-:W-:-:S05]  /*28c0*/  LEA.HI.X.SX32 R7, R7, R27, 0x1, P0 ;  /* 0x0000001b07077211 */ /* 0x000fca00000f0eff */
[----:B-1----:R1:W2:Y:S01]  /*28d0*/  LDG.E.U16 R10, [R6.64] ;  /* 0x00000006060a7981 */ /* 0x0022a2000c1e1500 */
[----:B0-----:R-:W-:-:S05]  /*28e0*/  IMAD R8, R0, 0x174, RZ ;  /* 0x0000017400087824 */ /* 0x001fca00078e02ff */
[-C--:B-1----:R-:W-:Y:S01]  /*28f0*/  IADD3 R6, P0, R8, R26.reuse, RZ ;  /* 0x0000001a08067210 */ /* 0x082fe20007f1e0ff */
[----:B---3--:R0:W-:Y:S04]  /*2900*/  STL [R1+0x264], R12 ;  /* 0x0002640c01007387 */ /* 0x0081e80000100800 */
[----:B----4-:R1:W-:Y:S01]  /*2910*/  STL [R1+0x25c], R11 ;  /* 0x00025c0b01007387 */ /* 0x0103e20000100800 */
[C---:B0-----:R-:W-:Y:S02]  /*2920*/  IMAD R12, R0.reuse, 0x184, RZ ;  /* 0x00000184000c7824 */ /* 0x041fe400078e02ff */
[----:B-1----:R-:W-:Y:S01]  /*2930*/  IMAD R11, R0, 0xba, RZ ;  /* 0x000000ba000b7824 */ /* 0x002fe200078e02ff */
[----:B-----5:R0:W-:Y:S02]  /*2940*/  STL [R1+0x258], R13 ;  /* 0x0002580d01007387 */ /* 0x0201e40000100800 */
[----:B------:R-:W-:-:S02]  /*2950*/  IADD3 R12, P1, R12, R26, RZ ;  /* 0x0000001a0c0c7210 */ /* 0x000fc40007f3e0ff */
[----:B------:R-:W-:Y:S01]  /*2960*/  LEA.HI.X.SX32 R7, R11, R27, 0x1, P0 ;  /* 0x0000001b0b077211 */ /* 0x000fe200000f0eff */
[C---:B------:R-:W-:Y:S02]  /*2970*/  IMAD R11, R0.reuse, 0x1a4, RZ ;  /* 0x000001a4000b7824 */ /* 0x040fe400078e02ff */
[C---:B------:R-:W-:Y:S02]  /*2980*/  IMAD R9, R0.reuse, 0xca, RZ ;  /* 0x000000ca00097824 */ /* 0x040fe400078e02ff */
[C---:B0-----:R-:W-:Y:S01]  /*2990*/  IMAD R13, R0.reuse, 0xc2, RZ ;  /* 0x000000c2000d7824 */ /* 0x041fe200078e02ff */
[----:B------:R0:W3:Y:S01]  /*29a0*/  LDG.E.U16 R7, [R6.64] ;  /* 0x0000000606077981 */ /* 0x0000e2000c1e1500 */
[----:B------:R-:W-:-:S03]  /*29b0*/  IMAD R8, R0, 0x194, RZ ;  /* 0x0000019400087824 */ /* 0x000fc600078e02ff */
[----:B------:R-:W-:Y:S02]  /*29c0*/  LEA.HI.X.SX32 R13, R13, R27, 0x1, P1 ;  /* 0x0000001b0d0d7211 */ /* 0x000fe400008f0eff */
[----:B------:R-:W-:-:S03]  /*29d0*/  IADD3 R8, P2, R8, R26, RZ ;  /* 0x0000001a08087210 */ /* 0x000fc60007f5e0ff */
[----:B------:R1:W4:Y:S01]  /*29e0*/  LDG.E.U16 R12, [R12.64] ;  /* 0x000000060c0c7981 */ /* 0x000322000c1e1500 */
[-C--:B0-----:R-:W-:Y:S01]  /*29f0*/  IADD3 R6, P1, R11, R26.reuse, RZ ;  /* 0x0000001a0b067210 */ /* 0x081fe20007f3e0ff */
[----:B------:R-:W-:Y:S02]  /*2a00*/  IMAD R11, R0, 0x65, RZ ;  /* 0x00000065000b7824 */ /* 0x000fe400078e02ff */
[----:B--2---:R0:W-:Y:S02]  /*2a10*/  STL [R1+0x260], R10 ;  /* 0x0002600a01007387 */ /* 0x0041e40000100800 */
[C---:B0-----:R-:W-:Y:S02]  /*2a20*/  IADD3 R10, P0, R9.reuse, R26, RZ ;  /* 0x0000001a090a7210 */ /* 0x041fe40007f1e0ff */
[-C--:B------:R-:W-:Y:S02]  /*2a30*/  LEA.HI.X.SX32 R9, R9, R27.reuse, 0x1, P2 ;  /* 0x0000001b09097211 */ /* 0x080fe400010f0eff */
[----:B------:R-:W-:-:S05]  /*2a40*/  LEA.HI.X.SX32 R11, R11, R27, 0x1, P0 ;  /* 0x0000001b0b0b7211 */ /* 0x000fca00000f0eff */
[----:B-1----:R0:W2:Y:S04]  /*2a50*/  LDG.E.U16 R13, [R10.64] ;  /* 0x000000060a0d7981 */ /* 0x0020a8000c1e1500 */
[----:B0-----:R0:W5:Y:S01]  /*2a60*/  LDG.E.U16 R11, [R8.64] ;  /* 0x00000006080b7981 */ /* 0x001162000c1e1500 */
[C---:B------:R-:W-:Y:S02]  /*2a70*/  IMAD R10, R0.reuse, 0x1b4, RZ ;  /* 0x000001b4000a7824 */ /* 0x040fe400078e02ff */
[C---:B0-----:R-:W-:Y:S01]  /*2a80*/  IMAD R9, R0.reuse, 0xda, RZ ;  /* 0x000000da00097824 */ /* 0x041fe200078e02ff */
[----:B---3--:R0:W-:Y:S02]  /*2a90*/  STL [R1+0x254], R7 ;  /* 0x0002540701007387 */ /* 0x0081e40000100800 */
[----:B0-----:R-:W-:-:S05]  /*2aa0*/  IMAD R7, R0, 0xd2, RZ ;  /* 0x000000d200077824 */ /* 0x001fca00078e02ff */
[----:B------:R-:W-:Y:S02]  /*2ab0*/  LEA.HI.X.SX32 R7, R7, R27, 0x1, P1 ;  /* 0x0000001b07077211 */ /* 0x000fe400008f0eff */
[----:B------:R-:W-:-:S04]  /*2ac0*/  IADD3 R10, P1, R10, R26, RZ ;  /* 0x0000001a0a0a7210 */ /* 0x000fc80007f3e0ff */
[----:B------:R0:W3:Y:S02]  /*2ad0*/  LDG.E.U16 R7, [R6.64] ;  /* 0x0000000606077981 */ /* 0x0000e4000c1e1500 */
[C---:B0-----:R-:W-:Y:S02]  /*2ae0*/  IMAD R6, R0.reuse, 0x6d, RZ ;  /* 0x0000006d00067824 */ /* 0x041fe400078e02ff */
[----:B--2---:R-:W-:Y:S04]  /*2af0*/  STL [R1+0x250], R13 ;  /* 0x0002500d01007387 */ /* 0x004fe80000100800 */
[----:B----4-:R0:W-:Y:S04]  /*2b00*/  STL [R1+0x24c], R12 ;  /* 0x00024c0c01007387 */ /* 0x0101e80000100800 */
[----:B-----5:R1:W-:Y:S01]  /*2b10*/  STL [R1+0x248], R11 ;  /* 0x0002480b01007387 */ /* 0x0203e20000100800 */
[----:B0-----:R-:W-:Y:S01]  /*2b20*/  IADD3 R12, P0, R9, R26, RZ ;  /* 0x0000001a090c7210 */ /* 0x001fe20007f1e0ff */
[----:B-1----:R-:W-:-:S03]  /*2b30*/  IMAD R11, R0, 0xea, RZ ;  /* 0x000000ea000b7824 */ /* 0x002fc600078e02ff */
[----:B------:R-:W-:Y:S02]  /*2b40*/  LEA.HI.X.SX32 R13, R6, R27, 0x1, P0 ;  /* 0x0000001b060d7211 */ /* 0x000fe400000f0eff */
[----:B------:R-:W-:-:S03]  /*2b50*/  IADD3 R6, P0, R11, R26, RZ ;  /* 0x0000001a0b067210 */ /* 0x000fc60007f1e0ff */
[----:B------:R0:W2:Y:S01]  /*2b60*/  LDG.E.U16 R12, [R12.64] ;  /* 0x000000060c0c7981 */ /* 0x0000a2000c1e1500 */
[----:B------:R-:W-:-:S05]  /*2b70*/  LEA.HI.X.SX32 R11, R9, R27, 0x1, P1 ;  /* 0x0000001b090b7211 */ /* 0x000fca00008f0eff */
[----:B------:R-:W4:Y:S01]  /*2b80*/  LDG.E.U16 R10, [R10.64] ;  /* 0x000000060a0a7981 */ /* 0x000f22000c1e1500 */
[C---:B------:R-:W-:Y:S02]  /*2b90*/  IMAD R8, R0.reuse, 0x1c4, RZ ;  /* 0x000001c400087824 */ /* 0x040fe400078e02ff */
[----:B------:R-:W-:-:S03]  /*2ba0*/  IMAD R9, R0, 0xe2, RZ ;  /* 0x000000e200097824 */ /* 0x000fc600078e02ff */
[----:B------:R-:W-:-:S04]  /*2bb0*/  IADD3 R8, P2, R8, R26, RZ ;  /* 0x0000001a08087210 */ /* 0x000fc80007f5e0ff */
[----:B------:R-:W-:-:S06]  /*2bc0*/  LEA.HI.X.SX32 R9, R9, R27, 0x1, P2 ;  /* 0x0000001b09097211 */ /* 0x000fcc00010f0eff */
[----:B------:R1:W5:Y:S04]  /*2bd0*/  LDG.E.U16 R9, [R8.64] ;  /* 0x0000000608097981 */ /* 0x000368000c1e1500 */
[----:B---3--:R3:W-:Y:S02]  /*2be0*/  STL [R1+0x244], R7 ;  /* 0x0002440701007387 */ /* 0x0087e40000100800 */
[C---:B---3--:R-:W-:Y:S02]  /*2bf0*/  IMAD R7, R0.reuse, 0x75, RZ ;  /* 0x0000007500077824 */ /* 0x048fe400078e02ff */
[----:B-1----:R-:W-:-:S03]  /*2c00*/  IMAD R8, R0, 0x1d4, RZ ;  /* 0x000001d400087824 */ /* 0x002fc600078e02ff */
[----:B------:R-:W-:-:S05]  /*2c10*/  LEA.HI.X.SX32 R7, R7, R27, 0x1, P0 ;  /* 0x0000001b07077211 */ /* 0x000fca00000f0eff */
[----:B0-----:R0:W3:Y:S02]  /*2c20*/  LDG.E.U16 R13, [R6.64] ;  /* 0x00000006060d7981 */ /* 0x0010e4000c1e1500 */
[----:B0-----:R-:W-:Y:S02]  /*2c30*/  IADD3 R6, P0, R8, R26, RZ ;  /* 0x0000001a08067210 */ /* 0x001fe40007f1e0ff */
[----:B--2---:R-:W-:Y:S04]  /*2c40*/  STL [R1+0x240], R12 ;  /* 0x0002400c01007387 */ /* 0x004fe80000100800 */
[----:B----4-:R0:W-:Y:S02]  /*2c50*/  STL [R1+0x238], R10 ;  /* 0x0002380a01007387 */ /* 0x0101e40000100800 */
[----:B0-----:R-:W-:-:S05]  /*2c60*/  IMAD R10, R0, 0xea, RZ ;  /* 0x000000ea000a7824 */ /* 0x001fca00078e02ff */
[----:B------:R-:W-:-:S05]  /*2c70*/  LEA.HI.X.SX32 R7, R10, R27, 0x1, P0 ;  /* 0x0000001b0a077211 */ /* 0x000fca00000f0eff */
[----:B------:R0:W2:Y:S01]  /*2c80*/  LDG.E.U16 R6, [R6.64] ;  /* 0x0000000606067981 */ /* 0x0000a2000c1e1500 */
[----:B------:R-:W-:-:S03]  /*2c90*/  IMAD R12, R0, 0x1e4, RZ ;  /* 0x000001e4000c7824 */ /* 0x000fc600078e02ff */
[----:B-----5:R1:W-:Y:S01]  /*2ca0*/  STL [R1+0x234], R9 ;  /* 0x0002340901007387 */ /* 0x0203e20000100800 */
[----:B------:R-:W-:Y:S01]  /*2cb0*/  IMAD R8, R0, 0x1f4, RZ ;  /* 0x000001f400087824 */ /* 0x000fe200078e02ff */
[-C--:B------:R-:W-:Y:S01]  /*2cc0*/  IADD3 R12, P2, R12, R26.reuse, RZ ;  /* 0x0000001a0c0c7210 */ /* 0x080fe20007f5e0ff */
[C---:B------:R-:W-:Y:S02]  /*2cd0*/  IMAD R11, R0.reuse, 0x7d, RZ ;  /* 0x0000007d000b7824 */ /* 0x040fe400078e02ff */
[----:B-1----:R-:W-:Y:S01]  /*2ce0*/  IMAD R9, R0, 0xfa, RZ ;  /* 0x000000fa00097824 */ /* 0x002fe200078e02ff */
[-C--:B------:R-:W-:Y:S01]  /*2cf0*/  IADD3 R8, P3, R8, R26.reuse, RZ ;  /* 0x0000001a08087210 */ /* 0x080fe20007f7e0ff */
[----:B---3--:R1:W-:Y:S03]  /*2d00*/  STL [R1+0x23c], R13 ;  /* 0x00023c0d01007387 */ /* 0x0083e60000100800 */
[----:B------:R-:W-:Y:S01]  /*2d10*/  IADD3 R10, P1, R9, R26, RZ ;  /* 0x0000001a090a7210 */ /* 0x000fe20007f3e0ff */
[----:B0-----:R-:W-:-:S02]  /*2d20*/  IMAD R7, R0, 0x84, RZ ;  /* 0x0000008400077824 */ /* 0x001fc400078e02ff */
[----:B-1----:R-:W-:Y:S01]  /*2d30*/  IMAD R13, R0, 0xf2, RZ ;  /* 0x000000f2000d7824 */ /* 0x002fe200078e02ff */
[----:B------:R-:W-:-:S04]  /*2d40*/  LEA.HI.X.SX32 R11, R11, R27, 0x1, P1 ;  /* 0x0000001b0b0b7211 */ /* 0x000fc800008f0eff */
[-C--:B------:R-:W-:Y:S02]  /*2d50*/  LEA.HI.X.SX32 R13, R13, R27.reuse, 0x1, P2 ;  /* 0x0000001b0d0d7211 */ /* 0x080fe400010f0eff */
[----:B------:R-:W-:-:S03]  /*2d60*/  LEA.HI.X.SX32 R9, R9, R27, 0x1, P3 ;  /* 0x0000001b09097211 */ /* 0x000fc600018f0eff */
[----:B------:R0:W3:Y:S04]  /*2d70*/  LDG.E.U16 R12, [R12.64] ;  /* 0x000000060c0c7981 */ /* 0x0000e8000c1e1500 */
[----:B0-----:R0:W4:Y:S04]  /*2d80*/  LDG.E.U16 R13, [R10.64] ;  /* 0x000000060a0d7981 */ /* 0x001128000c1e1500 */
[----:B0-----:R0:W5:Y:S04]  /*2d90*/  LDG.E.U16 R11, [R8.64] ;  /* 0x00000006080b7981 */ /* 0x001168000c1e1500 */
[----:B--2---:R1:W-:Y:S02]  /*2da0*/  STL [R1+0x230], R6 ;  /* 0x0002300601007387 */ /* 0x0043e40000100800 */
[----:B-1----:R-:W-:Y:S01]  /*2db0*/  IADD3 R6, P0, R7, R26, RZ ;  /* 0x0000001a07067210 */ /* 0x002fe20007f1e0ff */
[----:B------:R-:W-:-:S05]  /*2dc0*/  IMAD R7, R0, 0x42, RZ ;  /* 0x0000004200077824 */ /* 0x000fca00078e02ff */
[----:B------:R-:W-:-:S06]  /*2dd0*/  LEA.HI.X.SX32 R7, R7, R27, 0x1, P0 ;  /* 0x0000001b07077211 */ /* 0x000fcc00000f0eff */
[----:B------:R1:W2:Y:S01]  /*2de0*/  LDG.E.U16 R7, [R6.64] ;  /* 0x0000000606077981 */ /* 0x0002a2000c1e1500 */
[C---:B0-----:R-:W-:Y:S02]  /*2df0*/  IMAD R9, R0.reuse, 0x4a, RZ ;  /* 0x0000004a00097824 */ /* 0x041fe400078e02ff */
[C---:B------:R-:W-:Y:S02]  /*2e00*/  IMAD R10, R0.reuse, 0x94, RZ ;  /* 0x00000094000a7824 */ /* 0x040fe400078e02ff */
[C---:B------:R-:W-:Y:S02]  /*2e10*/  IMAD R8, R0.reuse, 0xa4, RZ ;  /* 0x000000a400087824 */ /* 0x040fe400078e02ff */
[----:B-1----:R-:W-:Y:S01]  /*2e20*/  IMAD R6, R0, 0x25, RZ ;  /* 0x0000002500067824 */ /* 0x002fe200078e02ff */
[-C--:B------:R-:W-:Y:S02]  /*2e30*/  IADD3 R10, P1, R10, R26.reuse, RZ ;  /* 0x0000001a0a0a7210 */ /* 0x080fe40007f3e0ff */
[-C--:B------:R-:W-:Y:S01]  /*2e40*/  IADD3 R8, P2, R8, R26.reuse, RZ ;  /* 0x0000001a08087210 */ /* 0x080fe20007f5e0ff */
[----:B----4-:R-:W-:Y:S04]  /*2e50*/  STL [R1+0x228], R13 ;  /* 0x0002280d01007387 */ /* 0x010fe80000100800 */
[----:B---3--:R0:W-:Y:S04]  /*2e60*/  STL [R1+0x224], R12 ;  /* 0x0002240c01007387 */ /* 0x0081e80000100800 */
[----:B-----5:R1:W-:Y:S01]  /*2e70*/  STL [R1+0x220], R11 ;  /* 0x0002200b01007387 */ /* 0x0203e20000100800 */
[----:B0-----:R-:W-:Y:S01]  /*2e80*/  IADD3 R12, P0, R9, R26, RZ ;  /* 0x0000001a090c7210 */ /* 0x001fe20007f1e0ff */
[----:B-1----:R-:W-:-:S03]  /*2e90*/  IMAD R11, R0, 0x5a, RZ ;  /* 0x0000005a000b7824 */ /* 0x002fc600078e02ff */
[----:B------:R-:W-:Y:S02]  /*2ea0*/  LEA.HI.X.SX32 R13, R6, R27, 0x1, P0 ;  /* 0x0000001b060d7211 */ /* 0x000fe400000f0eff */
[----:B------:R-:W-:-:S03]  /*2eb0*/  IADD3 R6, P0, R11, R26, RZ ;  /* 0x0000001a0b067210 */ /* 0x000fc60007f1e0ff */
[----:B------:R0:W3:Y:S01]  /*2ec0*/  LDG.E.U16 R12, [R12.64] ;  /* 0x000000060c0c7981 */ /* 0x0000e2000c1e1500 */
[----:B------:R-:W-:Y:S01]  /*2ed0*/  LEA.HI.X.SX32 R11, R9, R27, 0x1, P1 ;  /* 0x0000001b090b7211 */ /* 0x000fe200008f0eff */
[----:B------:R-:W-:-:S05]  /*2ee0*/  IMAD R9, R0, 0x52, RZ ;  /* 0x0000005200097824 */ /* 0x000fca00078e02ff */
[----:B------:R-:W-:Y:S01]  /*2ef0*/  LEA.HI.X.SX32 R9, R9, R27, 0x1, P2 ;  /* 0x0000001b09097211 */ /* 0x000fe200010f0eff */
[----:B------:R1:W4:Y:S04]  /*2f00*/  LDG.E.U16 R11, [R10.64] ;  /* 0x000000060a0b7981 */ /* 0x000328000c1e1500 */
[----:B------:R-:W5:Y:S04]  /*2f10*/  LDG.E.U16 R8, [R8.64] ;  /* 0x0000000608087981 */ /* 0x000f68000c1e1500 */
[----:B--2---:R2:W-:Y:S02]  /*2f20*/  STL [R1+0x22c], R7 ;  /* 0x00022c0701007387 */ /* 0x0045e40000100800 */
[----:B--2---:R-:W-:-:S05]  /*2f30*/  IMAD R7, R0, 0x2d, RZ ;  /* 0x0000002d00077824 */ /* 0x004fca00078e02ff */
[----:B------:R-:W-:-:S05]  /*2f40*/  LEA.HI.X.SX32 R7, R7, R27, 0x1, P0 ;  /* 0x0000001b07077211 */ /* 0x000fca00000f0eff */
[----:B0-----:R0:W2:Y:S01]  /*2f50*/  LDG.E.U16 R13, [R6.64] ;  /* 0x00000006060d7981 */ /* 0x0010a2000c1e1500 */
[----:B-1----:R-:W-:-:S05]  /*2f60*/  IMAD R10, R0, 0xb4, RZ ;  /* 0x000000b4000a7824 */ /* 0x002fca00078e02ff */
[----:B0-----:R-:W-:Y:S01]  /*2f70*/  IADD3 R6, P0, R10, R26, RZ ;  /* 0x0000001a0a067210 */ /* 0x001fe20007f1e0ff */
[----:B------:R-:W-:-:S05]  /*2f80*/  IMAD R10, R0, 0x5a, RZ ;  /* 0x0000005a000a7824 */ /* 0x000fca00078e02ff */
[----:B------:R-:W-:-:S05]  /*2f90*/  LEA.HI.X.SX32 R7, R10, R27, 0x1, P0 ;  /* 0x0000001b0a077211 */ /* 0x000fca00000f0eff */
[----:B------:R0:W2:Y:S04]  /*2fa0*/  LDG.E.U16 R6, [R6.64] ;  /* 0x0000000606067981 */ /* 0x0000a8000c1e1500 */
[----:B---3--:R1:W-:Y:S04]  /*2fb0*/  STL [R1+0x21c], R12 ;  /* 0x00021c0c01007387 */ /* 0x0083e80000100800 */
[----:B----4-:R-:W-:Y:S01]  /*2fc0*/  STL [R1+0x214], R11 ;  /* 0x0002140b01007387 */ /* 0x010fe20000100800 */
[----:B-1----:R-:W-:-:S03]  /*2fd0*/  IMAD R12, R0, 0xc4, RZ ;  /* 0x000000c4000c7824 */ /* 0x002fc600078e02ff */
[----:B-----5:R-:W-:Y:S02]  /*2fe0*/  STL [R1+0x210], R8 ;  /* 0x0002100801007387 */ /* 0x020fe40000100800 */
[----:B------:R-:W-:Y:S02]  /*2ff0*/  IADD3 R12, P1, R12, R26, RZ ;  /* 0x0000001a0c0c7210 */ /* 0x000fe40007f3e0ff */
[----:B--2---:R1:W-:Y:S02]  /*3000*/  STL [R1+0x218], R13 ;  /* 0x0002180d01007387 */ /* 0x0043e40000100800 */
[----:B-1----:R-:W-:-:S05]  /*3010*/  IMAD R13, R0, 0x62, RZ ;  /* 0x00000062000d7824 */ /* 0x002fca00078e02ff */
[----:B------:R-:W-:-:S06]  /*3020*/  LEA.HI.X.SX32 R13, R13, R27, 0x1, P1 ;  /* 0x0000001b0d0d7211 */ /* 0x000fcc00008f0eff */
[----:B------:R1:W2:Y:S01]  /*3030*/  LDG.E.U16 R13, [R12.64] ;  /* 0x000000060c0d7981 */ /* 0x0002a2000c1e1500 */
[C---:B------:R-:W-:Y:S02]  /*3040*/  IMAD R8, R0.reuse, 0xd4, RZ ;  /* 0x000000d400087824 */ /* 0x040fe400078e02ff */
[C---:B------:R-:W-:Y:S02]  /*3050*/  IMAD R9, R0.reuse, 0x6a, RZ ;  /* 0x0000006a00097824 */ /* 0x040fe400078e02ff */
[----:B------:R-:W-:Y:S01]  /*3060*/  IMAD R11, R0, 0x35, RZ ;  /* 0x00000035000b7824 */ /* 0x000fe200078e02ff */
[-C--:B------:R-:W-:Y:S01]  /*3070*/  IADD3 R8, P2, R8, R26.reuse, RZ ;  /* 0x0000001a08087210 */ /* 0x080fe20007f5e0ff */
[----:B0-----:R-:W-:Y:S01]  /*3080*/  IMAD R7, R0, 0xe4, RZ ;  /* 0x000000e400077824 */ /* 0x001fe200078e02ff */
[C---:B------:R-:W-:Y:S02]  /*3090*/  IADD3 R10, P0, R9.reuse, R26, RZ ;  /* 0x0000001a090a7210 */ /* 0x040fe40007f1e0ff */
[-C--:B------:R-:W-:Y:S01]  /*30a0*/  LEA.HI.X.SX32 R9, R9, R27.reuse, 0x1, P2 ;  /* 0x0000001b09097211 */ /* 0x080fe200010f0eff */
[----:B------:R0:W-:Y:S01]  /*30b0*/  STL [R1+0x20c], R6 ;  /* 0x00020c0601007387 */ /* 0x0001e20000100800 */
[----:B------:R-:W-:-:S05]  /*30c0*/  LEA.HI.X.SX32 R11, R11, R27, 0x1, P0 ;  /* 0x0000001b0b0b7211 */ /* 0x000fca00000f0eff */
[----:B-1----:R1:W3:Y:S01]  /*30d0*/  LDG.E.U16 R12, [R10.64] ;  /* 0x000000060a0c7981 */ /* 0x0022e2000c1e1500 */
[----:B0-----:R-:W-:Y:S01]  /*30e0*/  IADD3 R6, P1, R7, R26, RZ ;  /* 0x0000001a07067210 */ /* 0x001fe20007f3e0ff */
[----:B------:R-:W-:-:S05]  /*30f0*/  IMAD R7, R0, 0x72, RZ ;  /* 0x0000007200077824 */ /* 0x000fca00078e02ff */
[----:B------:R-:W-:-:S05]  /*3100*/  LEA.HI.X.SX32 R7, R7, R27, 0x1, P1 ;  /* 0x0000001b07077211 */ /* 0x000fca00008f0eff */
[----:B-1----:R0:W4:Y:S04]  /*3110*/  LDG.E.U16 R11, [R6.64] ;  /* 0x00000006060b7981 */ /* 0x002128000c1e1500 */
[----:B--2---:R1:W-:Y:S04]  /*3120*/  STL [R1+0x204], R13 ;  /* 0x0002040d01007387 */ /* 0x0043e80000100800 */
[----:B-1----:R1:W2:Y:S01]  /*3130*/  LDG.E.U16 R13, [R8.64] ;  /* 0x00000006080d7981 */ /* 0x0022a2000c1e1500 */
[C---:B0-----:R-:W-:Y:S02]  /*3140*/  IMAD R7, R0.reuse, 0x7a, RZ ;  /* 0x0000007a00077824 */ /* 0x041fe400078e02ff */
[----:B------:R-:W-:-:S02]  /*3150*/  IMAD R10, R0, 0xf4, RZ ;  /* 0x000000f4000a7824 */ /* 0x000fc400078e02ff */
[----:B-1----:R-:W-:-:S03]  /*3160*/  IMAD R9, R0, 0x3d, RZ ;  /* 0x0000003d00097824 */ /* 0x002fc600078e02ff */
[----:B------:R-:W-:Y:S01]  /*3170*/  IADD3 R10, P1, R10, R26, RZ ;  /* 0x0000001a0a0a7210 */ /* 0x000fe20007f3e0ff */
[----:B------:R-:W-:-:S05]  /*3180*/  IMAD R8, R0, 0x106, RZ ;  /* 0x0000010600087824 */ /* 0x000fca00078e02ff */
[-C--:B------:R-:W-:Y:S01]  /*3190*/  IADD3 R8, P2, R8, R26.reuse, RZ ;  /* 0x0000001a08087210 */ /* 0x080fe20007f5e0ff */
[----:B--2---:R-:W-:Y:S04]  /*31a0*/  STL [R1+0x200], R13 ;  /* 0x0002000d01007387 */ /* 0x004fe80000100800 */
[----:B---3--:R0:W-:Y:S02]  /*31b0*/  STL [R1+0x208], R12 ;  /* 0x0002080c01007387 */ /* 0x0081e40000100800 */
[----:B0-----:R-:W-:Y:S02]  /*31c0*/  IADD3 R12, P0, R7, R26, RZ ;  /* 0x0000001a070c7210 */ /* 0x001fe40007f1e0ff */
[----:B----4-:R0:W-:Y:S02]  /*31d0*/  STL [R1+0x1fc], R11 ;  /* 0x0001fc0b01007387 */ /* 0x0101e40000100800 */
[----:B------:R-:W-:Y:S01]  /*31e0*/  LEA.HI.X.SX32 R13, R9, R27, 0x1, P0 ;  /* 0x0000001b090d7211 */ /* 0x000fe200000f0eff */
[----:B------:R-:W-:-:S04]  /*31f0*/  IMAD R9, R0, 0x83, RZ ;  /* 0x0000008300097824 */ /* 0x000fc800078e02ff */
[----:B------:R1:W2:Y:S01]  /*3200*/  LDG.E.U16 R12, [R12.64] ;  /* 0x000000060c0c7981 */ /* 0x0002a2000c1e1500 */
[-C--:B0-----:R-:W-:Y:S02]  /*3210*/  LEA.HI.X.SX32 R11, R7, R27.reuse, 0x1, P1 ;  /* 0x0000001b070b7211 */ /* 0x081fe400008f0eff */
[----:B------:R-:W-:-:S03]  /*3220*/  LEA.HI.X.SX32 R9, R9, R27, 0x1, P2 ;  /* 0x0000001b09097211 */ /* 0x000fc600010f0eff */
[----:B------:R0:W3:Y:S04]  /*3230*/  LDG.E.U16 R10, [R10.64] ;  /* 0x000000060a0a7981 */ /* 0x0000e8000c1e1500 */
[----:B-1----:R1:W4:Y:S01]  /*3240*/  LDG.E.U16 R13, [R8.64] ;  /* 0x00000006080d7981 */ /* 0x002322000c1e1500 */
[C---:B------:R-:W-:Y:S02]  /*3250*/  IMAD R6, R0.reuse, 0x116, RZ ;  /* 0x0000011600067824 */ /* 0x040fe400078e02ff */
[----:B------:R-:W-:-:S03]  /*3260*/  IMAD R7, R0, 0x8b, RZ ;  /* 0x0000008b00077824 */ /* 0x000fc600078e02ff */
[----:B------:R-:W-:-:S04]  /*3270*/  IADD3 R6, P0, R6, R26, RZ ;  /* 0x0000001a06067210 */ /* 0x000fc80007f1e0ff */
[----:B------:R-:W-:-:S05]  /*3280*/  LEA.HI.X.SX32 R7, R7, R27, 0x1, P0 ;  /* 0x0000001b07077211 */ /* 0x000fca00000f0eff */
[----:B------:R5:W4:Y:S01]  /*3290*/  LDG.E.U16 R6, [R6.64] ;  /* 0x0000000606067981 */ /* 0x000b22000c1e1500 */
[C---:B0-----:R-:W-:Y:S02]  /*32a0*/  IMAD R11, R0.reuse, 0x9b, RZ ;  /* 0x0000009b000b7824 */ /* 0x041fe400078e02ff */
[C---:B-1----:R-:W-:Y:S02]  /*32b0*/  IMAD R8, R0.reuse, 0x146, RZ ;  /* 0x0000014600087824 */ /* 0x042fe400078e02ff */
[----:B-----5:R-:W-:-:S03]  /*32c0*/  IMAD R7, R0, 0x93, RZ ;  /* 0x0000009300077824 */ /* 0x020fc600078e02ff */
[----:B------:R-:W-:Y:S01]  /*32d0*/  IADD3 R8, P2, R8, R26, RZ ;  /* 0x0000001a08087210 */ /* 0x000fe20007f5e0ff */
[----:B------:R-:W-:-:S05]  /*32e0*/  IMAD R9, R0, 0xa3, RZ ;  /* 0x000000a300097824 */ /* 0x000fca00078e02ff */
[----:B------:R-:W-:Y:S01]  /*32f0*/  LEA.HI.X.SX32 R9, R9, R27, 0x1, P2 ;  /* 0x0000001b09097211 */ /* 0x000fe200010f0eff */
[----:B--2---:R0:W-:Y:S04]  /*3300*/  STL [R1+0x1f8], R12 ;  /* 0x0001f80c01007387 */ /* 0x0041e80000100800 */
[----:B---3--:R1:W-:Y:S01]  /*3310*/  STL [R1+0x1f4], R10 ;  /* 0x0001f40a01007387 */ /* 0x0083e20000100800 */
[----:B0-----:R-:W-:-:S03]  /*3320*/  IMAD R12, R0, 0x126, RZ ;  /* 0x00000126000c7824 */ /* 0x001fc600078e02ff */
[----:B----4-:R0:W-:Y:S02]  /*3330*/  STL [R1+0x1f0], R13 ;  /* 0x0001f00d01007387 */ /* 0x0101e40000100800 */
[----:B------:R-:W-:Y:S01]  /*3340*/  IADD3 R12, P0, R12, R26, RZ ;  /* 0x0000001a0c0c7210 */ /* 0x000fe20007f1e0ff */
[----:B-1----:R-:W-:-:S03]  /*3350*/  IMAD R10, R0, 0x136, RZ ;  /* 0x00000136000a7824 */ /* 0x002fc600078e02ff */
[----:B0-----:R-:W-:Y:S02]  /*3360*/  LEA.HI.X.SX32 R13, R7, R27, 0x1, P0 ;  /* 0x0000001b070d7211 */ /* 0x001fe400000f0eff */
[----:B------:R-:W-:-:S03]  /*3370*/  IADD3 R10, P1, R10, R26, RZ ;  /* 0x0000001a0a0a7210 */ /* 0x000fc60007f3e0ff */
[----:B------:R0:W2:Y:S01]  /*3380*/  LDG.E.U16 R12, [R12.64] ;  /* 0x000000060c0c7981 */ /* 0x0000a2000c1e1500 */
[----:B------:R-:W-:-:S05]  /*3390*/  LEA.HI.X.SX32 R11, R11, R27, 0x1, P1 ;  /* 0x0000001b0b0b7211 */ /* 0x000fca00008f0eff */
[----:B------:R1:W3:Y:S04]  /*33a0*/  LDG.E.U16 R10, [R10.64] ;  /* 0x000000060a0a7981 */ /* 0x0002e8000c1e1500 */
[----:B0-----:R0:W4:Y:S04]  /*33b0*/  LDG.E.U16 R13, [R8.64] ;  /* 0x00000006080d7981 */ /* 0x001128000c1e1500 */
[----:B------:R5:W-:Y:S01]  /*33c0*/  STL [R1+0x1ec], R6 ;  /* 0x0001ec0601007387 */ /* 0x000be20000100800 */
[C---:B------:R-:W-:Y:S02]  /*33d0*/  IMAD R7, R0.reuse, 0xab, RZ ;  /* 0x000000ab00077824 */ /* 0x040fe400078e02ff */
[----:B-----5:R-:W-:-:S05]  /*33e0*/  IMAD R6, R0, 0x156, RZ ;  /* 0x0000015600067824 */ /* 0x020fca00078e02ff */
[----:B------:R-:W-:-:S04]  /*33f0*/  IADD3 R6, P0, R6, R26, RZ ;  /* 0x0000001a06067210 */ /* 0x000fc80007f1e0ff */
[----:B------:R-:W-:-:S05]  /*3400*/  LEA.HI.X.SX32 R7, R7, R27, 0x1, P0 ;  /* 0x0000001b07077211 */ /* 0x000fca00000f0eff */
[----:B------:R5:W4:Y:S01]  /*3410*/  LDG.E.U16 R6, [R6.64] ;  /* 0x0000000606067981 */ /* 0x000b22000c1e1500 */
[C---:B-1----:R-:W-:Y:S02]  /*3420*/  IMAD R11, R0.reuse, 0xbb, RZ ;  /* 0x000000bb000b7824 */ /* 0x042fe400078e02ff */
[C---:B0-----:R-:W-:Y:S02]  /*3430*/  IMAD R8, R0.reuse, 0x186, RZ ;  /* 0x0000018600087824 */ /* 0x041fe400078e02ff */
        /* <DEDUP_REMOVED lines=9> */
[----:B-1----:R-:W-:-:S05]  /*34d0*/  IMAD R10, R0, 0x176, RZ ;  /* 0x00000176000a7824 */ /* 0x002fca00078e02ff */
[----:B------:R-:W-:Y:S02]  /*34e0*/  IADD3 R10, P1, R10, R26, RZ ;  /* 0x0000001a0a0a7210 */ /* 0x000fe40007f3e0ff */
[-C--:B0-----:R-:W-:Y:S02]  /*34f0*/  LEA.HI.X.SX32 R13, R7, R27.reuse, 0x1, P0 ;  /* 0x0000001b070d7211 */ /* 0x081fe400000f0eff */
[----:B------:R-:W-:-:S03]  /*3500*/  LEA.HI.X.SX32 R11, R11, R27, 0x1, P1 ;  /* 0x0000001b0b0b7211 */ /* 0x000fc600008f0eff */
[----:B------:R0:W2:Y:S04]  /*3510*/  LDG.E.U16 R12, [R12.64] ;  /* 0x000000060c0c7981 */ /* 0x0000a8000c1e1500 */
[----:B------:R1:W3:Y:S04]  /*3520*/  LDG.E.U16 R10, [R10.64] ;  /* 0x000000060a0a7981 */ /* 0x0002e8000c1e1500 */
[----:B0-----:R0:W4:Y:S04]  /*3530*/  LDG.E.U16 R13, [R8.64] ;  /* 0x00000006080d7981 */ /* 0x001128000c1e1500 */
[----:B------:R5:W-:Y:S01]  /*3540*/  STL [R1+0x1dc], R6 ;  /* 0x0001dc0601007387 */ /* 0x000be20000100800 */
[----:B------:R-:W-:-:S02]  /*3550*/  IMAD R7, R0, 0xcb, RZ ;  /* 0x000000cb00077824 */ /* 0x000fc400078e02ff */
[----:B-----5:R-:W-:-:S05]  /*3560*/  IMAD R6, R0, 0x196, RZ ;  /* 0x0000019600067824 */ /* 0x020fca00078e02ff */
[----:B------:R-:W-:-:S04]  /*3570*/  IADD3 R6, P0, R6, R26, RZ ;  /* 0x0000001a06067210 */ /* 0x000fc80007f1e0ff */
[----:B------:R-:W-:Y:S01]  /*3580*/  LEA.HI.X.SX32 R7, R7, R27, 0x1, P0 ;  /* 0x0000001b07077211 */ /* 0x000fe200000f0eff */
[----:B0-----:R-:W-:-:S04]  /*3590*/  IMAD R8, R0, 0x1c6, RZ ;  /* 0x000001c600087824 */ /* 0x001fc800078e02ff */
[----:B------:R0:W5:Y:S01]  /*35a0*/  LDG.E.U16 R6, [R6.64] ;  /* 0x0000000606067981 */ /* 0x000162000c1e1500 */
[----:B-1----:R-:W-:Y:S01]  /*35b0*/  IMAD R11, R0, 0xdb, RZ ;  /* 0x000000db000b7824 */ /* 0x002fe200078e02ff */
[----:B------:R-:W-:Y:S01]  /*35c0*/  IADD3 R8, P2, R8, R26, RZ ;  /* 0x0000001a08087210 */ /* 0x000fe20007f5e0ff */
[C---:B------:R-:W-:Y:S02]  /*35d0*/  IMAD R9, R0.reuse, 0xe3, RZ ;  /* 0x000000e300097824 */ /* 0x040fe400078e02ff */
[----:B0-----:R-:W-:-:S03]  /*35e0*/  IMAD R7, R0, 0xd3, RZ ;  /* 0x000000d300077824 */ /* 0x001fc600078e02ff */
[----:B------:R-:W-:Y:S01]  /*35f0*/  LEA.HI.X.SX32 R9, R9, R27, 0x1, P2 ;  /* 0x0000001b09097211 */ /* 0x000fe200010f0eff */
[----:B--2---:R0:W-:Y:S04]  /*3600*/  STL [R1+0x1d8], R12 ;  /* 0x0001d80c01007387 */ /* 0x0041e80000100800 */
[----:B---3--:R1:W-:Y:S01]  /*3610*/  STL [R1+0x1d4], R10 ;  /* 0x0001d40a01007387 */ /* 0x0083e20000100800 */
[C---:B0-----:R-:W-:Y:S02]  /*3620*/  IMAD R12, R0.reuse, 0x1a6, RZ ;  /* 0x000001a6000c7824 */ /* 0x041fe400078e02ff */
[----:B-1----:R-:W-:-:S03]  /*3630*/  IMAD R10, R0, 0x1b6, RZ ;  /* 0x000001b6000a7824 */ /* 0x002fc600078e02ff */
[-C--:B------:R-:W-:Y:S01]  /*3640*/  IADD3 R12, P0, R12, R26.reuse, RZ ;  /* 0x0000001a0c0c7210 */ /* 0x080fe20007f1e0ff */
[----:B----4-:R0:W-:Y:S01]  /*3650*/  STL [R1+0x1d0], R13 ;  /* 0x0001d00d01007387 */ /* 0x0101e20000100800 */
[----:B------:R-:W-:Y:S02]  /*3660*/  IADD3 R10, P1, R10, R26, RZ ;  /* 0x0000001a0a0a7210 */ /* 0x000fe40007f3e0ff */
[-C--:B0-----:R-:W-:Y:S02]  /*3670*/  LEA.HI.X.SX32 R13, R7, R27.reuse, 0x1, P0 ;  /* 0x0000001b070d7211 */ /* 0x081fe400000f0eff */
[----:B------:R-:W-:-:S03]  /*3680*/  LEA.HI.X.SX32 R11, R11, R27, 0x1, P1 ;  /* 0x0000001b0b0b7211 */ /* 0x000fc600008f0eff */
[----:B------:R0:W2:Y:S04]  /*3690*/  LDG.E.U16 R12, [R12.64] ;  /* 0x000000060c0c7981 */ /* 0x0000a8000c1e1500 */
[----:B0-----:R0:W3:Y:S04]  /*36a0*/  LDG.E.U16 R13, [R10.64] ;  /* 0x000000060a0d7981 */ /* 0x0010e8000c1e1500 */
[----:B0-----:R0:W4:Y:S04]  /*36b0*/  LDG.E.U16 R11, [R8.64] ;  /* 0x00000006080b7981 */ /* 0x001128000c1e1500 */
[----:B-----5:R1:W-:Y:S01]  /*36c0*/  STL [R1+0x1cc], R6 ;  /* 0x0001cc0601007387 */ /* 0x0203e20000100800 */
[----:B------:R-:W-:-:S02]  /*36d0*/  IMAD R7, R0, 0xeb, RZ ;  /* 0x000000eb00077824 */ /* 0x000fc400078e02ff */
[----:B-1----:R-:W-:-:S05]  /*36e0*/  IMAD R6, R0, 0x1d6, RZ ;  /* 0x000001d600067824 */ /* 0x002fca00078e02ff */
[----:B------:R-:W-:-:S04]  /*36f0*/  IADD3 R6, P0, R6, R26, RZ ;  /* 0x0000001a06067210 */ /* 0x000fc80007f1e0ff */
[----:B------:R-:W-:Y:S01]  /*3700*/  LEA.HI.X.SX32 R7, R7, R27, 0x1, P0 ;  /* 0x0000001b07077211 */ /* 0x000fe200000f0eff */
[C---:B------:R-:W-:Y:S02]  /*3710*/  IMAD R10, R0.reuse, 0x1f6, RZ ;  /* 0x000001f6000a7824 */ /* 0x040fe400078e02ff */
[----:B0-----:R-:W-:-:S03]  /*3720*/  IMAD R9, R0, 0xfb, RZ ;  /* 0x000000fb00097824 */ /* 0x001fc600078e02ff */
[----:B------:R0:W5:Y:S01]  /*3730*/  LDG.E.U16 R7, [R6.64] ;  /* 0x0000000606077981 */ /* 0x000162000c1e1500 */
[----:B------:R-:W-:Y:S01]  /*3740*/  IADD3 R10, P2, R10, R26, RZ ;  /* 0x0000001a0a0a7210 */ /* 0x000fe20007f5e0ff */
[C---:B------:R-:W-:Y:S02]  /*3750*/  IMAD R8, R0.reuse, 0x46, RZ ;  /* 0x0000004600087824 */ /* 0x040fe400078e02ff */
[----:B0-----:R-:W-:-:S03]  /*3760*/  IMAD R6, R0, 0xf3, RZ ;  /* 0x000000f300067824 */ /* 0x001fc600078e02ff */
[-C--:B------:R-:W-:Y:S01]  /*3770*/  IADD3 R8, P0, R8, R26.reuse, RZ ;  /* 0x0000001a08087210 */ /* 0x080fe20007f1e0ff */
[----:B--2---:R0:W-:Y:S02]  /*3780*/  STL [R1+0x1c0], R12 ;  /* 0x0001c00c01007387 */ /* 0x0041e40000100800 */
[----:B0-----:R-:W-:Y:S02]  /*3790*/  IMAD R12, R0, 0x1e6, RZ ;  /* 0x000001e6000c7824 */ /* 0x001fe400078e02ff */
[----:B---3--:R0:W-:Y:S03]  /*37a0*/  STL [R1+0x1bc], R13 ;  /* 0x0001bc0d01007387 */ /* 0x0081e60000100800 */
[----:B------:R-:W-:Y:S01]  /*37b0*/  IADD3 R12, P1, R12, R26, RZ ;  /* 0x0000001a0c0c7210 */ /* 0x000fe20007f3e0ff */
[----:B----4-:R1:W-:Y:S03]  /*37c0*/  STL [R1+0x1b8], R11 ;  /* 0x0001b80b01007387 */ /* 0x0103e60000100800 */
[----:B0-----:R-:W-:-:S05]  /*37d0*/  LEA.HI.X.SX32 R13, R6, R27, 0x1, P1 ;  /* 0x0000001b060d7211 */ /* 0x001fca00008f0eff */
[----:B------:R0:W2:Y:S01]  /*37e0*/  LDG.E.U16 R12, [R12.64] ;  /* 0x000000060c0c7981 */ /* 0x0000a2000c1e1500 */
[----:B-1----:R-:W-:-:S05]  /*37f0*/  IMAD R11, R0, 0x56, RZ ;  /* 0x00000056000b7824 */ /* 0x002fca00078e02ff */
[----:B------:R-:W-:Y:S02]  /*3800*/  IADD3 R6, P1, R11, R26, RZ ;  /* 0x0000001a0b067210 */ /* 0x000fe40007f3e0ff */
[----:B------:R-:W-:Y:S01]  /*3810*/  LEA.HI.X.SX32 R11, R9, R27, 0x1, P2 ;  /* 0x0000001b090b7211 */ /* 0x000fe200010f0eff */
[----:B------:R-:W-:-:S04]  /*3820*/  IMAD R9, R0, 0x23, RZ ;  /* 0x0000002300097824 */ /* 0x000fc800078e02ff */
[----:B------:R1:W3:Y:S01]  /*3830*/  LDG.E.U16 R10, [R10.64] ;  /* 0x000000060a0a7981 */ /* 0x0002e2000c1e1500 */
[----:B------:R-:W-:-:S05]  /*3840*/  LEA.HI.X.SX32 R9, R9, R27, 0x1, P0 ;  /* 0x0000001b09097211 */ /* 0x000fca00000f0eff */
[----:B0-----:R-:W4:Y:S04]  /*3850*/  LDG.E.U16 R13, [R8.64] ;  /* 0x00000006080d7981 */ /* 0x001f28000c1e1500 */
[----:B-----5:R0:W-:Y:S02]  /*3860*/  STL [R1+0x1b4], R7 ;  /* 0x0001b40701007387 */ /* 0x0201e40000100800 */
[----:B0-----:R-:W-:-:S05]  /*3870*/  IMAD R7, R0, 0x2b, RZ ;  /* 0x0000002b00077824 */ /* 0x001fca00078e02ff */
[----:B------:R-:W-:Y:S01]  /*3880*/  LEA.HI.X.SX32 R7, R7, R27, 0x1, P1 ;  /* 0x0000001b07077211 */ /* 0x000fe200008f0eff */
[----:B-1----:R-:W-:-:S05]  /*3890*/  IMAD R11, R0, 0x3b, RZ ;  /* 0x0000003b000b7824 */ /* 0x002fca00078e02ff */
[----:B------:R0:W5:Y:S02]  /*38a0*/  LDG.E.U16 R7, [R6.64] ;  /* 0x0000000606077981 */ /* 0x000164000c1e1500 */
[C---:B0-----:R-:W-:Y:S02]  /*38b0*/  IMAD R6, R0.reuse, 0x33, RZ ;  /* 0x0000003300067824 */ /* 0x041fe400078e02ff */
[----:B--2---:R0:W-:Y:S02]  /*38c0*/  STL [R1+0x1a0], R12 ;  /* 0x0001a00c01007387 */ /* 0x0041e40000100800 */
[----:B0-----:R-:W-:Y:S02]  /*38d0*/  IMAD R12, R0, 0x66, RZ ;  /* 0x00000066000c7824 */ /* 0x001fe400078e02ff */
[----:B---3--:R0:W-:Y:S03]  /*38e0*/  STL [R1+0x19c], R10 ;  /* 0x00019c0a01007387 */ /* 0x0081e60000100800 */
[-C--:B------:R-:W-:Y:S01]  /*38f0*/  IADD3 R12, P0, R12, R26.reuse, RZ ;  /* 0x0000001a0c0c7210 */ /* 0x080fe20007f1e0ff */
[----:B0-----:R-:W-:Y:S01]  /*3900*/  IMAD R10, R0, 0x76, RZ ;  /* 0x00000076000a7824 */ /* 0x001fe200078e02ff */
[----:B----4-:R0:W-:Y:S04]  /*3910*/  STL [R1+0x1ac], R13 ;  /* 0x0001ac0d01007387 */ /* 0x0101e80000100800 */
[----:B------:R-:W-:-:S04]  /*3920*/  IADD3 R10, P1, R10, R26, RZ ;  /* 0x0000001a0a0a7210 */ /* 0x000fc80007f3e0ff */
[-C--:B------:R-:W-:Y:S02]  /*3930*/  LEA.HI.X.SX32 R11, R11, R27.reuse, 0x1, P1 ;  /* 0x0000001b0b0b7211 */ /* 0x080fe400008f0eff */
[----:B0-----:R-:W-:-:S03]  /*3940*/  LEA.HI.X.SX32 R13, R6, R27, 0x1, P0 ;  /* 0x0000001b060d7211 */ /* 0x001fc600000f0eff */
[----:B------:R0:W2:Y:S04]  /*3950*/  LDG.E.U16 R10, [R10.64] ;  /* 0x000000060a0a7981 */ /* 0x0000a8000c1e1500 */
[----:B------:R1:W3:Y:S01]  /*3960*/  LDG.E.U16 R13, [R12.64] ;  /* 0x000000060c0d7981 */ /* 0x0002e2000c1e1500 */
[C---:B------:R-:W-:Y:S02]  /*3970*/  IMAD R6, R0.reuse, 0x96, RZ ;  /* 0x0000009600067824 */ /* 0x040fe400078e02ff */
[C---:B------:R-:W-:Y:S01]  /*3980*/  IMAD R8, R0.reuse, 0x86, RZ ;  /* 0x0000008600087824 */ /* 0x040fe200078e02ff */
[----:B-----5:R4:W-:Y:S01]  /*3990*/  STL [R1+0x1a8], R7 ;  /* 0x0001a80701007387 */ /* 0x0209e20000100800 */
[----:B------:R-:W-:Y:S01]  /*39a0*/  IMAD R9, R0, 0x43, RZ ;  /* 0x0000004300097824 */ /* 0x000fe200078e02ff */
[----:B------:R-:W-:-:S02]  /*39b0*/  IADD3 R6, P0, R6, R26, RZ ;  /* 0x0000001a06067210 */ /* 0x000fc40007f1e0ff */
[----:B------:R-:W-:Y:S01]  /*39c0*/  IADD3 R8, P2, R8, R26, RZ ;  /* 0x0000001a08087210 */ /* 0x000fe20007f5e0ff */
[----:B----4-:R-:W-:-:S03]  /*39d0*/  IMAD R7, R0, 0x4b, RZ ;  /* 0x0000004b00077824 */ /* 0x010fc600078e02ff */
[-C--:B------:R-:W-:Y:S01]  /*39e0*/  LEA.HI.X.SX32 R9, R9, R27.reuse, 0x1, P2 ;  /* 0x0000001b09097211 */ /* 0x080fe200010f0eff */
[----:B0-----:R-:W-:Y:S01]  /*39f0*/  IMAD R11, R0, 0xa6, RZ ;  /* 0x000000a6000b7824 */ /* 0x001fe200078e02ff */
[----:B------:R-:W-:-:S03]  /*3a00*/  LEA.HI.X.SX32 R7, R7, R27, 0x1, P0 ;  /* 0x0000001b07077211 */ /* 0x000fc600000f0eff */
[----:B-1----:R0:W4:Y:S02]  /*3a10*/  LDG.E.U16 R12, [R8.64] ;  /* 0x00000006080c7981 */ /* 0x002124000c1e1500 */
[----:B0-----:R-:W-:Y:S01]  /*3a20*/  IADD3 R8, P0, R11, R26, RZ ;  /* 0x0000001a0b087210 */ /* 0x001fe20007f1e0ff */
[C---:B------:R-:W-:Y:S01]  /*3a30*/  IMAD R11, R0.reuse, 0xc6, RZ ;  /* 0x000000c6000b7824 */ /* 0x040fe200078e02ff */
[----:B---3--:R0:W-:Y:S04]  /*3a40*/  STL [R1+0x194], R13 ;  /* 0x0001940d01007387 */ /* 0x0081e80000100800 */
[----:B--2---:R1:W-:Y:S04]  /*3a50*/  STL [R1+0x190], R10 ;  /* 0x0001900a01007387 */ /* 0x0043e80000100800 */
[----:B0-----:R0:W2:Y:S01]  /*3a60*/  LDG.E.U16 R13, [R6.64] ;  /* 0x00000006060d7981 */ /* 0x0010a2000c1e1500 */
[----:B-1----:R-:W-:-:S02]  /*3a70*/  IMAD R10, R0, 0xb6, RZ ;  /* 0x000000b6000a7824 */ /* 0x002fc400078e02ff */
[----:B0-----:R-:W-:-:S03]  /*3a80*/  IMAD R6, R0, 0x53, RZ ;  /* 0x0000005300067824 */ /* 0x001fc600078e02ff */
[-C--:B------:R-:W-:Y:S01]  /*3a90*/  IADD3 R10, P1, R10, R26.reuse, RZ ;  /* 0x0000001a0a0a7210 */ /* 0x080fe20007f3e0ff */
[----:B------:R-:W-:Y:S01]  /*3aa0*/  IMAD R7, R0, 0x5b, RZ ;  /* 0x0000005b00077824 */ /* 0x000fe200078e02ff */
[-C--:B------:R-:W-:Y:S02]  /*3ab0*/  LEA.HI.X.SX32 R9, R6, R27.reuse, 0x1, P0 ;  /* 0x0000001b06097211 */ /* 0x080fe400000f0eff */
[----:B------:R-:W-:Y:S02]  /*3ac0*/  IADD3 R6, P0, R11, R26, RZ ;  /* 0x0000001a0b067210 */ /* 0x000fe40007f1e0ff */
[----:B------:R-:W-:Y:S02]  /*3ad0*/  LEA.HI.X.SX32 R11, R7, R27, 0x1, P1 ;  /* 0x0000001b070b7211 */ /* 0x000fe400008f0eff */
[----:B------:R0:W3:Y:S04]  /*3ae0*/  LDG.E.U16 R7, [R8.64] ;  /* 0x0000000608077981 */ /* 0x0000e8000c1e1500 */
[----:B----4-:R1:W-:Y:S02]  /*3af0*/  STL [R1+0x18c], R12 ;  /* 0x00018c0c01007387 */ /* 0x0103e40000100800 */
[----:B-1----:R-:W-:-:S02]  /*3b00*/  IMAD R12, R0, 0x63, RZ ;  /* 0x00000063000c7824 */ /* 0x002fc400078e02ff */
[----:B--2---:R1:W-:Y:S02]  /*3b10*/  STL [R1+0x184], R13 ;  /* 0x0001840d01007387 */ /* 0x0043e40000100800 */
[----:B-1----:R-:W-:-:S05]  /*3b20*/  IMAD R13, R0, 0xd6, RZ ;  /* 0x000000d6000d7824 */ /* 0x002fca00078e02ff */
[----:B0-----:R-:W-:Y:S02]  /*3b30*/  IADD3 R8, P1, R13, R26, RZ ;  /* 0x0000001a0d087210 */ /* 0x001fe40007f3e0ff */
[----:B------:R0:W2:Y:S04]  /*3b40*/  LDG.E.U16 R13, [R10.64] ;  /* 0x000000060a0d7981 */ /* 0x0000a8000c1e1500 */
[----:B---3--:R1:W-:Y:S02]  /*3b50*/  STL [R1+0x180], R7 ;  /* 0x0001800701007387 */ /* 0x0083e40000100800 */
[----:B-1----:R-:W-:-:S05]  /*3b60*/  LEA.HI.X.SX32 R7, R12, R27, 0x1, P0 ;  /* 0x0000001b0c077211 */ /* 0x002fca00000f0eff */
[----:B0-----:R0:W3:Y:S01]  /*3b70*/  LDG.E.U16 R11, [R6.64] ;  /* 0x00000006060b7981 */ /* 0x0010e2000c1e1500 */
[C---:B------:R-:W-:Y:S02]  /*3b80*/  IMAD R9, R0.reuse, 0x6b, RZ ;  /* 0x0000006b00097824 */ /* 0x040fe400078e02ff */
[----:B------:R-:W-:-:S03]  /*3b90*/  IMAD R12, R0, 0xe6, RZ ;  /* 0x000000e6000c7824 */ /* 0x000fc600078e02ff */
[-C--:B------:R-:W-:Y:S01]  /*3ba0*/  LEA.HI.X.SX32 R9, R9, R27.reuse, 0x1, P1 ;  /* 0x0000001b09097211 */ /* 0x080fe200008f0eff */
[C---:B------:R-:W-:Y:S02]  /*3bb0*/  IMAD R10, R0.reuse, 0xf6, RZ ;  /* 0x000000f6000a7824 */ /* 0x040fe400078e02ff */
[----:B0-----:R-:W-:Y:S01]  /*3bc0*/  IMAD R7, R0, 0x73, RZ ;  /* 0x0000007300077824 */ /* 0x001fe200078e02ff */
[----:B------:R-:W-:Y:S02]  /*3bd0*/  IADD3 R6, P0, R12, R26, RZ ;  /* 0x0000001a0c067210 */ /* 0x000fe40007f1e0ff */
[----:B------:R0:W4:Y:S02]  /*3be0*/  LDG.E.U16 R12, [R8.64] ;  /* 0x00000006080c7981 */ /* 0x000124000c1e1500 */
[----:B------:R-:W-:-:S06]  /*3bf0*/  LEA.HI.X.SX32 R7, R7, R27, 0x1, P0 ;  /* 0x0000001b07077211 */ /* 0x000fcc00000f0eff */
[----:B------:R1:W5:Y:S01]  /*3c00*/  LDG.E.U16 R7, [R6.64] ;  /* 0x0000000606077981 */ /* 0x000362000c1e1500 */
[----:B0-----:R-:W-:Y:S01]  /*3c10*/  IMAD R9, R0, 0x7b, RZ ;  /* 0x0000007b00097824 */ /* 0x001fe200078e02ff */
[-C--:B------:R-:W-:Y:S02]  /*3c20*/  IADD3 R8, P1, R10, R26.reuse, RZ ;  /* 0x0000001a0a087210 */ /* 0x080fe40007f3e0ff */
[C---:B------:R-:W-:Y:S02]  /*3c30*/  LEA R10, P0, R0.reuse, R26, 0x3 ;  /* 0x0000001a000a7211 */ /* 0x040fe400078018ff */
[----:B------:R-:W-:Y:S01]  /*3c40*/  LEA.HI.X.SX32 R9, R9, R27, 0x1, P1 ;  /* 0x0000001b09097211 */ /* 0x000fe200008f0eff */
[----:B--2---:R0:W-:Y:S02]  /*3c50*/  STL [R1+0x178], R13 ;  /* 0x0001780d01007387 */ /* 0x0041e40000100800 */
[C---:B0-----:R-:W-:Y:S02]  /*3c60*/  IMAD.SHL.U32 R13, R0.reuse, 0x4, RZ ;  /* 0x00000004000d7824 */ /* 0x041fe400078e00ff */
[----:B---3--:R0:W-:Y:S02]  /*3c70*/  STL [R1+0x174], R11 ;  /* 0x0001740b01007387 */ /* 0x0081e40000100800 */
[----:B0-----:R-:W-:-:S05]  /*3c80*/  IMAD R11, R0, 0x108, RZ ;  /* 0x00000108000b7824 */ /* 0x001fca00078e02ff */
[----:B-1----:R-:W-:Y:S02]  /*3c90*/  IADD3 R6, P1, R11, R26, RZ ;  /* 0x0000001a0b067210 */ /* 0x002fe40007f3e0ff */
[----:B------:R-:W-:Y:S02]  /*3ca0*/  LEA.HI.X.SX32 R11, R13, R27, 0x1, P0 ;  /* 0x0000001b0d0b7211 */ /* 0x000fe400000f0eff */
[----:B------:R0:W2:Y:S04]  /*3cb0*/  LDG.E.U16 R13, [R8.64] ;  /* 0x00000006080d7981 */ /* 0x0000a8000c1e1500 */
[----:B------:R1:W3:Y:S04]  /*3cc0*/  LDG.E.U16 R11, [R10.64] ;  /* 0x000000060a0b7981 */ /* 0x0002e8000c1e1500 */
[----:B----4-:R4:W-:Y:S04]  /*3cd0*/  STL [R1+0x170], R12 ;  /* 0x0001700c01007387 */ /* 0x0109e80000100800 */
[----:B-----5:R5:W-:Y:S01]  /*3ce0*/  STL [R1+0x168], R7 ;  /* 0x0001680701007387 */ /* 0x020be20000100800 */
[----:B----4-:R-:W-:-:S02]  /*3cf0*/  IMAD R12, R0, 0x8c, RZ ;  /* 0x0000008c000c7824 */ /* 0x010fc400078e02ff */
[----:B-----5:R-:W-:-:S03]  /*3d00*/  IMAD R7, R0, 0x84, RZ ;  /* 0x0000008400077824 */ /* 0x020fc600078e02ff */
[----:B0-----:R-:W-:Y:S01]  /*3d10*/  IADD3 R8, P0, R12, R26, RZ ;  /* 0x0000001a0c087210 */ /* 0x001fe20007f1e0ff */
[C---:B-1----:R-:W-:Y:S01]  /*3d20*/  IMAD R10, R0.reuse, 0x118, RZ ;  /* 0x00000118000a7824 */ /* 0x042fe200078e02ff */
[----:B------:R-:W-:Y:S01]  /*3d30*/  LEA.HI.X.SX32 R7, R7, R27, 0x1, P1 ;  /* 0x0000001b07077211 */ /* 0x000fe200008f0eff */
[----:B--2---:R0:W-:Y:S04]  /*3d40*/  STL [R1+0x15c], R13 ;  /* 0x00015c0d01007387 */ /* 0x0041e80000100800 */
[----:B---3--:R1:W-:Y:S01]  /*3d50*/  STL [R1+0x160], R11 ;  /* 0x0001600b01007387 */ /* 0x0083e20000100800 */
[C---:B0-----:R-:W-:Y:S02]  /*3d60*/  IMAD R13, R0.reuse, 0x46, RZ ;  /* 0x00000046000d7824 */ /* 0x041fe400078e02ff */
[----:B-1----:R-:W-:-:S03]  /*3d70*/  IMAD R11, R0, 0x128, RZ ;  /* 0x00000128000b7824 */ /* 0x002fc600078e02ff */
[-C--:B------:R-:W-:Y:S02]  /*3d80*/  LEA.HI.X.SX32 R9, R13, R27.reuse, 0x1, P0 ;  /* 0x0000001b0d097211 */ /* 0x080fe400000f0eff */
[----:B------:R0:W2:Y:S04]  /*3d90*/  LDG.E.U16 R13, [R6.64] ;  /* 0x00000006060d7981 */ /* 0x0000a8000c1e1500 */
[----:B------:R1:W3:Y:S01]  /*3da0*/  LDG.E.U16 R8, [R8.64] ;  /* 0x0000000608087981 */ /* 0x0002e2000c1e1500 */
[-C--:B0-----:R-:W-:Y:S02]  /*3db0*/  IADD3 R6, P0, R10, R26.reuse, RZ ;  /* 0x0000001a0a067210 */ /* 0x081fe40007f1e0ff */
[----:B------:R-:W-:Y:S01]  /*3dc0*/  IADD3 R10, P1, R11, R26, RZ ;  /* 0x0000001a0b0a7210 */ /* 0x000fe20007f3e0ff */
[----:B------:R-:W-:Y:S01]  /*3dd0*/  IMAD R11, R0, 0x94, RZ ;  /* 0x00000094000b7824 */ /* 0x000fe200078e02ff */
[----:B------:R-:W-:-:S04]  /*3de0*/  LEA.HI.X.SX32 R7, R12, R27, 0x1, P0 ;  /* 0x0000001b0c077211 */ /* 0x000fc800000f0eff */
[----:B------:R-:W-:Y:S01]  /*3df0*/  LEA.HI.X.SX32 R11, R11, R27, 0x1, P1 ;  /* 0x0000001b0b0b7211 */ /* 0x000fe200008f0eff */
[----:B------:R0:W4:Y:S04]  /*3e00*/  LDG.E.U16 R6, [R6.64] ;  /* 0x0000000606067981 */ /* 0x000128000c1e1500 */
[----:B------:R5:W4:Y:S01]  /*3e10*/  LDG.E.U16 R10, [R10.64] ;  /* 0x000000060a0a7981 */ /* 0x000b22000c1e1500 */
[C---:B-1----:R-:W-:Y:S02]  /*3e20*/  IMAD R9, R0.reuse, 0x27, RZ ;  /* 0x0000002700097824 */ /* 0x042fe400078e02ff */
[C---:B------:R-:W-:Y:S02]  /*3e30*/  IMAD R12, R0.reuse, 0x9c, RZ ;  /* 0x0000009c000c7824 */ /* 0x040fe400078e02ff */
[----:B0-----:R-:W-:-:S02]  /*3e40*/  IMAD R7, R0, 0x138, RZ ;  /* 0x0000013800077824 */ /* 0x001fc400078e02ff */
[C---:B-----5:R-:W-:Y:S01]  /*3e50*/  IMAD R11, R0.reuse, 0x148, RZ ;  /* 0x00000148000b7824 */ /* 0x060fe200078e02ff */
[----:B--2---:R0:W-:Y:S04]  /*3e60*/  STL [R1+0x154], R13 ;  /* 0x0001540d01007387 */ /* 0x0041e80000100800 */
[----:B---3--:R1:W-:Y:S01]  /*3e70*/  STL [R1+0x1c8], R8 ;  /* 0x0001c80801007387 */ /* 0x0083e20000100800 */
[----:B0-----:R-:W-:-:S05]  /*3e80*/  IMAD R13, R0, 0x4e, RZ ;  /* 0x0000004e000d7824 */ /* 0x001fca00078e02ff */
[-C--:B-1----:R-:W-:Y:S01]  /*3e90*/  IADD3 R8, P0, R13, R26.reuse, RZ ;  /* 0x0000001a0d087210 */ /* 0x082fe20007f1e0ff */
[----:B----4-:R0:W-:Y:S03]  /*3ea0*/  STL [R1+0x150], R6 ;  /* 0x0001500601007387 */ /* 0x0101e60000100800 */
[----:B------:R-:W-:Y:S01]  /*3eb0*/  LEA.HI.X.SX32 R9, R9, R27, 0x1, P0 ;  /* 0x0000001b09097211 */ /* 0x000fe200000f0eff */
[----:B------:R1:W-:Y:S05]  /*3ec0*/  STL [R1+0x144], R10 ;  /* 0x0001440a01007387 */ /* 0x0003ea0000100800 */
[----:B------:R2:W3:Y:S01]  /*3ed0*/  LDG.E.U16 R9, [R8.64] ;  /* 0x0000000608097981 */ /* 0x0004e2000c1e1500 */
[----:B0-----:R-:W-:-:S02]  /*3ee0*/  IADD3 R6, P1, R12, R26, RZ ;  /* 0x0000001a0c067210 */ /* 0x001fc40007f3e0ff */
[-C--:B-1----:R-:W-:Y:S02]  /*3ef0*/  IADD3 R10, P0, R7, R26.reuse, RZ ;  /* 0x0000001a070a7210 */ /* 0x082fe40007f1e0ff */
[-C--:B------:R-:W-:Y:S02]  /*3f00*/  LEA.HI.X.SX32 R7, R13, R27.reuse, 0x1, P1 ;  /* 0x0000001b0d077211 */ /* 0x080fe400008f0eff */
[----:B--2---:R-:W-:Y:S02]  /*3f10*/  IADD3 R8, P1, R11, R26, RZ ;  /* 0x0000001a0b087210 */ /* 0x004fe40007f3e0ff */
[----:B------:R-:W-:Y:S02]  /*3f20*/  LEA.HI.X.SX32 R11, R12, R27, 0x1, P0 ;  /* 0x0000001b0c0b7211 */ /* 0x000fe400000f0eff */
[----:B------:R0:W2:Y:S01]  /*3f30*/  LDG.E.U16 R12, [R6.64] ;  /* 0x00000006060c7981 */ /* 0x0000a2000c1e1500 */
[----:B------:R-:W-:-:S03]  /*3f40*/  IMAD R13, R0, 0xac, RZ ;  /* 0x000000ac000d7824 */ /* 0x000fc600078e02ff */
[----:B------:R1:W4:Y:S02]  /*3f50*/  LDG.E.U16 R11, [R10.64] ;  /* 0x000000060a0b7981 */ /* 0x000324000c1e1500 */
[----:B0-----:R-:W-:Y:S02]  /*3f60*/  IADD3 R6, P0, R13, R26, RZ ;  /* 0x0000001a0d067210 */ /* 0x001fe40007f1e0ff */
[----:B---3--:R0:W-:Y:S02]  /*3f70*/  STL [R1+0x1c4], R9 ;  /* 0x0001c40901007387 */ /* 0x0081e40000100800 */
[C---:B0-----:R-:W-:Y:S02]  /*3f80*/  IMAD R9, R0.reuse, 0xa4, RZ ;  /* 0x000000a400097824 */ /* 0x041fe400078e02ff */
[----:B--2---:R0:W-:Y:S03]  /*3f90*/  STL [R1+0x1b0], R12 ;  /* 0x0001b00c01007387 */ /* 0x0041e60000100800 */
[----:B------:R-:W-:Y:S01]  /*3fa0*/  LEA.HI.X.SX32 R9, R9, R27, 0x1, P1 ;  /* 0x0000001b09097211 */ /* 0x000fe200008f0eff */
[----:B0-----:R-:W-:-:S05]  /*3fb0*/  IMAD R12, R0, 0x56, RZ ;  /* 0x00000056000c7824 */ /* 0x001fca00078e02ff */
[----:B------:R-:W-:Y:S02]  /*3fc0*/  LEA.HI.X.SX32 R7, R12, R27, 0x1, P0 ;  /* 0x0000001b0c077211 */ /* 0x000fe400000f0eff */
[----:B------:R0:W2:Y:S04]  /*3fd0*/  LDG.E.U16 R12, [R8.64] ;  /* 0x00000006080c7981 */ /* 0x0000a8000c1e1500 */
[----:B------:R3:W5:Y:S01]  /*3fe0*/  LDG.E.U16 R6, [R6.64] ;  /* 0x0000000606067981 */ /* 0x000762000c1e1500 */
[----:B-1----:R-:W-:-:S03]  /*3ff0*/  IMAD R10, R0, 0x158, RZ ;  /* 0x00000158000a7824 */ /* 0x002fc600078e02ff */
[----:B----4-:R1:W-:Y:S02]  /*4000*/  STL [R1+0x140], R11 ;  /* 0x0001400b01007387 */ /* 0x0103e40000100800 */
[----:B0-----:R-:W-:Y:S01]  /*4010*/  IADD3 R8, P0, R10, R26, RZ ;  /* 0x0000001a0a087210 */ /* 0x001fe20007f1e0ff */
[----:B-1----:R-:W-:-:S03]  /*4020*/  IMAD R11, R0, 0x168, RZ ;  /* 0x00000168000b7824 */ /* 0x002fc600078e02ff */
[----:B------:R-:W-:Y:S01]  /*4030*/  LEA.HI.X.SX32 R9, R13, R27, 0x1, P0 ;  /* 0x0000001b0d097211 */ /* 0x000fe200000f0eff */
[C---:B---3--:R-:W-:Y:S01]  /*4040*/  IMAD R7, R0.reuse, 0x2f, RZ ;  /* 0x0000002f00077824 */ /* 0x048fe200078e02ff */
[----:B------:R-:W-:Y:S01]  /*4050*/  IADD3 R10, P1, R11, R26, RZ ;  /* 0x0000001a0b0a7210 */ /* 0x000fe20007f3e0ff */
[----:B------:R-:W-:-:S03]  /*4060*/  IMAD R11, R0, 0xb4, RZ ;  /* 0x000000b4000b7824 */ /* 0x000fc600078e02ff */
[----:B------:R0:W3:Y:S02]  /*4070*/  LDG.E.U16 R9, [R8.64] ;  /* 0x0000000608097981 */ /* 0x0000e4000c1e1500 */
[----:B------:R-:W-:-:S06]  /*4080*/  LEA.HI.X.SX32 R11, R11, R27, 0x1, P1 ;  /* 0x0000001b0b0b7211 */ /* 0x000fcc00008f0eff */
[----:B------:R1:W4:Y:S04]  /*4090*/  LDG.E.U16 R11, [R10.64] ;  /* 0x000000060a0b7981 */ /* 0x000328000c1e1500 */
[----:B--2---:R2:W-:Y:S04]  /*40a0*/  STL [R1+0x13c], R12 ;  /* 0x00013c0c01007387 */ /* 0x0045e80000100800 */
[----:B-----5:R5:W-:Y:S01]  /*40b0*/  STL [R1+0x1a4], R6 ;  /* 0x0001a40601007387 */ /* 0x020be20000100800 */
[----:B--2---:R-:W-:-:S05]  /*40c0*/  IMAD R12, R0, 0x5e, RZ ;  /* 0x0000005e000c7824 */ /* 0x004fca00078e02ff */
[----:B-----5:R-:W-:-:S04]  /*40d0*/  IADD3 R6, P0, R12, R26, RZ ;  /* 0x0000001a0c067210 */ /* 0x020fc80007f1e0ff */
[----:B------:R-:W-:-:S06]  /*40e0*/  LEA.HI.X.SX32 R7, R7, R27, 0x1, P0 ;  /* 0x0000001b07077211 */ /* 0x000fcc00000f0eff */
[----:B------:R2:W5:Y:S01]  /*40f0*/  LDG.E.U16 R7, [R6.64] ;  /* 0x0000000606077981 */ /* 0x000562000c1e1500 */
[C---:B------:R-:W-:Y:S02]  /*4100*/  IMAD R13, R0.reuse, 0xbc, RZ ;  /* 0x000000bc000d7824 */ /* 0x040fe400078e02ff */
[----:B-1----:R-:W-:-:S03]  /*4110*/  IMAD R10, R0, 0x178, RZ ;  /* 0x00000178000a7824 */ /* 0x002fc600078e02ff */
[-C--:B0-----:R-:W-:Y:S01]  /*4120*/  IADD3 R8, P1, R13, R26.reuse, RZ ;  /* 0x0000001a0d087210 */ /* 0x081fe20007f3e0ff */
[----:B---3--:R0:W-:Y:S01]  /*4130*/  STL [R1+0x138], R9 ;  /* 0x0001380901007387 */ /* 0x0081e20000100800 */
[----:B--2---:R-:W-:-:S03]  /*4140*/  IADD3 R6, P0, R10, R26, RZ ;  /* 0x0000001a0a067210 */ /* 0x004fc60007f1e0ff */
[----:B----4-:R1:W-:Y:S01]  /*4150*/  STL [R1+0x134], R11 ;  /* 0x0001340b01007387 */ /* 0x0103e20000100800 */
[----:B0-----:R-:W-:-:S05]  /*4160*/  LEA.HI.X.SX32 R9, R12, R27, 0x1, P1 ;  /* 0x0000001b0c097211 */ /* 0x001fca00008f0eff */
[----:B-1----:R-:W2:Y:S04]  /*4170*/  LDG.E.U16 R11, [R8.64] ;  /* 0x00000006080b7981 */ /* 0x002ea8000c1e1500 */
[----:B-----5:R0:W-:Y:S02]  /*4180*/  STL [R1+0x198], R7 ;  /* 0x0001980701007387 */ /* 0x0201e40000100800 */
[----:B0-----:R-:W-:-:S06]  /*4190*/  LEA.HI.X.SX32 R7, R13, R27, 0x1, P0 ;  /* 0x0000001b0d077211 */ /* 0x001fcc00000f0eff */
[----:B------:R0:W3:Y:S01]  /*41a0*/  LDG.E.U16 R7, [R6.64] ;  /* 0x0000000606077981 */ /* 0x0000e2000c1e1500 */
[C---:B------:R-:W-:Y:S02]  /*41b0*/  IMAD R12, R0.reuse, 0x188, RZ ;  /* 0x00000188000c7824 */ /* 0x040fe400078e02ff */
[----:B------:R-:W-:Y:S01]  /*41c0*/  IMAD R13, R0, 0xc4, RZ ;  /* 0x000000c4000d7824 */ /* 0x000fe200078e02ff */
[----:B--2---:R1:W-:Y:S02]  /*41d0*/  STL [R1+0x188], R11 ;  /* 0x0001880b01007387 */ /* 0x0043e40000100800 */
[-C--:B------:R-:W-:Y:S01]  /*41e0*/  IADD3 R12, P1, R12, R26.reuse, RZ ;  /* 0x0000001a0c0c7210 */ /* 0x080fe20007f3e0ff */
[C---:B------:R-:W-:Y:S02]  /*41f0*/  IMAD R9, R0.reuse, 0xcc, RZ ;  /* 0x000000cc00097824 */ /* 0x040fe400078e02ff */
[C---:B------:R-:W-:Y:S01]  /*4200*/  IMAD R8, R0.reuse, 0x198, RZ ;  /* 0x0000019800087824 */ /* 0x040fe200078e02ff */
[----:B------:R-:W-:Y:S01]  /*4210*/  LEA.HI.X.SX32 R13, R13, R27, 0x1, P1 ;  /* 0x0000001b0d0d7211 */ /* 0x000fe200008f0eff */
[----:B-1----:R-:W-:Y:S01]  /*4220*/  IMAD R11, R0, 0x1a8, RZ ;  /* 0x000001a8000b7824 */ /* 0x002fe200078e02ff */
[----:B------:R-:W-:-:S04]  /*4230*/  IADD3 R10, P0, R9, R26, RZ ;  /* 0x0000001a090a7210 */ /* 0x000fc80007f1e0ff */
[----:B------:R1:W2:Y:S01]  /*4240*/  LDG.E.U16 R13, [R12.64] ;  /* 0x000000060c0d7981 */ /* 0x0002a2000c1e1500 */
[-C--:B0-----:R-:W-:Y:S01]  /*4250*/  IADD3 R6, P1, R11, R26.reuse, RZ ;  /* 0x0000001a0b067210 */ /* 0x081fe20007f3e0ff */
[----:B------:R-:W-:Y:S01]  /*4260*/  IMAD R11, R0, 0x66, RZ ;  /* 0x00000066000b7824 */ /* 0x000fe200078e02ff */
[----:B------:R-:W-:-:S04]  /*4270*/  IADD3 R8, P2, R8, R26, RZ ;  /* 0x0000001a08087210 */ /* 0x000fc80007f5e0ff */
[-C--:B------:R-:W-:Y:S02]  /*4280*/  LEA.HI.X.SX32 R11, R11, R27.reuse, 0x1, P0 ;  /* 0x0000001b0b0b7211 */ /* 0x080fe400000f0eff */
[----:B------:R-:W-:-:S03]  /*4290*/  LEA.HI.X.SX32 R9, R9, R27, 0x1, P2 ;  /* 0x0000001b09097211 */ /* 0x000fc600010f0eff */
[----:B-1----:R0:W4:Y:S04]  /*42a0*/  LDG.E.U16 R12, [R10.64] ;  /* 0x000000060a0c7981 */ /* 0x002128000c1e1500 */
[----:B0-----:R0:W5:Y:S04]  /*42b0*/  LDG.E.U16 R10, [R8.64] ;  /* 0x00000006080a7981 */ /* 0x001168000c1e1500 */
[----:B---3--:R1:W-:Y:S02]  /*42c0*/  STL [R1+0x130], R7 ;  /* 0x0001300701007387 */ /* 0x0083e40000100800 */
[----:B-1----:R-:W-:-:S05]  /*42d0*/  IMAD R7, R0, 0xd4, RZ ;  /* 0x000000d400077824 */ /* 0x002fca00078e02ff */
[----:B------:R-:W-:-:S05]  /*42e0*/  LEA.HI.X.SX32 R7, R7, R27, 0x1, P1 ;  /* 0x0000001b07077211 */ /* 0x000fca00008f0eff */
[----:B------:R1:W3:Y:S01]  /*42f0*/  LDG.E.U16 R11, [R6.64] ;  /* 0x00000006060b7981 */ /* 0x0002e2000c1e1500 */
[----:B0-----:R-:W-:-:S03]  /*4300*/  IMAD R9, R0, 0x6e, RZ ;  /* 0x0000006e00097824 */ /* 0x001fc600078e02ff */
[----:B--2---:R0:W-:Y:S01]  /*4310*/  STL [R1+0x12c], R13 ;  /* 0x00012c0d01007387 */ /* 0x0041e20000100800 */
[C---:B-1----:R-:W-:Y:S01]  /*4320*/  IMAD R7, R0.reuse, 0x37, RZ ;  /* 0x0000003700077824 */ /* 0x042fe200078e02ff */
[----:B------:R-:W-:Y:S02]  /*4330*/  IADD3 R6, P0, R9, R26, RZ ;  /* 0x0000001a09067210 */ /* 0x000fe40007f1e0ff */
[----:B----4-:R1:W-:Y:S01]  /*4340*/  STL [R1+0x17c], R12 ;  /* 0x00017c0c01007387 */ /* 0x0103e20000100800 */
[----:B0-----:R-:W-:Y:S01]  /*4350*/  IMAD R13, R0, 0xdc, RZ ;  /* 0x000000dc000d7824 */ /* 0x001fe200078e02ff */
[----:B------:R-:W-:-:S05]  /*4360*/  LEA.HI.X.SX32 R7, R7, R27, 0x1, P0 ;  /* 0x0000001b07077211 */ /* 0x000fca00000f0eff */
[----:B------:R0:W2:Y:S01]  /*4370*/  LDG.E.U16 R6, [R6.64] ;  /* 0x0000000606067981 */ /* 0x0000a2000c1e1500 */
[C---:B-1----:R-:W-:Y:S02]  /*4380*/  IMAD R12, R0.reuse, 0x1b8, RZ ;  /* 0x000001b8000c7824 */ /* 0x042fe400078e02ff */
[----:B------:R-:W-:-:S03]  /*4390*/  IMAD R8, R0, 0x1c8, RZ ;  /* 0x000001c800087824 */ /* 0x000fc600078e02ff */
[-C--:B------:R-:W-:Y:S02]  /*43a0*/  IADD3 R12, P2, R12, R26.reuse, RZ ;  /* 0x0000001a0c0c7210 */ /* 0x080fe40007f5e0ff */
[-C--:B------:R-:W-:Y:S01]  /*43b0*/  IADD3 R8, P3, R8, R26.reuse, RZ ;  /* 0x0000001a08087210 */ /* 0x080fe20007f7e0ff */
[----:B---3--:R-:W-:Y:S04]  /*43c0*/  STL [R1+0x124], R11 ;  /* 0x0001240b01007387 */ /* 0x008fe80000100800 */
[----:B-----5:R1:W-:Y:S02]  /*43d0*/  STL [R1+0x128], R10 ;  /* 0x0001280a01007387 */ /* 0x0203e40000100800 */
[----:B-1----:R-:W-:-:S04]  /*43e0*/  IADD3 R10, P1, R13, R26, RZ ;  /* 0x0000001a0d0a7210 */ /* 0x002fc80007f3e0ff */
[----:B------:R-:W-:Y:S01]  /*43f0*/  LEA.HI.X.SX32 R11, R9, R27, 0x1, P1 ;  /* 0x0000001b090b7211 */ /* 0x000fe200008f0eff */
[----:B------:R-:W-:-:S04]  /*4400*/  IMAD R9, R0, 0xe4, RZ ;  /* 0x000000e400097824 */ /* 0x000fc800078e02ff */
[----:B------:R1:W3:Y:S01]  /*4410*/  LDG.E.U16 R10, [R10.64] ;  /* 0x000000060a0a7981 */ /* 0x0002e2000c1e1500 */
[-C--:B------:R-:W-:Y:S02]  /*4420*/  LEA.HI.X.SX32 R13, R13, R27.reuse, 0x1, P2 ;  /* 0x0000001b0d0d7211 */ /* 0x080fe400010f0eff */
[----:B------:R-:W-:-:S03]  /*4430*/  LEA.HI.X.SX32 R9, R9, R27, 0x1, P3 ;  /* 0x0000001b09097211 */ /* 0x000fc600018f0eff */
[----:B-1----:R1:W4:Y:S04]  /*4440*/  LDG.E.U16 R11, [R12.64] ;  /* 0x000000060c0b7981 */ /* 0x002328000c1e1500 */
[----:B-1----:R-:W5:Y:S01]  /*4450*/  LDG.E.U16 R13, [R8.64] ;  /* 0x00000006080d7981 */ /* 0x002f62000c1e1500 */
[----:B0-----:R-:W-:-:S03]  /*4460*/  IMAD R7, R0, 0xec, RZ ;  /* 0x000000ec00077824 */ /* 0x001fc600078e02ff */
[----:B--2---:R0:W-:Y:S02]  /*4470*/  STL [R1+0x16c], R6 ;  /* 0x00016c0601007387 */ /* 0x0041e40000100800 */
[----:B0-----:R-:W-:Y:S01]  /*4480*/  IADD3 R6, P0, R7, R26, RZ ;  /* 0x0000001a07067210 */ /* 0x001fe20007f1e0ff */
[----:B------:R-:W-:-:S05]  /*4490*/  IMAD R7, R0, 0x76, RZ ;  /* 0x0000007600077824 */ /* 0x000fca00078e02ff */
[----:B------:R-:W-:-:S05]  /*44a0*/  LEA.HI.X.SX32 R7, R7, R27, 0x1, P0 ;  /* 0x0000001b07077211 */ /* 0x000fca00000f0eff */
[----:B------:R0:W2:Y:S01]  /*44b0*/  LDG.E.U16 R6, [R6.64] ;  /* 0x0000000606067981 */ /* 0x0000a2000c1e1500 */
[C---:B------:R-:W-:Y:S02]  /*44c0*/  IMAD R12, R0.reuse, 0x1e8, RZ ;  /* 0x000001e8000c7824 */ /* 0x040fe400078e02ff */
[----:B0-----:R-:W-:-:S03]  /*44d0*/  IMAD R7, R0, 0xec, RZ ;  /* 0x000000ec00077824 */ /* 0x001fc600078e02ff */
[-C--:B------:R-:W-:Y:S01]  /*44e0*/  IADD3 R12, P2, R12, R26.reuse, RZ ;  /* 0x0000001a0c0c7210 */ /* 0x080fe20007f5e0ff */
[----:B---3--:R0:W-:Y:S02]  /*44f0*/  STL [R1+0x164], R10 ;  /* 0x0001640a01007387 */ /* 0x0081e40000100800 */
[----:B0-----:R-:W-:Y:S02]  /*4500*/  IMAD R10, R0, 0x1d8, RZ ;  /* 0x000001d8000a7824 */ /* 0x001fe400078e02ff */
[----:B----4-:R0:W-:Y:S03]  /*4510*/  STL [R1+0x120], R11 ;  /* 0x0001200b01007387 */ /* 0x0101e60000100800 */
[----:B------:R-:W-:-:S04]  /*4520*/  IADD3 R10, P0, R10, R26, RZ ;  /* 0x0000001a0a0a7210 */ /* 0x000fc80007f1e0ff */
[----:B0-----:R-:W-:Y:S01]  /*4530*/  LEA.HI.X.SX32 R11, R7, R27, 0x1, P0 ;  /* 0x0000001b070b7211 */ /* 0x001fe200000f0eff */
[----:B-----5:R0:W-:Y:S05]  /*4540*/  STL [R1+0x11c], R13 ;  /* 0x00011c0d01007387 */ /* 0x0201ea0000100800 */
[----:B------:R1:W3:Y:S01]  /*4550*/  LDG.E.U16 R11, [R10.64] ;  /* 0x000000060a0b7981 */ /* 0x0002e2000c1e1500 */
[----:B0-----:R-:W-:-:S05]  /*4560*/  IMAD R13, R0, 0xf4, RZ ;  /* 0x000000f4000d7824 */ /* 0x001fca00078e02ff */
[----:B------:R-:W-:-:S06]  /*4570*/  LEA.HI.X.SX32 R13, R13, R27, 0x1, P2 ;  /* 0x0000001b0d0d7211 */ /* 0x000fcc00010f0eff */
[----:B------:R0:W4:Y:S01]  /*4580*/  LDG.E.U16 R13, [R12.64] ;  /* 0x000000060c0d7981 */ /* 0x000122000c1e1500 */
[C---:B------:R-:W-:Y:S02]  /*4590*/  IMAD R7, R0.reuse, 0x1f8, RZ ;  /* 0x000001f800077824 */ /* 0x040fe400078e02ff */
[C---:B------:R-:W-:Y:S01]  /*45a0*/  IMAD R9, R0.reuse, 0x7e, RZ ;  /* 0x0000007e00097824 */ /* 0x040fe200078e02ff */
[----:B--2---:R2:W-:Y:S02]  /*45b0*/  STL [R1+0x158], R6 ;  /* 0x0001580601007387 */ /* 0x0045e40000100800 */
[-C--:B-1----:R-:W-:Y:S01]  /*45c0*/  IADD3 R10, P2, R7, R26.reuse, RZ ;  /* 0x0000001a070a7210 */ /* 0x082fe20007f5e0ff */
[C---:B------:R-:W-:Y:S02]  /*45d0*/  IMAD R7, R0.reuse, 0x3f, RZ ;  /* 0x0000003f00077824 */ /* 0x040fe400078e02ff */
[----:B------:R-:W-:Y:S01]  /*45e0*/  IMAD R8, R0, 0xfc, RZ ;  /* 0x000000fc00087824 */ /* 0x000fe200078e02ff */
[----:B--2---:R-:W-:-:S04]  /*45f0*/  IADD3 R6, P0, R9, R26, RZ ;  /* 0x0000001a09067210 */ /* 0x004fc80007f1e0ff */
[----:B------:R-:W-:Y:S02]  /*4600*/  LEA.HI.X.SX32 R7, R7, R27, 0x1, P0 ;  /* 0x0000001b07077211 */ /* 0x000fe400000f0eff */
[----:B------:R-:W-:-:S03]  /*4610*/  IADD3 R8, P1, R8, R26, RZ ;  /* 0x0000001a08087210 */ /* 0x000fc60007f3e0ff */
[----:B0-----:R0:W2:Y:S01]  /*4620*/  LDG.E.U16 R12, [R6.64] ;  /* 0x00000006060c7981 */ /* 0x0010a2000c1e1500 */
[----:B------:R-:W-:-:S03]  /*4630*/  LEA.HI.X.SX32 R9, R9, R27, 0x1, P1 ;  /* 0x0000001b09097211 */ /* 0x000fc600008f0eff */
[----:B---3--:R1:W-:Y:S02]  /*4640*/  STL [R1+0x118], R11 ;  /* 0x0001180b01007387 */ /* 0x0083e40000100800 */
[----:B-1----:R-:W-:-:S05]  /*4650*/  IMAD R11, R0, 0xfc, RZ ;  /* 0x000000fc000b7824 */ /* 0x002fca00078e02ff */
[----:B------:R-:W-:Y:S01]  /*4660*/  LEA.HI.X.SX32 R11, R11, R27, 0x1, P2 ;  /* 0x0000001b0b0b7211 */ /* 0x000fe200010f0eff */
[----:B----4-:R1:W-:Y:S04]  /*4670*/  STL [R1+0x114], R13 ;  /* 0x0001140d01007387 */ /* 0x0103e80000100800 */
[----:B0-----:R0:W3:Y:S04]  /*4680*/  LDG.E.U16 R6, [R10.64] ;  /* 0x000000060a067981 */ /* 0x0010e8000c1e1500 */
[----:B-1----:R1:W4:Y:S01]  /*4690*/  LDG.E.U16 R13, [R8.64] ;  /* 0x00000006080d7981 */ /* 0x002322000c1e1500 */
[----:B------:R-:W-:-:S02]  /*46a0*/  IMAD R7, R0, 0x85, RZ ;  /* 0x0000008500077824 */ /* 0x000fc400078e02ff */
[C---:B0-----:R-:W-:Y:S01]  /*46b0*/  IMAD R10, R0.reuse, 0x11a, RZ ;  /* 0x0000011a000a7824 */ /* 0x041fe200078e02ff */
[----:B--2---:R0:W-:Y:S01]  /*46c0*/  STL [R1+0x14c], R12 ;  /* 0x00014c0c01007387 */ /* 0x0041e20000100800 */
[C---:B-1----:R-:W-:Y:S02]  /*46d0*/  IMAD R8, R0.reuse, 0x12a, RZ ;  /* 0x0000012a00087824 */ /* 0x042fe400078e02ff */
[----:B0-----:R-:W-:-:S05]  /*46e0*/  IMAD R12, R0, 0x10a, RZ ;  /* 0x0000010a000c7824 */ /* 0x001fca00078e02ff */
[-C--:B------:R-:W-:Y:S01]  /*46f0*/  IADD3 R12, P0, R12, R26.reuse, RZ ;  /* 0x0000001a0c0c7210 */ /* 0x080fe20007f1e0ff */
[----:B------:R-:W-:Y:S01]  /*4700*/  IMAD R11, R0, 0x8d, RZ ;  /* 0x0000008d000b7824 */ /* 0x000fe200078e02ff */
[-C--:B------:R-:W-:Y:S01]  /*4710*/  IADD3 R10, P1, R10, R26.reuse, RZ ;  /* 0x0000001a0a0a7210 */ /* 0x080fe20007f3e0ff */
[----:B------:R-:W-:Y:S01]  /*4720*/  IMAD R9, R0, 0x95, RZ ;  /* 0x0000009500097824 */ /* 0x000fe200078e02ff */
[----:B------:R-:W-:Y:S02]  /*4730*/  IADD3 R8, P2, R8, R26, RZ ;  /* 0x0000001a08087210 */ /* 0x000fe40007f5e0ff */
[-C--:B------:R-:W-:Y:S02]  /*4740*/  LEA.HI.X.SX32 R11, R11, R27.reuse, 0x1, P1 ;  /* 0x0000001b0b0b7211 */ /* 0x080fe400008f0eff */
[----:B------:R-:W-:-:S03]  /*4750*/  LEA.HI.X.SX32 R9, R9, R27, 0x1, P2 ;  /* 0x0000001b09097211 */ /* 0x000fc600010f0eff */
[----:B------:R0:W2:Y:S04]  /*4760*/  LDG.E.U16 R10, [R10.64] ;  /* 0x000000060a0a7981 */ /* 0x0000a8000c1e1500 */
[----:B----4-:R1:W-:Y:S04]  /*4770*/  STL [R1+0x148], R13 ;  /* 0x0001480d01007387 */ /* 0x0103e80000100800 */
[----:B---3--:R3:W-:Y:S01]  /*4780*/  STL [R1+0x110], R6 ;  /* 0x0001100601007387 */ /* 0x0087e20000100800 */
[----:B-1----:R-:W-:Y:S01]  /*4790*/  LEA.HI.X.SX32 R13, R7, R27, 0x1, P0 ;  /* 0x0000001b070d7211 */ /* 0x002fe200000f0eff */
[----:B---3--:R-:W-:-:S04]  /*47a0*/  IMAD R6, R0, 0x13a, RZ ;  /* 0x0000013a00067824 */ /* 0x008fc800078e02ff */
[----:B------:R1:W3:Y:S01]  /*47b0*/  LDG.E.U16 R12, [R12.64] ;  /* 0x000000060c0c7981 */ /* 0x0002e2000c1e1500 */
[----:B------:R-:W-:Y:S01]  /*47c0*/  IMAD R7, R0, 0x9d, RZ ;  /* 0x0000009d00077824 */ /* 0x000fe200078e02ff */
[----:B------:R-:W-:-:S04]  /*47d0*/  IADD3 R6, P0, R6, R26, RZ ;  /* 0x0000001a06067210 */ /* 0x000fc80007f1e0ff */
[----:B------:R-:W-:Y:S01]  /*47e0*/  LEA.HI.X.SX32 R7, R7, R27, 0x1, P0 ;  /* 0x0000001b07077211 */ /* 0x000fe200000f0eff */
[----:B-1----:R1:W4:Y:S04]  /*47f0*/  LDG.E.U16 R13, [R8.64] ;  /* 0x00000006080d7981 */ /* 0x002328000c1e1500 */
[----:B------:R5:W4:Y:S01]  /*4800*/  LDG.E.U16 R6, [R6.64] ;  /* 0x0000000606067981 */ /* 0x000b22000c1e1500 */
[C---:B0-----:R-:W-:Y:S02]  /*4810*/  IMAD R11, R0.reuse, 0xad, RZ ;  /* 0x000000ad000b7824 */ /* 0x041fe400078e02ff */
[C---:B-1----:R-:W-:Y:S02]  /*4820*/  IMAD R8, R0.reuse, 0x16a, RZ ;  /* 0x0000016a00087824 */ /* 0x042fe400078e02ff */
[----:B-----5:R-:W-:-:S03]  /*4830*/  IMAD R7, R0, 0xa5, RZ ;  /* 0x000000a500077824 */ /* 0x020fc600078e02ff */
[----:B------:R-:W-:Y:S01]  /*4840*/  IADD3 R8, P2, R8, R26, RZ ;  /* 0x0000001a08087210 */ /* 0x000fe20007f5e0ff */
[----:B------:R-:W-:-:S05]  /*4850*/  IMAD R9, R0, 0xb5, RZ ;  /* 0x000000b500097824 */ /* 0x000fca00078e02ff */
[----:B------:R-:W-:Y:S01]  /*4860*/  LEA.HI.X.SX32 R9, R9, R27, 0x1, P2 ;  /* 0x0000001b09097211 */ /* 0x000fe200010f0eff */
[----:B---3--:R0:W-:Y:S04]  /*4870*/  STL [R1+0x10c], R12 ;  /* 0x00010c0c01007387 */ /* 0x0081e80000100800 */
[----:B--2---:R1:W-:Y:S01]  /*4880*/  STL [R1+0x108], R10 ;  /* 0x0001080a01007387 */ /* 0x0043e20000100800 */
[----:B0-----:R-:W-:-:S03]  /*4890*/  IMAD R12, R0, 0x14a, RZ ;  /* 0x0000014a000c7824 */ /* 0x001fc600078e02ff */
[----:B----4-:R0:W-:Y:S01]  /*48a0*/  STL [R1+0x104], R13 ;  /* 0x0001040d01007387 */ /* 0x0101e20000100800 */
[----:B-1----:R-:W-:Y:S01]  /*48b0*/  IMAD R10, R0, 0x15a, RZ ;  /* 0x0000015a000a7824 */ /* 0x002fe200078e02ff */
[-C--:B------:R-:W-:Y:S02]  /*48c0*/  IADD3 R12, P0, R12, R26.reuse, RZ ;  /* 0x0000001a0c0c7210 */ /* 0x080fe40007f1e0ff */
[----:B------:R1:W-:Y:S02]  /*48d0*/  STL [R1+0x100], R6 ;  /* 0x0001000601007387 */ /* 0x0003e40000100800 */
[-C--:B------:R-:W-:Y:S02]  /*48e0*/  IADD3 R10, P1, R10, R26.reuse, RZ ;  /* 0x0000001a0a0a7210 */ /* 0x080fe40007f3e0ff */
[-C--:B0-----:R-:W-:Y:S01]  /*48f0*/  LEA.HI.X.SX32 R13, R7, R27.reuse, 0x1, P0 ;  /* 0x0000001b070d7211 */ /* 0x081fe200000f0eff */
[C---:B------:R-:W-:Y:S02]  /*4900*/  IMAD R7, R0.reuse, 0xbd, RZ ;  /* 0x000000bd00077824 */ /* 0x040fe400078e02ff */
[----:B-1----:R-:W-:Y:S01]  /*4910*/  IMAD R6, R0, 0x17a, RZ ;  /* 0x0000017a00067824 */ /* 0x002fe200078e02ff */
[-C--:B------:R-:W-:Y:S01]  /*4920*/  LEA.HI.X.SX32 R11, R11, R27.reuse, 0x1, P1 ;  /* 0x0000001b0b0b7211 */ /* 0x080fe200008f0eff */
[----:B------:R0:W2:Y:S03]  /*4930*/  LDG.E.U16 R12, [R12.64] ;  /* 0x000000060c0c7981 */ /* 0x0000a6000c1e1500 */
[----:B------:R-:W-:Y:S01]  /*4940*/  IADD3 R6, P0, R6, R26, RZ ;  /* 0x0000001a06067210 */ /* 0x000fe20007f1e0ff */
[----:B------:R1:W3:Y:S03]  /*4950*/  LDG.E.U16 R10, [R10.64] ;  /* 0x000000060a0a7981 */ /* 0x0002e6000c1e1500 */
[----:B------:R-:W-:Y:S01]  /*4960*/  LEA.HI.X.SX32 R7, R7, R27, 0x1, P0 ;  /* 0x0000001b07077211 */ /* 0x000fe200000f0eff */
[----:B0-----:R0:W4:Y:S04]  /*4970*/  LDG.E.U16 R13, [R8.64] ;  /* 0x00000006080d7981 */ /* 0x001128000c1e1500 */
[----:B------:R5:W4:Y:S01]  /*4980*/  LDG.E.U16 R6, [R6.64] ;  /* 0x0000000606067981 */ /* 0x000b22000c1e1500 */
[----:B-1----:R-:W-:-:S02]  /*4990*/  IMAD R11, R0, 0xcd, RZ ;  /* 0x000000cd000b7824 */ /* 0x002fc400078e02ff */
[C---:B0-----:R-:W-:Y:S02]  /*49a0*/  IMAD R8, R0.reuse, 0x1aa, RZ ;  /* 0x000001aa00087824 */ /* 0x041fe400078e02ff */
[----:B-----5:R-:W-:-:S03]  /*49b0*/  IMAD R7, R0, 0xc5, RZ ;  /* 0x000000c500077824 */ /* 0x020fc600078e02ff */
[----:B------:R-:W-:Y:S01]  /*49c0*/  IADD3 R8, P2, R8, R26, RZ ;  /* 0x0000001a08087210 */ /* 0x000fe20007f5e0ff */
[----:B------:R-:W-:-:S05]  /*49d0*/  IMAD R9, R0, 0xd5, RZ ;  /* 0x000000d500097824 */ /* 0x000fca00078e02ff */
[----:B------:R-:W-:-:S05]  /*49e0*/  LEA.HI.X.SX32 R9, R9, R27, 0x1, P2 ;  /* 0x0000001b09097211 */ /* 0x000fca00010f0eff */
[----:B------:R0:W5:Y:S04]  /*49f0*/  LDG.E.U16 R8, [R8.64] ;  /* 0x0000000608087981 */ /* 0x000168000c1e1500 */
[----:B--2---:R1:W-:Y:S04]  /*4a00*/  STL [R1+0xfc], R12 ;  /* 0x0000fc0c01007387 */ /* 0x0043e80000100800 */
[----:B---3--:R2:W-:Y:S01]  /*4a10*/  STL [R1+0xf8], R10 ;  /* 0x0000f80a01007387 */ /* 0x0085e20000100800 */
[----:B-1----:R-:W-:-:S03]  /*4a20*/  IMAD R12, R0, 0x18a, RZ ;  /* 0x0000018a000c7824 */ /* 0x002fc600078e02ff */
[----:B----4-:R1:W-:Y:S01]  /*4a30*/  STL [R1+0xf4], R13 ;  /* 0x0000f40d01007387 */ /* 0x0103e20000100800 */
[----:B--2---:R-:W-:Y:S01]  /*4a40*/  IMAD R10, R0, 0x19a, RZ ;  /* 0x0000019a000a7824 */ /* 0x004fe200078e02ff */
[-C--:B------:R-:W-:Y:S02]  /*4a50*/  IADD3 R12, P0, R12, R26.reuse, RZ ;  /* 0x0000001a0c0c7210 */ /* 0x080fe40007f1e0ff */
[----:B------:R2:W-:Y:S02]  /*4a60*/  STL [R1+0xf0], R6 ;  /* 0x0000f00601007387 */ /* 0x0005e40000100800 */
[-C--:B------:R-:W-:Y:S02]  /*4a70*/  IADD3 R10, P1, R10, R26.reuse, RZ ;  /* 0x0000001a0a0a7210 */ /* 0x080fe40007f3e0ff */
[-C--:B-1----:R-:W-:Y:S01]  /*4a80*/  LEA.HI.X.SX32 R13, R7, R27.reuse, 0x1, P0 ;  /* 0x0000001b070d7211 */ /* 0x082fe200000f0eff */
[C---:B------:R-:W-:Y:S02]  /*4a90*/  IMAD R7, R0.reuse, 0xdd, RZ ;  /* 0x000000dd00077824 */ /* 0x040fe400078e02ff */
[----:B--2---:R-:W-:Y:S01]  /*4aa0*/  IMAD R6, R0, 0x1ba, RZ ;  /* 0x000001ba00067824 */ /* 0x004fe200078e02ff */
[----:B------:R-:W-:Y:S01]  /*4ab0*/  LEA.HI.X.SX32 R11, R11, R27, 0x1, P1 ;  /* 0x0000001b0b0b7211 */ /* 0x000fe200008f0eff */
[----:B------:R1:W2:Y:S03]  /*4ac0*/  LDG.E.U16 R12, [R12.64] ;  /* 0x000000060c0c7981 */ /* 0x0002a6000c1e1500 */
[----:B------:R-:W-:-:S04]  /*4ad0*/  IADD3 R6, P0, R6, R26, RZ ;  /* 0x0000001a06067210 */ /* 0x000fc80007f1e0ff */
[----:B------:R-:W-:Y:S01]  /*4ae0*/  LEA.HI.X.SX32 R7, R7, R27, 0x1, P0 ;  /* 0x0000001b07077211 */ /* 0x000fe200000f0eff */
[----:B-1----:R1:W3:Y:S04]  /*4af0*/  LDG.E.U16 R13, [R10.64] ;  /* 0x000000060a0d7981 */ /* 0x0022e8000c1e1500 */
[----:B-1----:R1:W4:Y:S01]  /*4b00*/  LDG.E.U16 R11, [R6.64] ;  /* 0x00000006060b7981 */ /* 0x002322000c1e1500 */
[C---:B------:R-:W-:Y:S02]  /*4b10*/  IMAD R10, R0.reuse, 0x1da, RZ ;  /* 0x000001da000a7824 */ /* 0x040fe400078e02ff */
[----:B0-----:R-:W-:-:S03]  /*4b20*/  IMAD R9, R0, 0xed, RZ ;  /* 0x000000ed00097824 */ /* 0x001fc600078e02ff */
[-C--:B------:R-:W-:Y:S01]  /*4b30*/  IADD3 R10, P1, R10, R26.reuse, RZ ;  /* 0x0000001a0a0a7210 */ /* 0x080fe20007f3e0ff */
[C---:B-1----:R-:W-:Y:S02]  /*4b40*/  IMAD R6, R0.reuse, 0xe5, RZ ;  /* 0x000000e500067824 */ /* 0x042fe400078e02ff */
[C---:B------:R-:W-:Y:S01]  /*4b50*/  IMAD R7, R0.reuse, 0x1fa, RZ ;  /* 0x000001fa00077824 */ /* 0x040fe200078e02ff */
[----:B--2---:R0:W-:Y:S02]  /*4b60*/  STL [R1+0xec], R12 ;  /* 0x0000ec0c01007387 */ /* 0x0041e40000100800 */
[----:B0-----:R-:W-:Y:S02]  /*4b70*/  IMAD R12, R0, 0x1ca, RZ ;  /* 0x000001ca000c7824 */ /* 0x001fe400078e02ff */
[----:B---3--:R0:W-:Y:S03]  /*4b80*/  STL [R1+0xe8], R13 ;  /* 0x0000e80d01007387 */ /* 0x0081e60000100800 */
[-C--:B------:R-:W-:Y:S01]  /*4b90*/  IADD3 R12, P0, R12, R26.reuse, RZ ;  /* 0x0000001a0c0c7210 */ /* 0x080fe20007f1e0ff */
[----:B-----5:R1:W-:Y:S04]  /*4ba0*/  STL [R1+0xe4], R8 ;  /* 0x0000e40801007387 */ /* 0x0203e80000100800 */
[----:B----4-:R2:W-:Y:S01]  /*4bb0*/  STL [R1+0xe0], R11 ;  /* 0x0000e00b01007387 */ /* 0x0105e20000100800 */
[----:B0-----:R-:W-:Y:S01]  /*4bc0*/  LEA.HI.X.SX32 R13, R6, R27, 0x1, P0 ;  /* 0x0000001b060d7211 */ /* 0x001fe200000f0eff */
[----:B-1----:R-:W-:Y:S01]  /*4bd0*/  IMAD R8, R0, 0x1ea, RZ ;  /* 0x000001ea00087824 */ /* 0x002fe200078e02ff */
[----:B------:R-:W-:-:S02]  /*4be0*/  IADD3 R6, P2, R7, R26, RZ ;  /* 0x0000001a07067210 */ /* 0x000fc40007f5e0ff */
[-C--:B--2---:R-:W-:Y:S01]  /*4bf0*/  LEA.HI.X.SX32 R11, R9, R27.reuse, 0x1, P1 ;  /* 0x0000001b090b7211 */ /* 0x084fe200008f0eff */
[----:B------:R-:W-:Y:S01]  /*4c00*/  IMAD R9, R0, 0xf5, RZ ;  /* 0x000000f500097824 */ /* 0x000fe200078e02ff */
[----:B------:R-:W-:Y:S01]  /*4c10*/  IADD3 R8, P0, R8, R26, RZ ;  /* 0x0000001a08087210 */ /* 0x000fe20007f1e0ff */
[----:B------:R-:W-:Y:S01]  /*4c20*/  IMAD R7, R0, 0xfd, RZ ;  /* 0x000000fd00077824 */ /* 0x000fe200078e02ff */
[----:B------:R0:W2:Y:S02]  /*4c30*/  LDG.E.U16 R13, [R12.64] ;  /* 0x000000060c0d7981 */ /* 0x0000a4000c1e1500 */
[-C--:B------:R-:W-:Y:S02]  /*4c40*/  LEA.HI.X.SX32 R9, R9, R27.reuse, 0x1, P0 ;  /* 0x0000001b09097211 */ /* 0x080fe400000f0eff */
[----:B------:R-:W-:Y:S01]  /*4c50*/  LEA.HI.X.SX32 R7, R7, R27, 0x1, P2 ;  /* 0x0000001b07077211 */ /* 0x000fe200010f0eff */
[----:B------:R1:W3:Y:S04]  /*4c60*/  LDG.E.U16 R11, [R10.64] ;  /* 0x000000060a0b7981 */ /* 0x0002e8000c1e1500 */
[----:B------:R4:W5:Y:S04]  /*4c70*/  LDG.E.U16 R9, [R8.64] ;  /* 0x0000000608097981 */ /* 0x000968000c1e1500 */
[----:B------:R1:W3:Y:S04]  /*4c80*/  LDG.E.U16 R7, [R6.64] ;  /* 0x0000000606077981 */ /* 0x0002e8000c1e1500 */
[----:B0-----:R-:W0:Y:S04]  /*4c90*/  S2R R12, SR_TID.X ;  /* 0x00000000000c7919 */ /* 0x001e280000002100 */
[----:B--2---:R2:W-:Y:S04]  /*4ca0*/  STL [R1+0xdc], R13 ;  /* 0x0000dc0d01007387 */ /* 0x0045e80000100800 */
[----:B--2---:R-:W2:Y:S04]  /*4cb0*/  LDL.LU R13, [R1+0x8] ;  /* 0x00000800010d7983 */ /* 0x004ea80000300800 */
[----:B-1----:R-:W2:Y:S04]  /*4cc0*/  LDL.LU R10, [R1+0x4] ;  /* 0x00000400010a7983 */ /* 0x002ea80000300800 */
[----:B---3--:R1:W-:Y:S04]  /*4cd0*/  STL [R1+0xd8], R11 ;  /* 0x0000d80b01007387 */ /* 0x0083e80000100800 */
[----:B-1----:R-:W3:Y:S04]  /*4ce0*/  LDL.LU R11, [R1] ;  /* 0x00000000010b7983 */ /* 0x002ee80000300800 */
[----:B----4-:R-:W4:Y:S04]  /*4cf0*/  LDL.LU R8, [R1+0x10] ;  /* 0x0000100001087983 */ /* 0x010f280000300800 */
[----:B-----5:R1:W-:Y:S04]  /*4d00*/  STL [R1+0xd4], R9 ;  /* 0x0000d40901007387 */ /* 0x0203e80000100800 */
[----:B-1----:R-:W5:Y:S04]  /*4d10*/  LDL.LU R9, [R1+0xc] ;  /* 0x00000c0001097983 */ /* 0x002f680000300800 */
[----:B------:R-:W2:Y:S04]  /*4d20*/  LDL.LU R6, [R1+0x14] ;  /* 0x0000140001067983 */ /* 0x000ea80000300800 */
[----:B------:R1:W-:Y:S04]  /*4d30*/  STL [R1+0xd0], R7 ;  /* 0x0000d00701007387 */ /* 0x0003e80000100800 */
[----:B-1----:R-:W3:Y:S01]  /*4d40*/  LDL.LU R7, [R1+0x18] ;  /* 0x0000180001077983 */ /* 0x002ee20000300800 */
[----:B0-----:R-:W-:-:S04]  /*4d50*/  LOP3.LUT R12, R12, 0xff, RZ, 0xc0, !PT ;  /* 0x000000ff0c0c7812 */ /* 0x001fc800078ec0ff */
[----:B------:R-:W-:-:S05]  /*4d60*/  SHF.L.U32 R12, R12, 0x1, RZ ;  /* 0x000000010c0c7819 */ /* 0x000fca00000006ff */
[----:B--2---:R-:W-:Y:S04]  /*4d70*/  STS.U16 [R12+0x1000], R6 ;  /* 0x001000060c007388 */ /* 0x004fe80000000400 */
[----:B---3--:R-:W-:Y:S04]  /*4d80*/  STS.U16 [R12], R7 ;  /* 0x000000070c007388 */ /* 0x008fe80000000400 */
[----:B----4-:R-:W-:Y:S04]  /*4d90*/  STS.U16 [R12+0x2000], R8 ;  /* 0x002000080c007388 */ /* 0x010fe80000000400 */
[----:B-----5:R-:W-:Y:S04]  /*4da0*/  STS.U16 [R12+0x4000], R9 ;  /* 0x004000090c007388 */ /* 0x020fe80000000400 */
[----:B------:R-:W-:Y:S04]  /*4db0*/  STS.U16 [R12+0x8000], R10 ;  /* 0x0080000a0c007388 */ /* 0x000fe80000000400 */
[----:B------:R-:W-:Y:S04]  /*4dc0*/  STS.U16 [R12+0x10000], R22 ;  /* 0x010000160c007388 */ /* 0x000fe80000000400 */
[----:B------:R-:W-:Y:S04]  /*4dd0*/  STS.U16 [R12+0x11000], R20 ;  /* 0x011000140c007388 */ /* 0x000fe80000000400 */
[----:B------:R-:W-:Y:S04]  /*4de0*/  STS.U16 [R12+0x9000], R11 ;  /* 0x0090000b0c007388 */ /* 0x000fe80000000400 */
[----:B------:R-:W-:Y:S04]  /*4df0*/  STS.U16 [R12+0x12000], R19 ;  /* 0x012000130c007388 */ /* 0x000fe80000000400 */
[----:B------:R-:W-:Y:S04]  /*4e00*/  STS.U16 [R12+0x13000], R18 ;  /* 0x013000120c007388 */ /* 0x000fe80000000400 */
[----:B------:R-:W-:Y:S04]  /*4e10*/  STS.U16 [R12+0x5000], R13 ;  /* 0x0050000d0c007388 */ /* 0x000fe80000000400 */
[----:B------:R-:W-:Y:S04]  /*4e20*/  STS.U16 [R12+0xa000], R29 ;  /* 0x00a0001d0c007388 */ /* 0x000fe80000000400 */
[----:B------:R0:W-:Y:S04]  /*4e30*/  STS.U16 [R12+0x14000], R17 ;  /* 0x014000110c007388 */ /* 0x0001e80000000400 */
[----:B------:R1:W-:Y:S04]  /*4e40*/  STS.U16 [R12+0x15000], R16 ;  /* 0x015000100c007388 */ /* 0x0003e80000000400 */
[----:B------:R-:W-:Y:S04]  /*4e50*/  STS.U16 [R12+0xb000], R28 ;  /* 0x00b0001c0c007388 */ /* 0x000fe80000000400 */
[----:B------:R-:W-:Y:S01]  /*4e60*/  STS.U16 [R12+0x16000], R15 ;  /* 0x0160000f0c007388 */ /* 0x000fe20000000400 */
[----:B0-----:R-:W-:-:S03]  /*4e70*/  IMAD R17, R0, 0x5f, RZ ;  /* 0x0000005f00117824 */ /* 0x001fc600078e02ff */
[----:B------:R-:W-:Y:S01]  /*4e80*/  STS.U16 [R12+0x17000], R14 ;  /* 0x0170000e0c007388 */ /* 0x000fe20000000400 */
[----:B-1----:R-:W-:-:S03]  /*4e90*/  IMAD R16, R0, 0x57, RZ ;  /* 0x0000005700107824 */ /* 0x002fc600078e02ff */
[----:B------:R0:W-:Y:S01]  /*4ea0*/  STS.U16 [R12+0x3000], R25 ;  /* 0x003000190c007388 */ /* 0x0001e20000000400 */
[----:B------:R-:W-:-:S03]  /*4eb0*/  IMAD R10, R0, 0x10e, RZ ;  /* 0x0000010e000a7824 */ /* 0x000fc600078e02ff */
[----:B------:R-:W-:Y:S01]  /*4ec0*/  STS.U16 [R12+0x6000], R24 ;  /* 0x006000180c007388 */ /* 0x000fe20000000400 */
[----:B------:R-:W-:-:S03]  /*4ed0*/  IMAD R18, R0, 0x67, RZ ;  /* 0x0000006700127824 */ /* 0x000fc600078e02ff */
[----:B------:R1:W-:Y:S01]  /*4ee0*/  STS.U16 [R12+0xc000], R23 ;  /* 0x00c000170c007388 */ /* 0x0003e20000000400 */
[----:B------:R-:W-:-:S03]  /*4ef0*/  IMAD R19, R0, 0xee, RZ ;  /* 0x000000ee00137824 */ /* 0x000fc600078e02ff */
[----:B------:R-:W-:Y:S01]  /*4f00*/  STS.U16 [R12+0x18000], R5 ;  /* 0x018000050c007388 */ /* 0x000fe20000000400 */
[----:B------:R-:W-:-:S03]  /*4f10*/  IMAD R22, R0, 0x12e, RZ ;  /* 0x0000012e00167824 */ /* 0x000fc600078e02ff */
[----:B------:R2:W-:Y:S01]  /*4f20*/  STS.U16 [R12+0x19000], R4 ;  /* 0x019000040c007388 */ /* 0x0005e20000000400 */
[C---:B0-----:R-:W-:Y:S02]  /*4f30*/  IMAD R25, R0.reuse, 0x7f, RZ ;  /* 0x0000007f00197824 */ /* 0x041fe400078e02ff */
[C---:B-1----:R-:W-:Y:S01]  /*4f40*/  IMAD R23, R0.reuse, 0x77, RZ ;  /* 0x0000007700177824 */ /* 0x042fe200078e02ff */
[----:B------:R-:W-:Y:S01]  /*4f50*/  STS.U16 [R12+0xd000], R21 ;  /* 0x00d000150c007388 */ /* 0x000fe20000000400 */
[C---:B------:R-:W-:Y:S02]  /*4f60*/  IMAD R24, R0.reuse, 0x13c, RZ ;  /* 0x0000013c00187824 */ /* 0x040fe400078e02ff */
[C---:B------:R-:W-:Y:S01]  /*4f70*/  IMAD R28, R0.reuse, 0x13e, RZ ;  /* 0x0000013e001c7824 */ /* 0x040fe200078e02ff */
[----:B------:R0:W-:Y:S01]  /*4f80*/  STS.U16 [R12+0x1a000], R3 ;  /* 0x01a000030c007388 */ /* 0x0001e20000000400 */
[C---:B------:R-:W-:Y:S02]  /*4f90*/  IMAD R29, R0.reuse, 0x14c, RZ ;  /* 0x0000014c001d7824 */ /* 0x040fe400078e02ff */
[C---:B--2---:R-:W-:Y:S01]  /*4fa0*/  IMAD R4, R0.reuse, 0x1fe, RZ ;  /* 0x000001fe00047824 */ /* 0x044fe200078e02ff */
[----:B------:R1:W-:Y:S01]  /*4fb0*/  STS.U16 [R12+0x1b000], R2 ;  /* 0x01b000020c007388 */ /* 0x0003e20000000400 */
[----:B------:R-:W-:-:S03]  /*4fc0*/  IMAD R5, R0, 0x10c, RZ ;  /* 0x0000010c00057824 */ /* 0x000fc600078e02ff */
[----:B------:R2:W-:Y:S01]  /*4fd0*/  STL.64 [R1+0x1568], R16 ;  /* 0x0015681001007387 */ /* 0x0005e20000100a00 */
[C---:B------:R-:W-:Y:S02]  /*4fe0*/  IMAD R11, R0.reuse, 0x11c, RZ ;  /* 0x0000011c000b7824 */ /* 0x040fe400078e02ff */
[C---:B0-----:R-:W-:Y:S01]  /*4ff0*/  IMAD R3, R0.reuse, 0x9e, RZ ;  /* 0x0000009e00037824 */ /* 0x041fe200078e02ff */
[----:B------:R0:W-:Y:S01]  /*5000*/  STL.64 [R1+0x1560], R18 ;  /* 0x0015601201007387 */ /* 0x0001e20000100a00 */
[C---:B-1----:R-:W-:Y:S02]  /*5010*/  IMAD R2, R0.reuse, 0x8e, RZ ;  /* 0x0000008e00027824 */ /* 0x042fe400078e02ff */
[----:B------:R-:W-:Y:S01]  /*5020*/  IMAD R12, R0, 0x11e, RZ ;  /* 0x0000011e000c7824 */ /* 0x000fe200078e02ff */
[----:B------:R1:W-:Y:S01]  /*5030*/  STL.64 [R1+0x1558], R22 ;  /* 0x0015581601007387 */ /* 0x0003e20000100a00 */
[----:B--2---:R-:W-:Y:S01]  /*5040*/  IADD3 R16, P0, R10, R26, RZ ;  /* 0x0000001a0a107210 */ /* 0x004fe20007f1e0ff */
[----:B------:R-:W-:-:S02]  /*5050*/  IMAD R13, R0, 0xff, RZ ;  /* 0x000000ff000d7824 */ /* 0x000fc400078e02ff */
[----:B------:R2:W-:Y:S01]  /*5060*/  STL.64 [R1+0x1548], R24 ;  /* 0x0015481801007387 */ /* 0x0005e20000100a00 */
[----:B------:R-:W-:Y:S01]  /*5070*/  IMAD R14, R0, 0x47, RZ ;  /* 0x00000047000e7824 */ /* 0x000fe200078e02ff */
[-C--:B------:R-:W-:Y:S01]  /*5080*/  IADD3 R4, P3, R4, R26.reuse, RZ ;  /* 0x0000001a04047210 */ /* 0x080fe20007f7e0ff */
[----:B------:R-:W-:Y:S01]  /*5090*/  IMAD R15, R0, 0x4f, RZ ;  /* 0x0000004f000f7824 */ /* 0x000fe200078e02ff */
[----:B------:R3:W-:Y:S01]  /*50a0*/  STL.64 [R1+0x1550], R28 ;  /* 0x0015501c01007387 */ /* 0x0007e20000100a00 */
[----:B------:R-:W-:Y:S01]  /*50b0*/  IMAD.MOV.U32 R10, RZ, RZ, R16 ;  /* 0x000000ffff0a7224 */ /* 0x000fe200078e0010 */
[-C--:B0-----:R-:W-:Y:S02]  /*50c0*/  IADD3 R18, P4, R2, R26.reuse, RZ ;  /* 0x0000001a02127210 */ /* 0x081fe40007f9e0ff */
[----:B-1----:R-:W-:Y:S01]  /*50d0*/  IADD3 R22, P6, R5, R26, RZ ;  /* 0x0000001a05167210 */ /* 0x002fe20007fde0ff */
[----:B------:R0:W-:Y:S01]  /*50e0*/  STL [R1+0x80], R16 ;  /* 0x0000801001007387 */ /* 0x0001e20000100800 */
[----:B------:R-:W-:-:S02]  /*50f0*/  LEA.HI.X.SX32 R5, R13, R27, 0x1, P3 ;  /* 0x0000001b0d057211 */ /* 0x000fc400018f0eff */
[-C--:B--2---:R-:W-:Y:S02]  /*5100*/  IADD3 R24, P2, R12, R26.reuse, RZ ;  /* 0x0000001a0c187210 */ /* 0x084fe40007f5e0ff */
[-C--:B---3--:R-:W-:Y:S02]  /*5110*/  IADD3 R28, P1, R11, R26.reuse, RZ ;  /* 0x0000001a0b1c7210 */ /* 0x088fe40007f3e0ff */
[----:B0-----:R-:W-:Y:S01]  /*5120*/  IADD3 R16, P5, R3, R26, RZ ;  /* 0x0000001a03107210 */ /* 0x001fe20007fbe0ff */
[----:B------:R-:W-:Y:S01]  /*5130*/  STL [R1+0x88], R22 ;  /* 0x0000881601007387 */ /* 0x000fe20000100800 */
[----:B------:R-:W-:Y:S02]  /*5140*/  MOV R11, R17 ;  /* 0x00000011000b7202 */ /* 0x000fe40000000f00 */
[-C--:B------:R-:W-:Y:S01]  /*5150*/  LEA.HI.X.SX32 R19, R14, R27.reuse, 0x1, P4 ;  /* 0x0000001b0e137211 */ /* 0x080fe200020f0eff */
[----:B------:R-:W-:Y:S01]  /*5160*/  STL [R1+0x78], R28 ;  /* 0x0000781c01007387 */ /* 0x000fe20000100800 */
[----:B------:R-:W-:-:S03]  /*5170*/  LEA.HI.X.SX32 R17, R15, R27, 0x1, P5 ;  /* 0x0000001b0f117211 */ /* 0x000fc600028f0eff */
[----:B------:R-:W-:Y:S04]  /*5180*/  STL [R1+0x70], R24 ;  /* 0x0000701801007387 */ /* 0x000fe80000100800 */
[----:B------:R-:W-:Y:S04]  /*5190*/  STL.64 [R1+0x1438], R4 ;  /* 0x0014380401007387 */ /* 0x000fe80000100a00 */
[----:B------:R-:W-:Y:S04]  /*51a0*/  STL.64 [R1+0xc8], R18 ;  /* 0x0000c81201007387 */ /* 0x000fe80000100a00 */
[----:B------:R0:W-:Y:S04]  /*51b0*/  STL.64 [R1+0xc0], R16 ;  /* 0x0000c01001007387 */ /* 0x0001e80000100a00 */
[----:B0-----:R-:W2:Y:S01]  /*51c0*/  LDL.LU.64 R16, [R1+0x1568] ;  /* 0x0015680001107983 */ /* 0x001ea20000300a00 */
[----:B------:R-:W-:-:S02]  /*51d0*/  IMAD R6, R0, 0xae, RZ ;  /* 0x000000ae00067824 */ /* 0x000fc400078e02ff */
[----:B------:R-:W-:Y:S02]  /*51e0*/  IMAD R7, R0, 0xbe, RZ ;  /* 0x000000be00077824 */ /* 0x000fe400078e02ff */
[----:B------:R-:W-:Y:S01]  /*51f0*/  IMAD.MOV.U32 R12, RZ, RZ, R22 ;  /* 0x000000ffff0c7224 */ /* 0x000fe200078e0016 */
[-C--:B------:R-:W-:Y:S02]  /*5200*/  IADD3 R22, P3, R6, R26.reuse, RZ ;  /* 0x0000001a06167210 */ /* 0x080fe40007f7e0ff */
[----:B------:R-:W-:Y:S02]  /*5210*/  IADD3 R18, P4, R7, R26, RZ ;  /* 0x0000001a07127210 */ /* 0x000fe40007f9e0ff */
[----:B------:R-:W-:Y:S02]  /*5220*/  MOV R13, R23 ;  /* 0x00000017000d7202 */ /* 0x000fe40000000f00 */
[-C--:B--2---:R-:W-:Y:S02]  /*5230*/  LEA.HI.X.SX32 R23, R16, R27.reuse, 0x1, P3 ;  /* 0x0000001b10177211 */ /* 0x084fe400018f0eff */
[----:B------:R-:W-:-:S03]  /*5240*/  LEA.HI.X.SX32 R19, R17, R27, 0x1, P4 ;  /* 0x0000001b11137211 */ /* 0x000fc600020f0eff */
[----:B------:R-:W-:Y:S04]  /*5250*/  STL.64 [R1+0xb8], R22 ;  /* 0x0000b81601007387 */ /* 0x000fe80000100a00 */
[----:B------:R0:W-:Y:S04]  /*5260*/  STL.64 [R1+0xb0], R18 ;  /* 0x0000b01201007387 */ /* 0x0001e80000100a00 */
[----:B0-----:R-:W2:Y:S01]  /*5270*/  LDL.LU.64 R18, [R1+0x1560] ;  /* 0x0015600001127983 */ /* 0x001ea20000300a00 */
[C---:B------:R-:W-:Y:S02]  /*5280*/  IMAD R8, R0.reuse, 0xce, RZ ;  /* 0x000000ce00087824 */ /* 0x040fe400078e02ff */
[----:B------:R-:W-:-:S02]  /*5290*/  IMAD R9, R0, 0xde, RZ ;  /* 0x000000de00097824 */ /* 0x000fc400078e02ff */
[----:B------:R-:W-:Y:S01]  /*52a0*/  IMAD R21, R0, 0x6f, RZ ;  /* 0x0000006f00157824 */ /* 0x000fe200078e02ff */
[-C--:B------:R-:W-:Y:S02]  /*52b0*/  IADD3 R14, P5, R8, R26.reuse, RZ ;  /* 0x0000001a080e7210 */ /* 0x080fe40007fbe0ff */
[----:B------:R-:W-:-:S04]  /*52c0*/  IADD3 R22, P3, R9, R26, RZ ;  /* 0x0000001a09167210 */ /* 0x000fc80007f7e0ff */
[-C--:B------:R-:W-:Y:S02]  /*52d0*/  LEA.HI.X.SX32 R23, R21, R27.reuse, 0x1, P3 ;  /* 0x0000001b15177211 */ /* 0x080fe400018f0eff */
[----:B--2---:R-:W-:-:S05]  /*52e0*/  LEA.HI.X.SX32 R15, R18, R27, 0x1, P5 ;  /* 0x0000001b120f7211 */ /* 0x004fca00028f0eff */
[----:B------:R-:W-:Y:S04]  /*52f0*/  STL.64 [R1+0xa8], R14 ;  /* 0x0000a80e01007387 */ /* 0x000fe80000100a00 */
[----:B------:R0:W-:Y:S04]  /*5300*/  STL.64 [R1+0xa0], R22 ;  /* 0x0000a01601007387 */ /* 0x0001e80000100a00 */
[----:B0-----:R-:W2:Y:S01]  /*5310*/  LDL.LU.64 R22, [R1+0x1558] ;  /* 0x0015580001167983 */ /* 0x001ea20000300a00 */
[----:B------:R-:W-:Y:S01]  /*5320*/  IMAD.MOV.U32 R16, RZ, RZ, R24 ;  /* 0x000000ffff107224 */ /* 0x000fe200078e0018 */
[----:B------:R-:W-:Y:S01]  /*5330*/  IADD3 R24, P4, R19, R26, RZ ;  /* 0x0000001a13187210 */ /* 0x000fe20007f9e0ff */
[----:B------:R-:W-:Y:S01]  /*5340*/  IMAD R20, R0, 0x12c, RZ ;  /* 0x0000012c00147824 */ /* 0x000fe200078e02ff */
[----:B------:R-:W-:-:S02]  /*5350*/  MOV R17, R25 ;  /* 0x0000001900117202 */ /* 0x000fc40000000f00 */
[----:B------:R-:W-:Y:S02]  /*5360*/  MOV R21, R29 ;  /* 0x0000001d00157202 */ /* 0x000fe40000000f00 */
[----:B------:R-:W-:Y:S01]  /*5370*/  IADD3 R4, P3, R20, R26, RZ ;  /* 0x0000001a14047210 */ /* 0x000fe20007f7e0ff */
[----:B------:R-:W-:Y:S02]  /*5380*/  IMAD.MOV.U32 R20, RZ, RZ, R28 ;  /* 0x000000ffff147224 */ /* 0x000fe400078e001c */
[----:B------:R-:W3:Y:S01]  /*5390*/  LDL.LU.64 R28, [R1+0x1550] ;  /* 0x00155000011c7983 */ /* 0x000ee20000300a00 */
[----:B--2---:R-:W-:-:S05]  /*53a0*/  LEA.HI.X.SX32 R25, R23, R27, 0x1, P4 ;  /* 0x0000001b17197211 */ /* 0x004fca00020f0eff */
[----:B------:R0:W-:Y:S04]  /*53b0*/  STL.64 [R1+0x98], R24 ;  /* 0x0000981801007387 */ /* 0x0001e80000100a00 */
[----:B0-----:R-:W2:Y:S01]  /*53c0*/  LDL.LU.64 R24, [R1+0x1548] ;  /* 0x0015480001187983 */ /* 0x001ea20000300a00 */
[C---:B------:R-:W-:Y:S02]  /*53d0*/  IMAD R11, R0.reuse, 0xfe, RZ ;  /* 0x000000fe000b7824 */ /* 0x040fe400078e02ff */
[----:B------:R-:W-:-:S03]  /*53e0*/  IMAD R13, R0, 0x86, RZ ;  /* 0x00000086000d7824 */ /* 0x000fc600078e02ff */
[-C--:B------:R-:W-:Y:S01]  /*53f0*/  IADD3 R14, P5, R11, R26.reuse, RZ ;  /* 0x0000001a0b0e7210 */ /* 0x080fe20007fbe0ff */
[C---:B------:R-:W-:Y:S01]  /*5400*/  IMAD R11, R0.reuse, 0x87, RZ ;  /* 0x00000087000b7824 */ /* 0x040fe200078e02ff */
[-C--:B------:R-:W-:Y:S01]  /*5410*/  LEA.HI.X.SX32 R13, R13, R27.reuse, 0x1, P6 ;  /* 0x0000001b0d0d7211 */ /* 0x080fe200030f0eff */
[----:B------:R-:W-:Y:S03]  /*5420*/  STL [R1+0x68], R4 ;  /* 0x0000680401007387 */ /* 0x000fe60000100800 */
[----:B------:R-:W-:Y:S01]  /*5430*/  LEA.HI.X.SX32 R11, R11, R27, 0x1, P0 ;  /* 0x0000001b0b0b7211 */ /* 0x000fe200000f0eff */
[----:B------:R-:W-:Y:S01]  /*5440*/  IMAD R10, R0, 0x8f, RZ ;  /* 0x0000008f000a7824 */ /* 0x000fe200078e02ff */
[----:B------:R-:W-:-:S04]  /*5450*/  IADD3 R22, P4, R22, R26, RZ ;  /* 0x0000001a16167210 */ /* 0x000fc80007f9e0ff */
[----:B------:R-:W-:Y:S01]  /*5460*/  LEA.HI.X.SX32 R17, R10, R27, 0x1, P2 ;  /* 0x0000001b0a117211 */ /* 0x000fe200010f0eff */
[----:B------:R-:W-:Y:S01]  /*5470*/  IMAD R10, R0, 0x96, RZ ;  /* 0x00000096000a7824 */ /* 0x000fe200078e02ff */
[----:B---3--:R-:W-:Y:S02]  /*5480*/  IADD3 R12, P0, R29, R26, RZ ;  /* 0x0000001a1d0c7210 */ /* 0x008fe40007f1e0ff */
[----:B------:R-:W-:Y:S02]  /*5490*/  MOV R29, R5 ;  /* 0x00000005001d7202 */ /* 0x000fe40000000f00 */
[----:B------:R-:W-:Y:S01]  /*54a0*/  LEA.HI.X.SX32 R29, R10, R27, 0x1, P3 ;  /* 0x0000001b0a1d7211 */ /* 0x000fe200018f0eff */
[C---:B------:R-:W-:Y:S02]  /*54b0*/  IMAD R10, R0.reuse, 0x16c, RZ ;  /* 0x0000016c000a7824 */ /* 0x040fe400078e02ff */
[C---:B------:R-:W-:Y:S02]  /*54c0*/  IMAD R5, R0.reuse, 0x14e, RZ ;  /* 0x0000014e00057824 */ /* 0x040fe400078e02ff */
[----:B------:R-:W-:-:S02]  /*54d0*/  IMAD R18, R0, 0xa6, RZ ;  /* 0x000000a600127824 */ /* 0x000fc400078e02ff */
[----:B------:R-:W-:-:S05]  /*54e0*/  IMAD R16, R0, 0x15e, RZ ;  /* 0x0000015e00107824 */ /* 0x000fca00078e02ff */
[----:B------:R-:W-:Y:S02]  /*54f0*/  IADD3 R16, P3, R16, R26, RZ ;  /* 0x0000001a10107210 */ /* 0x000fe40007f7e0ff */
[----:B--2---:R-:W-:-:S05]  /*5500*/  LEA.HI.X.SX32 R15, R25, R27, 0x1, P5 ;  /* 0x0000001b190f7211 */ /* 0x004fca00028f0eff */
[----:B------:R0:W-:Y:S04]  /*5510*/  STL.64 [R1+0x90], R14 ;  /* 0x0000900e01007387 */ /* 0x0001e80000100a00 */
[----:B------:R-:W-:Y:S04]  /*5520*/  STL [R1+0x8c], R13 ;  /* 0x00008c0d01007387 */ /* 0x000fe80000100800 */
[----:B------:R1:W-:Y:S01]  /*5530*/  STL [R1+0x84], R11 ;  /* 0x0000840b01007387 */ /* 0x0003e20000100800 */
[----:B0-----:R-:W-:Y:S01]  /*5540*/  IADD3 R14, P5, R24, R26, RZ ;  /* 0x0000001a180e7210 */ /* 0x001fe20007fbe0ff */
[----:B------:R-:W-:-:S02]  /*5550*/  IMAD.MOV.U32 R24, RZ, RZ, R20 ;  /* 0x000000ffff187224 */ /* 0x000fc400078e0014 */
[----:B-1----:R-:W-:Y:S01]  /*5560*/  IMAD R11, R0, 0x15c, RZ ;  /* 0x0000015c000b7824 */ /* 0x002fe200078e02ff */
[----:B------:R-:W-:-:S04]  /*5570*/  MOV R25, R21 ;  /* 0x0000001500197202 */ /* 0x000fc80000000f00 */
[----:B------:R-:W-:Y:S01]  /*5580*/  IADD3 R24, P2, R11, R26, RZ ;  /* 0x0000001a0b187210 */ /* 0x000fe20007f5e0ff */
[----:B------:R-:W-:Y:S01]  /*5590*/  IMAD R11, R0, 0x97, RZ ;  /* 0x00000097000b7824 */ /* 0x000fe200078e02ff */
[----:B------:R-:W-:-:S04]  /*55a0*/  LEA.HI.X.SX32 R25, R2, R27, 0x1, P1 ;  /* 0x0000001b02197211 */ /* 0x000fc800008f0eff */
[-C--:B------:R-:W-:Y:S01]  /*55b0*/  LEA.HI.X.SX32 R23, R11, R27.reuse, 0x1, P4 ;  /* 0x0000001b0b177211 */ /* 0x080fe200020f0eff */
[----:B------:R-:W-:Y:S01]  /*55c0*/  STL [R1+0x7c], R25 ;  /* 0x00007c1901007387 */ /* 0x000fe20000100800 */
[----:B------:R-:W-:-:S03]  /*55d0*/  LEA.HI.X.SX32 R15, R3, R27, 0x1, P5 ;  /* 0x0000001b030f7211 */ /* 0x000fc600028f0eff */
[----:B------:R-:W-:Y:S01]  /*55e0*/  STL [R1+0x74], R17 ;  /* 0x0000741101007387 */ /* 0x000fe20000100800 */
[----:B------:R-:W-:-:S03]  /*55f0*/  IMAD R11, R0, 0x16e, RZ ;  /* 0x0000016e000b7824 */ /* 0x000fc600078e02ff */
[----:B------:R-:W-:Y:S01]  /*5600*/  STL [R1+0x6c], R29 ;  /* 0x00006c1d01007387 */ /* 0x000fe20000100800 */
[----:B------:R-:W-:-:S03]  /*5610*/  IADD3 R20, P6, R28, R26, RZ ;  /* 0x0000001a1c147210 */ /* 0x000fc60007fde0ff */
[----:B------:R0:W-:Y:S04]  /*5620*/  STL.64 [R1+0x60], R22 ;  /* 0x0000601601007387 */ /* 0x0001e80000100a00 */
[----:B------:R1:W-:Y:S01]  /*5630*/  STL.64 [R1+0x58], R14 ;  /* 0x0000580e01007387 */ /* 0x0003e20000100a00 */
[-C--:B0-----:R-:W-:Y:S01]  /*5640*/  IADD3 R22, P4, R10, R26.reuse, RZ ;  /* 0x0000001a0a167210 */ /* 0x081fe20007f9e0ff */
[C---:B------:R-:W-:Y:S01]  /*5650*/  IMAD R10, R0.reuse, 0x9f, RZ ;  /* 0x0000009f000a7824 */ /* 0x040fe200078e02ff */
[----:B-1----:R-:W-:Y:S01]  /*5660*/  IADD3 R14, P5, R11, R26, RZ ;  /* 0x0000001a0b0e7210 */ /* 0x002fe20007fbe0ff */
[----:B------:R-:W-:-:S03]  /*5670*/  IMAD R11, R0, 0x17c, RZ ;  /* 0x0000017c000b7824 */ /* 0x000fc600078e02ff */
[----:B------:R-:W-:Y:S01]  /*5680*/  LEA.HI.X.SX32 R21, R10, R27, 0x1, P6 ;  /* 0x0000001b0a157211 */ /* 0x000fe200030f0eff */
[----:B------:R-:W-:Y:S01]  /*5690*/  IMAD.MOV.U32 R28, RZ, RZ, R4 ;  /* 0x000000ffff1c7224 */ /* 0x000fe200078e0004 */
[----:B------:R-:W-:-:S03]  /*56a0*/  IADD3 R4, P1, R5, R26, RZ ;  /* 0x0000001a05047210 */ /* 0x000fc60007f3e0ff */
[----:B------:R0:W-:Y:S01]  /*56b0*/  STL.64 [R1+0x50], R20 ;  /* 0x0000501401007387 */ /* 0x0001e20000100a00 */
[-C--:B------:R-:W-:Y:S01]  /*56c0*/  LEA.HI.X.SX32 R13, R18, R27.reuse, 0x1, P0 ;  /* 0x0000001b120d7211 */ /* 0x080fe200000f0eff */
[----:B------:R-:W-:Y:S01]  /*56d0*/  IMAD R18, R0, 0xaf, RZ ;  /* 0x000000af00127824 */ /* 0x000fe200078e02ff */
[-C--:B------:R-:W-:Y:S02]  /*56e0*/  LEA.HI.X.SX32 R25, R6, R27.reuse, 0x1, P2 ;  /* 0x0000001b06197211 */ /* 0x080fe400010f0eff */
[----:B0-----:R-:W-:Y:S01]  /*56f0*/  IADD3 R20, P6, R11, R26, RZ ;  /* 0x0000001a0b147210 */ /* 0x001fe20007fde0ff */
[----:B------:R-:W-:Y:S01]  /*5700*/  IMAD R11, R0, 0xa7, RZ ;  /* 0x000000a7000b7824 */ /* 0x000fe200078e02ff */
[----:B------:R-:W-:-:S04]  /*5710*/  LEA.HI.X.SX32 R17, R18, R27, 0x1, P3 ;  /* 0x0000001b12117211 */ /* 0x000fc800018f0eff */
[----:B------:R-:W-:Y:S01]  /*5720*/  LEA.HI.X.SX32 R5, R11, R27, 0x1, P1 ;  /* 0x0000001b0b057211 */ /* 0x000fe200008f0eff */
[----:B------:R0:W-:Y:S01]  /*5730*/  STL.64 [R1+0x48], R12 ;  /* 0x0000480c01007387 */ /* 0x0001e20000100a00 */
[----:B------:R-:W-:-:S03]  /*5740*/  IMAD R10, R0, 0x17e, RZ ;  /* 0x0000017e000a7824 */ /* 0x000fc600078e02ff */
[----:B------:R-:W-:Y:S01]  /*5750*/  STL.64 [R1+0x40], R4 ;  /* 0x0000400401007387 */ /* 0x000fe20000100a00 */
[----:B------:R-:W-:-:S03]  /*5760*/  IMAD R18, R0, 0xb7, RZ ;  /* 0x000000b700127824 */ /* 0x000fc600078e02ff */
[----:B------:R-:W-:Y:S04]  /*5770*/  STL.64 [R1+0x38], R24 ;  /* 0x0000381801007387 */ /* 0x000fe80000100a00 */
[----:B------:R1:W-:Y:S01]  /*5780*/  STL.64 [R1+0x30], R16 ;  /* 0x0000301001007387 */ /* 0x0003e20000100a00 */
[----:B------:R-:W-:Y:S01]  /*5790*/  IMAD R2, R0, 0xbf, RZ ;  /* 0x000000bf00027824 */ /* 0x000fe200078e02ff */
[----:B0-----:R-:W-:Y:S02]  /*57a0*/  IADD3 R12, P0, R10, R26, RZ ;  /* 0x0000001a0a0c7210 */ /* 0x001fe40007f1e0ff */
[-C--:B------:R-:W-:Y:S01]  /*57b0*/  LEA.HI.X.SX32 R15, R18, R27.reuse, 0x1, P5 ;  /* 0x0000001b120f7211 */ /* 0x080fe200028f0eff */
[----:B-1----:R-:W-:Y:S01]  /*57c0*/  IMAD R17, R0, 0xb6, RZ ;  /* 0x000000b600117824 */ /* 0x002fe200078e02ff */
[----:B------:R-:W-:-:S04]  /*57d0*/  LEA.HI.X.SX32 R21, R7, R27, 0x1, P6 ;  /* 0x0000001b07157211 */ /* 0x000fc800030f0eff */
[-C--:B------:R-:W-:Y:S01]  /*57e0*/  LEA.HI.X.SX32 R23, R17, R27.reuse, 0x1, P4 ;  /* 0x0000001b11177211 */ /* 0x080fe200020f0eff */
[----:B------:R-:W-:Y:S01]  /*57f0*/  IMAD R5, R0, 0x18e, RZ ;  /* 0x0000018e00057824 */ /* 0x000fe200078e02ff */
[----:B------:R-:W-:Y:S01]  /*5800*/  LEA.HI.X.SX32 R13, R2, R27, 0x1, P0 ;  /* 0x0000001b020d7211 */ /* 0x000fe200000f0eff */
[C---:B------:R-:W-:Y:S02]  /*5810*/  IMAD R10, R0.reuse, 0x18c, RZ ;  /* 0x0000018c000a7824 */ /* 0x040fe400078e02ff */
[----:B------:R-:W-:Y:S01]  /*5820*/  STL.64 [R1+0x28], R22 ;  /* 0x0000281601007387 */ /* 0x000fe20000100a00 */
[C---:B------:R-:W-:Y:S02]  /*5830*/  IMAD R25, R0.reuse, 0x19c, RZ ;  /* 0x0000019c00197824 */ /* 0x040fe400078e02ff */
[C---:B------:R-:W-:Y:S01]  /*5840*/  IMAD R16, R0.reuse, 0x19e, RZ ;  /* 0x0000019e00107824 */ /* 0x040fe200078e02ff */
[----:B------:R-:W-:Y:S01]  /*5850*/  STL.64 [R1+0x20], R14 ;  /* 0x0000200e01007387 */ /* 0x000fe20000100a00 */
[----:B------:R-:W-:Y:S01]  /*5860*/  IMAD R2, R0, 0xc7, RZ ;  /* 0x000000c700027824 */ /* 0x000fe200078e02ff */
[----:B------:R-:W-:-:S02]  /*5870*/  IADD3 R4, P2, R5, R26, RZ ;  /* 0x0000001a05047210 */ /* 0x000fc40007f5e0ff */
[----:B------:R-:W-:Y:S01]  /*5880*/  STL.64 [R1+0x18], R20 ;  /* 0x0000181401007387 */ /* 0x000fe20000100a00 */
[----:B------:R-:W-:-:S03]  /*5890*/  IADD3 R10, P1, R10, R26, RZ ;  /* 0x0000001a0a0a7210 */ /* 0x000fc60007f3e0ff */
[----:B------:R0:W-:Y:S01]  /*58a0*/  STL.64 [R1+0x10], R12 ;  /* 0x0000100c01007387 */ /* 0x0001e20000100a00 */
[-C--:B------:R-:W-:Y:S01]  /*58b0*/  IADD3 R28, P3, R25, R26.reuse, RZ ;  /* 0x0000001a191c7210 */ /* 0x080fe20007f7e0ff */
[----:B------:R-:W-:Y:S01]  /*58c0*/  IMAD R3, R0, 0xcf, RZ ;  /* 0x000000cf00037824 */ /* 0x000fe200078e02ff */
[-C--:B------:R-:W-:Y:S01]  /*58d0*/  IADD3 R16, P4, R16, R26.reuse, RZ ;  /* 0x0000001a10107210 */ /* 0x080fe20007f9e0ff */
[----:B------:R-:W-:Y:S01]  /*58e0*/  IMAD R24, R0, 0x1ac, RZ ;  /* 0x000001ac00187824 */ /* 0x000fe200078e02ff */
[-C--:B------:R-:W-:Y:S01]  /*58f0*/  LEA.HI.X.SX32 R5, R2, R27.reuse, 0x1, P2 ;  /* 0x0000001b02057211 */ /* 0x080fe200010f0eff */
[----:B0-----:R-:W-:Y:S01]  /*5900*/  IMAD R13, R0, 0xc6, RZ ;  /* 0x000000c6000d7824 */ /* 0x001fe200078e02ff */
[-C--:B------:R-:W-:Y:S01]  /*5910*/  LEA.HI.X.SX32 R29, R8, R27.reuse, 0x1, P3 ;  /* 0x0000001b081d7211 */ /* 0x080fe200018f0eff */
[C---:B------:R-:W-:Y:S01]  /*5920*/  IMAD R14, R0.reuse, 0x1ae, RZ ;  /* 0x000001ae000e7824 */ /* 0x040fe200078e02ff */
[-C--:B------:R-:W-:Y:S02]  /*5930*/  LEA.HI.X.SX32 R17, R3, R27.reuse, 0x1, P4 ;  /* 0x0000001b03117211 */ /* 0x080fe400020f0eff */
[----:B------:R-:W-:Y:S01]  /*5940*/  LEA.HI.X.SX32 R11, R13, R27, 0x1, P1 ;  /* 0x0000001b0d0b7211 */ /* 0x000fe200008f0eff */
[----:B------:R-:W-:Y:S01]  /*5950*/  IMAD R6, R0, 0xd6, RZ ;  /* 0x000000d600067824 */ /* 0x000fe200078e02ff */
[-C--:B------:R-:W-:Y:S01]  /*5960*/  IADD3 R24, P5, R24, R26.reuse, RZ ;  /* 0x0000001a18187210 */ /* 0x080fe20007fbe0ff */
[----:B------:R-:W-:Y:S01]  /*5970*/  STL.64 [R1+0x1440], R4 ;  /* 0x0014400401007387 */ /* 0x000fe20000100a00 */
[----:B------:R-:W-:Y:S01]  /*5980*/  IMAD R3, R0, 0xd7, RZ ;  /* 0x000000d700037824 */ /* 0x000fe200078e02ff */
[----:B------:R-:W-:-:S02]  /*5990*/  IADD3 R14, P6, R14, R26, RZ ;  /* 0x0000001a0e0e7210 */ /* 0x000fc40007fde0ff */
[----:B------:R-:W-:Y:S01]  /*59a0*/  STL.64 [R1+0x8], R10 ;  /* 0x0000080a01007387 */ /* 0x000fe20000100a00 */
[----:B------:R-:W-:-:S03]  /*59b0*/  LEA.HI.X.SX32 R25, R6, R27, 0x1, P5 ;  /* 0x0000001b06197211 */ /* 0x000fc600028f0eff */
[----:B------:R-:W-:Y:S04]  /*59c0*/  STL.64 [R1+0x1448], R28 ;  /* 0x0014481c01007387 */ /* 0x000fe80000100a00 */
[----:B------:R0:W-:Y:S01]  /*59d0*/  STL.64 [R1+0x1450], R16 ;  /* 0x0014501001007387 */ /* 0x0001e20000100a00 */
[----:B------:R-:W-:-:S03]  /*59e0*/  LEA.HI.X.SX32 R15, R3, R27, 0x1, P6 ;  /* 0x0000001b030f7211 */ /* 0x000fc600030f0eff */
[----:B0-----:R-:W2:Y:S04]  /*59f0*/  LDL.LU R16, [R1+0x3a4] ;  /* 0x0003a40001107983 */ /* 0x001ea80000300800 */
[----:B------:R-:W3:Y:S04]  /*5a00*/  LDL.LU R17, [R1+0x3a0] ;  /* 0x0003a00001117983 */ /* 0x000ee80000300800 */
[----:B------:R-:W4:Y:S04]  /*5a10*/  LDL.LU R28, [R1+0x39c] ;  /* 0x00039c00011c7983 */ /* 0x000f280000300800 */
[----:B------:R-:W5:Y:S04]  /*5a20*/  LDL.LU R29, [R1+0x398] ;  /* 0x00039800011d7983 */ /* 0x000f680000300800 */
[----:B------:R-:W2:Y:S04]  /*5a30*/  LDL.LU R4, [R1+0x3c8] ;  /* 0x0003c80001047983 */ /* 0x000ea80000300800 */
[----:B------:R0:W-:Y:S04]  /*5a40*/  STL.64 [R1+0x1458], R24 ;  /* 0x0014581801007387 */ /* 0x0001e80000100a00 */
[----:B0-----:R-:W2:Y:S04]  /*5a50*/  LDL.LU R24, [R1+0x3ac] ;  /* 0x0003ac0001187983 */ /* 0x001ea80000300800 */
[----:B------:R-:W2:Y:S04]  /*5a60*/  LDL.LU R25, [R1+0x3a8] ;  /* 0x0003a80001197983 */ /* 0x000ea80000300800 */
[----:B------:R0:W-:Y:S04]  /*5a70*/  STL.64 [R1+0x1460], R14 ;  /* 0x0014600e01007387 */ /* 0x0001e80000100a00 */
[----:B0-----:R-:W2:Y:S01]  /*5a80*/  LDL.LU R15, [R1+0x3b0] ;  /* 0x0003b000010f7983 */ /* 0x001ea20000300800 */
[----:B------:R-:W-:-:S02]  /*5a90*/  IMAD R20, R0, 0x1cc, RZ ;  /* 0x000001cc00147824 */ /* 0x000fc400078e02ff */
[----:B------:R-:W-:-:S03]  /*5aa0*/  IMAD R5, R0, 0xe6, RZ ;  /* 0x000000e600057824 */ /* 0x000fc600078e02ff */
[----:B------:R-:W-:-:S04]  /*5ab0*/  IADD3 R20, P2, R20, R26, RZ ;  /* 0x0000001a14147210 */ /* 0x000fc80007f5e0ff */
[----:B------:R-:W-:Y:S02]  /*5ac0*/  LEA.HI.X.SX32 R21, R5, R27, 0x1, P2 ;  /* 0x0000001b05157211 */ /* 0x000fe400010f0eff */
[----:B------:R-:W0:Y:S01]  /*5ad0*/  S2R R5, SR_TID.X ;  /* 0x0000000000057919 */ /* 0x000e220000002100 */
[C---:B------:R-:W-:Y:S02]  /*5ae0*/  IMAD R22, R0.reuse, 0x1bc, RZ ;  /* 0x000001bc00167824 */ /* 0x040fe400078e02ff */
[C---:B------:R-:W-:Y:S02]  /*5af0*/  IMAD R12, R0.reuse, 0x1be, RZ ;  /* 0x000001be000c7824 */ /* 0x040fe400078e02ff */
[----:B------:R-:W-:Y:S01]  /*5b00*/  IMAD R10, R0, 0x1ce, RZ ;  /* 0x000001ce000a7824 */ /* 0x000fe200078e02ff */
[-C--:B------:R-:W-:Y:S01]  /*5b10*/  IADD3 R22, P0, R22, R26.reuse, RZ ;  /* 0x0000001a16167210 */ /* 0x080fe20007f1e0ff */
[----:B------:R-:W-:Y:S01]  /*5b20*/  IMAD R2, R0, 0x1dc, RZ ;  /* 0x000001dc00027824 */ /* 0x000fe200078e02ff */
[----:B------:R-:W-:Y:S01]  /*5b30*/  IADD3 R12, P1, R12, R26, RZ ;  /* 0x0000001a0c0c7210 */ /* 0x000fe20007f3e0ff */
[----:B------:R-:W-:-:S02]  /*5b40*/  IMAD R8, R0, 0x1de, RZ ;  /* 0x000001de00087824 */ /* 0x000fc400078e02ff */
[C---:B------:R-:W-:Y:S02]  /*5b50*/  IMAD R18, R0.reuse, 0x1ec, RZ ;  /* 0x000001ec00127824 */ /* 0x040fe400078e02ff */
[C---:B------:R-:W-:Y:S02]  /*5b60*/  IMAD R6, R0.reuse, 0x1ee, RZ ;  /* 0x000001ee00067824 */ /* 0x040fe400078e02ff */
[C---:B------:R-:W-:Y:S02]  /*5b70*/  IMAD R7, R0.reuse, 0xdf, RZ ;  /* 0x000000df00077824 */ /* 0x040fe400078e02ff */
[----:B------:R-:W-:Y:S01]  /*5b80*/  IMAD R3, R0, 0x1fc, RZ ;  /* 0x000001fc00037824 */ /* 0x000fe200078e02ff */
[----:B------:R-:W-:Y:S01]  /*5b90*/  LEA.HI.X.SX32 R23, R9, R27, 0x1, P0 ;  /* 0x0000001b09177211 */ /* 0x000fe200000f0eff */
[----:B------:R-:W-:Y:S01]  /*5ba0*/  IMAD.MOV.U32 R14, RZ, RZ, c[0x0][0x198] ;  /* 0x00006600ff0e7624 */ /* 0x000fe200078e00ff */
[-C--:B------:R-:W-:Y:S02]  /*5bb0*/  IADD3 R10, P3, R10, R26.reuse, RZ ;  /* 0x0000001a0a0a7210 */ /* 0x080fe40007f7e0ff */
[----:B------:R-:W-:-:S02]  /*5bc0*/  IADD3 R2, P4, R2, R26, RZ ;  /* 0x0000001a02027210 */ /* 0x000fc40007f9e0ff */
[-C--:B------:R-:W-:Y:S02]  /*5bd0*/  IADD3 R8, P5, R8, R26.reuse, RZ ;  /* 0x0000001a08087210 */ /* 0x080fe40007fbe0ff */
[-C--:B------:R-:W-:Y:S02]  /*5be0*/  IADD3 R18, P6, R18, R26.reuse, RZ ;  /* 0x0000001a12127210 */ /* 0x080fe40007fde0ff */
[-C--:B------:R-:W-:Y:S02]  /*5bf0*/  IADD3 R6, P0, R6, R26.reuse, RZ ;  /* 0x0000001a06067210 */ /* 0x080fe40007f1e0ff */
[----:B------:R-:W-:Y:S02]  /*5c00*/  LEA.HI.X.SX32 R13, R7, R27, 0x1, P1 ;  /* 0x0000001b070d7211 */ /* 0x000fe400008f0eff */
[----:B------:R-:W-:Y:S01]  /*5c10*/  IADD3 R26, P1, R3, R26, RZ ;  /* 0x0000001a031a7210 */ /* 0x000fe20007f3e0ff */
[----:B------:R-:W-:Y:S02]  /*5c20*/  IMAD R3, R0, 0xe7, RZ ;  /* 0x000000e700037824 */ /* 0x000fe400078e02ff */
[----:B------:R-:W-:Y:S01]  /*5c30*/  IMAD R14, R14, 0xf6, RZ ;  /* 0x000000f60e0e7824 */ /* 0x000fe200078e02ff */
[----:B0-----:R-:W-:-:S02]  /*5c40*/  LOP3.LUT R5, R5, 0xff, RZ, 0xc0, !PT ;  /* 0x000000ff05057812 */ /* 0x001fc400078ec0ff */
[-C--:B------:R-:W-:Y:S02]  /*5c50*/  LEA.HI.X.SX32 R11, R3, R27.reuse, 0x1, P3 ;  /* 0x0000001b030b7211 */ /* 0x080fe400018f0eff */
[-C--:B------:R-:W-:Y:S02]  /*5c60*/  LEA.HI.X.SX32 R3, R19, R27.reuse, 0x1, P4 ;  /* 0x0000001b13037211 */ /* 0x080fe400020f0eff */
[----:B------:R-:W-:Y:S02]  /*5c70*/  LEA.HI.X.SX32 R19, R14, R27, 0x1, P6 ;  /* 0x0000001b0e137211 */ /* 0x000fe400030f0eff */
[----:B------:R-:W-:Y:S01]  /*5c80*/  MOV R14, c[0x0][0x198] ;  /* 0x00006600000e7a02 */ /* 0x000fe20000000f00 */
[C---:B------:R-:W-:Y:S02]  /*5c90*/  IMAD R7, R0.reuse, 0xef, RZ ;  /* 0x000000ef00077824 */ /* 0x040fe400078e02ff */
[----:B------:R-:W-:Y:S02]  /*5ca0*/  IMAD R0, R0, 0xf7, RZ ;  /* 0x000000f700007824 */ /* 0x000fe400078e02ff */
[----:B------:R-:W-:-:S02]  /*5cb0*/  IMAD.SHL.U32 R5, R5, 0x2, RZ ;  /* 0x0000000205057824 */ /* 0x000fc400078e00ff */
[----:B------:R-:W-:Y:S01]  /*5cc0*/  IMAD R14, R14, 0xfe, RZ ;  /* 0x000000fe0e0e7824 */ /* 0x000fe200078e02ff */
[----:B------:R-:W-:Y:S01]  /*5cd0*/  STL.64 [R1+0x1468], R22 ;  /* 0x0014681601007387 */ /* 0x000fe20000100a00 */
[-C--:B------:R-:W-:Y:S02]  /*5ce0*/  LEA.HI.X.SX32 R9, R7, R27.reuse, 0x1, P5 ;  /* 0x0000001b07097211 */ /* 0x080fe400028f0eff */
[-C--:B------:R-:W-:Y:S01]  /*5cf0*/  LEA.HI.X.SX32 R7, R0, R27.reuse, 0x1, P0 ;  /* 0x0000001b00077211 */ /* 0x080fe200000f0eff */
[----:B------:R-:W-:Y:S01]  /*5d00*/  STL.64 [R1+0x1470], R12 ;  /* 0x0014700c01007387 */ /* 0x000fe20000100a00 */
[----:B------:R-:W-:-:S03]  /*5d10*/  LEA.HI.X.SX32 R27, R14, R27, 0x1, P1 ;  /* 0x0000001b0e1b7211 */ /* 0x000fc600008f0eff */
[----:B------:R-:W-:Y:S04]  /*5d20*/  STL.64 [R1+0x1478], R20 ;  /* 0x0014781401007387 */ /* 0x000fe80000100a00 */
[----:B------:R-:W-:Y:S04]  /*5d30*/  STL.64 [R1+0x1480], R10 ;  /* 0x0014800a01007387 */ /* 0x000fe80000100a00 */
[----:B------:R0:W-:Y:S04]  /*5d40*/  STL.64 [R1+0x1488], R2 ;  /* 0x0014880201007387 */ /* 0x0001e80000100a00 */
[----:B------:R-:W-:Y:S04]  /*5d50*/  STL.64 [R1+0x1490], R8 ;  /* 0x0014900801007387 */ /* 0x000fe80000100a00 */
[----:B------:R-:W-:Y:S01]  /*5d60*/  STL.64 [R1+0x1498], R18 ;  /* 0x0014981201007387 */ /* 0x000fe20000100a00 */
[----:B0-----:R-:W-:-:S03]  /*5d70*/  LOP3.LUT R2, R5, 0x10, RZ, 0x3c, !PT ;  /* 0x0000001005027812 */ /* 0x001fc600078e3cff */
[----:B------:R-:W-:Y:S04]  /*5d80*/  STL.64 [R1+0x14a0], R6 ;  /* 0x0014a00601007387 */ /* 0x000fe80000100a00 */
[----:B------:R-:W-:Y:S04]  /*5d90*/  STL.64 [R1+0x14a8], R26 ;  /* 0x0014a81a01007387 */ /* 0x000fe80000100a00 */
[----:B--2---:R-:W-:Y:S04]  /*5da0*/  STS.U16 [R5+0x7000], R15 ;  /* 0x0070000f05007388 */ /* 0x004fe80000000400 */
[----:B------:R-:W-:Y:S04]  /*5db0*/  STS.U16 [R5+0xe000], R24 ;  /* 0x00e0001805007388 */ /* 0x000fe80000000400 */
[----:B------:R-:W-:Y:S04]  /*5dc0*/  STS.U16 [R5+0x1c000], R25 ;  /* 0x01c0001905007388 */ /* 0x000fe80000000400 */
[----:B------:R-:W-:Y:S04]  /*5dd0*/  STS.U16 [R5+0x1d000], R16 ;  /* 0x01d0001005007388 */ /* 0x000fe80000000400 */
[----:B---3--:R-:W-:Y:S04]  /*5de0*/  STS.U16 [R5+0xf000], R17 ;  /* 0x00f0001105007388 */ /* 0x008fe80000000400 */
[----:B----4-:R-:W-:Y:S04]  /*5df0*/  STS.U16 [R5+0x1e000], R28 ;  /* 0x01e0001c05007388 */ /* 0x010fe80000000400 */
[----:B-----5:R0:W-:Y:S04]  /*5e00*/  STS.U16 [R5+0x1f000], R29 ;  /* 0x01f0001d05007388 */ /* 0x0201e80000000400 */
[----:B------:R1:W-:Y:S04]  /*5e10*/  STS.U16 [R2+0x1200], R4 ;  /* 0x0012000402007388 */ /* 0x0003e80000000400 */
[----:B0-----:R-:W2:Y:S04]  /*5e20*/  LDL.LU R29, [R1+0x394] ;  /* 0x00039400011d7983 */ /* 0x001ea80000300800 */
[----:B------:R0:W-:Y:S04]  /*5e30*/  STL [R1+0x153c], R5 ;  /* 0x00153c0501007387 */ /* 0x0001e80000100800 */
[----:B-1----:R-:W3:Y:S04]  /*5e40*/  LDL.LU R4, [R1+0x390] ;  /* 0x0003900001047983 */ /* 0x002ee80000300800 */
[----:B0-----:R-:W4:Y:S04]  /*5e50*/  LDL.LU R5, [R1+0x388] ;  /* 0x0003880001057983 */ /* 0x001f280000300800 */
[----:B----4-:R0:W-:Y:S04]  /*5e60*/  STL [R1+0x1540], R5 ;  /* 0x0015400501007387 */ /* 0x0101e80000100800 */
[----:B0-----:R-:W4:Y:S04]  /*5e70*/  LDL.LU R5, [R1+0x38c] ;  /* 0x00038c0001057983 */ /* 0x001f280000300800 */
[----:B------:R-:W5:Y:S04]  /*5e80*/  LDL.LU R26, [R1+0x384] ;  /* 0x00038400011a7983 */ /* 0x000f680000300800 */
        /* <DEDUP_REMOVED lines=23> */
[----:B--2---:R0:W-:Y:S04]  /*6000*/  STS.U16 [R2+0x10200], R29 ;  /* 0x0102001d02007388 */ /* 0x0041e80000000400 */
[----:B------:R-:W2:Y:S04]  /*6010*/  LDL.LU R28, [R1+0x320] ;  /* 0x00032000011c7983 */ /* 0x000ea80000300800 */
[----:B---3--:R1:W-:Y:S04]  /*6020*/  STS.U16 [R2+0x11200], R4 ;  /* 0x0112000402007388 */ /* 0x0083e80000000400 */
[----:B0-----:R-:W3:Y:S04]  /*6030*/  LDL.LU R29, [R1+0x31c] ;  /* 0x00031c00011d7983 */ /* 0x001ee80000300800 */
[----:B-1----:R-:W2:Y:S04]  /*6040*/  LDL.LU R4, [R1+0x318] ;  /* 0x0003180001047983 */ /* 0x002ea80000300800 */
[----:B----4-:R0:W-:Y:S04]  /*6050*/  STS.U16 [R2+0x12200], R5 ;  /* 0x0122000502007388 */ /* 0x0101e80000000400 */
[----:B0-----:R-:W4:Y:S04]  /*6060*/  LDL.LU R5, [R1+0x1540] ;  /* 0x0015400001057983 */ /* 0x001f280000300800 */
[----:B----4-:R0:W-:Y:S04]  /*6070*/  STS.U16 [R2+0x13200], R5 ;  /* 0x0132000502007388 */ /* 0x0101e80000000400 */
[----:B0-----:R-:W4:Y:S04]  /*6080*/  LDL.LU R5, [R1+0x153c] ;  /* 0x00153c0001057983 */ /* 0x001f280000300800 */
        /* <DEDUP_REMOVED lines=24> */
[----:B--2---:R-:W-:Y:S04]  /*6210*/  STS.U16 [R2+0xe200], R28 ;  /* 0x00e2001c02007388 */ /* 0x004fe80000000400 */
[----:B---3--:R-:W-:Y:S04]  /*6220*/  STS.U16 [R2+0xf200], R29 ;  /* 0x00f2001d02007388 */ /* 0x008fe80000000400 */
[----:B------:R0:W-:Y:S04]  /*6230*/  STS.U16 [R2+0x200], R4 ;  /* 0x0002000402007388 */ /* 0x0001e80000000400 */
[----:B0-----:R-:W2:Y:S01]  /*6240*/  LDL.LU R4, [R1+0x3b8] ;  /* 0x0003b80001047983 */ /* 0x001ea20000300800 */
[----:B----4-:R-:W-:-:S03]  /*6250*/  LOP3.LUT R0, R5, 0x20, RZ, 0x3c, !PT ;  /* 0x0000002005007812 */ /* 0x010fc600078e3cff */
[----:B------:R0:W-:Y:S04]  /*6260*/  STL [R1+0x1530], R5 ;  /* 0x0015300501007387 */ /* 0x0001e80000100800 */
[----:B0-----:R-:W3:Y:S04]  /*6270*/  LDL.LU R5, [R1+0x304] ;  /* 0x0003040001057983 */ /* 0x001ee80000300800 */
[----:B---3--:R0:W-:Y:S04]  /*6280*/  STL [R1+0x1534], R5 ;  /* 0x0015340501007387 */ /* 0x0081e80000100800 */
[----:B0-----:R-:W3:Y:S04]  /*6290*/  LDL.LU R5, [R1+0x310] ;  /* 0x0003100001057983 */ /* 0x001ee80000300800 */
[----:B---3--:R0:W-:Y:S04]  /*62a0*/  STL [R1+0x1538], R5 ;  /* 0x0015380501007387 */ /* 0x0081e80000100800 */
[----:B0-----:R-:W3:Y:S04]  /*62b0*/  LDL.LU R5, [R1+0x3c4] ;  /* 0x0003c40001057983 */ /* 0x001ee80000300800 */
[----:B------:R-:W4:Y:S04]  /*62c0*/  LDL.LU R26, [R1+0x2f8] ;  /* 0x0002f800011a7983 */ /* 0x000f280000300800 */
[----:B------:R-:W5:Y:S04]  /*62d0*/  LDL.LU R27, [R1+0x2f0] ;  /* 0x0002f000011b7983 */ /* 0x000f680000300800 */
[----:B------:R-:W4:Y:S04]  /*62e0*/  LDL.LU R6, [R1+0x2e4] ;  /* 0x0002e40001067983 */ /* 0x000f280000300800 */
        /* <DEDUP_REMOVED lines=22> */
[----:B--2---:R0:W-:Y:S04]  /*6450*/  STS.U16 [R0+0x1400], R4 ;  /* 0x0014000400007388 */ /* 0x0041e80000000400 */
[----:B------:R-:W2:Y:S04]  /*6460*/  LDL.LU R29, [R1+0x200] ;  /* 0x00020000011d7983 */ /* 0x000ea80000300800 */
[----:B0-----:R-:W2:Y:S04]  /*6470*/  LDL.LU R4, [R1+0x1fc] ;  /* 0x0001fc0001047983 */ /* 0x001ea80000300800 */
[----:B---3--:R0:W-:Y:S04]  /*6480*/  STS.U16 [R0+0x2400], R5 ;  /* 0x0024000500007388 */ /* 0x0081e80000000400 */
[----:B0-----:R-:W3:Y:S04]  /*6490*/  LDL.LU R5, [R1+0x1538] ;  /* 0x0015380001057983 */ /* 0x001ee80000300800 */
[----:B---3--:R0:W-:Y:S04]  /*64a0*/  STS.U16 [R0+0x3400], R5 ;  /* 0x0034000500007388 */ /* 0x0081e80000000400 */
[----:B0-----:R-:W3:Y:S04]  /*64b0*/  LDL.LU R5, [R1+0x1534] ;  /* 0x0015340001057983 */ /* 0x001ee80000300800 */
[----:B---3--:R0:W-:Y:S04]  /*64c0*/  STS.U16 [R0+0x4400], R5 ;  /* 0x0044000500007388 */ /* 0x0081e80000000400 */
        /* <DEDUP_REMOVED lines=26> */
[----:B0-----:R-:W2:Y:S04]  /*6670*/  LDL.LU R5, [R1+0x1530] ;  /* 0x0015300001057983 */ /* 0x001ea80000300800 */
[----:B------:R0:W-:Y:S04]  /*6680*/  STS.U16 [R0+0xe400], R4 ;  /* 0x00e4000400007388 */ /* 0x0001e80000000400 */
[----:B0-----:R-:W3:Y:S04]  /*6690*/  LDL.LU R4, [R1+0x1f4] ;  /* 0x0001f40001047983 */ /* 0x001ee80000300800 */
[----:B------:R-:W4:Y:S04]  /*66a0*/  LDL.LU R26, [R1+0x2b4] ;  /* 0x0002b400011a7983 */ /* 0x000f280000300800 */
[----:B----4-:R0:W-:Y:S04]  /*66b0*/  STL [R1+0x1524], R26 ;  /* 0x0015241a01007387 */ /* 0x0101e80000100800 */
[----:B0-----:R-:W4:Y:S04]  /*66c0*/  LDL.LU R26, [R1+0x2c4] ;  /* 0x0002c400011a7983 */ /* 0x001f280000300800 */
[----:B----4-:R0:W-:Y:S04]  /*66d0*/  STL [R1+0x1528], R26 ;  /* 0x0015281a01007387 */ /* 0x0101e80000100800 */
[----:B0-----:R-:W4:Y:S04]  /*66e0*/  LDL.LU R26, [R1+0x2d4] ;  /* 0x0002d400011a7983 */ /* 0x001f280000300800 */
[----:B----4-:R2:W-:Y:S04]  /*66f0*/  STL [R1+0x152c], R26 ;  /* 0x00152c1a01007387 */ /* 0x0105e80000100800 */
        /* <DEDUP_REMOVED lines=15> */
[----:B------:R-:W4:Y:S01]  /*67f0*/  LDL.LU R22, [R1+0x1a0] ;  /* 0x0001a00001167983 */ /* 0x000f220000300800 */
[----:B--2---:R-:W-:-:S03]  /*6800*/  LOP3.LUT R26, R5, 0x20, RZ, 0x3c, !PT ;  /* 0x00000020051a7812 */ /* 0x004fc600078e3cff */
[----:B------:R-:W2:Y:S04]  /*6810*/  LDL.LU R23, [R1+0x19c] ;  /* 0x00019c0001177983 */ /* 0x000ea80000300800 */
        /* <DEDUP_REMOVED lines=8> */
[----:B---3--:R0:W-:Y:S04]  /*68a0*/  STS.U16 [R26+0xf400], R4 ;  /* 0x00f400041a007388 */ /* 0x0081e80000000400 */
[----:B0-----:R-:W3:Y:S01]  /*68b0*/  LDL.LU R26, [R1+0x152c] ;  /* 0x00152c00011a7983 */ /* 0x001ee20000300800 */
[----:B------:R-:W-:-:S03]  /*68c0*/  LOP3.LUT R2, R5, 0x30, RZ, 0x3c, !PT ;  /* 0x0000003005027812 */ /* 0x000fc600078e3cff */
[----:B------:R-:W2:Y:S04]  /*68d0*/  LDL.LU R4, [R1+0x174] ;  /* 0x0001740001047983 */ /* 0x000ea80000300800 */
[----:B---3--:R0:W-:Y:S04]  /*68e0*/  STS.U16 [R2+0x600], R26 ;  /* 0x0006001a02007388 */ /* 0x0081e80000000400 */
[----:B0-----:R-:W3:Y:S04]  /*68f0*/  LDL.LU R26, [R1+0x1528] ;  /* 0x00152800011a7983 */ /* 0x001ee80000300800 */
[----:B---3--:R0:W-:Y:S04]  /*6900*/  STS.U16 [R2+0x1600], R26 ;  /* 0x0016001a02007388 */ /* 0x0081e80000000400 */
[----:B0-----:R-:W3:Y:S04]  /*6910*/  LDL.LU R26, [R1+0x1524] ;  /* 0x00152400011a7983 */ /* 0x001ee80000300800 */
[----:B---3--:R-:W-:Y:S04]  /*6920*/  STS.U16 [R2+0x2600], R26 ;  /* 0x0026001a02007388 */ /* 0x008fe80000000400 */
[----:B----4-:R-:W-:Y:S04]  /*6930*/  STS.U16 [R2+0x3600], R27 ;  /* 0x0036001b02007388 */ /* 0x010fe80000000400 */
[----:B-----5:R-:W-:Y:S04]  /*6940*/  STS.U16 [R2+0x10600], R6 ;  /* 0x0106000602007388 */ /* 0x020fe80000000400 */
[----:B------:R-:W-:Y:S04]  /*6950*/  STS.U16 [R2+0x11600], R7 ;  /* 0x0116000702007388 */ /* 0x000fe80000000400 */
[----:B------:R0:W-:Y:S02]  /*6960*/  STS.U16 [R2+0x12600], R0 ;  /* 0x0126000002007388 */ /* 0x0001e40000000400 */
[----:B0-----:R-:W-:-:S05]  /*6970*/  LOP3.LUT R0, R5, 0x40, RZ, 0x3c, !PT ;  /* 0x0000004005007812 */ /* 0x001fca00078e3cff */
[----:B------:R0:W-:Y:S04]  /*6980*/  STL [R1+0x1520], R0 ;  /* 0x0015200001007387 */ /* 0x0001e80000100800 */
[----:B0-----:R-:W3:Y:S04]  /*6990*/  LDL.LU R0, [R1+0x170] ;  /* 0x0001700001007983 */ /* 0x001ee80000300800 */
[----:B------:R-:W4:Y:S04]  /*69a0*/  LDL.LU R26, [R1+0x3b4] ;  /* 0x0003b400011a7983 */ /* 0x000f280000300800 */
[----:B----4-:R0:W-:Y:S04]  /*69b0*/  STL [R1+0x1510], R26 ;  /* 0x0015101a01007387 */ /* 0x0101e80000100800 */
[----:B0-----:R-:W4:Y:S04]  /*69c0*/  LDL.LU R26, [R1+0x2cc] ;  /* 0x0002cc00011a7983 */ /* 0x001f280000300800 */
[----:B----4-:R0:W-:Y:S04]  /*69d0*/  STL [R1+0x1514], R26 ;  /* 0x0015141a01007387 */ /* 0x0101e80000100800 */
[----:B0-----:R-:W4:Y:S04]  /*69e0*/  LDL.LU R26, [R1+0x15c] ;  /* 0x00015c00011a7983 */ /* 0x001f280000300800 */
[----:B------:R-:W-:Y:S04]  /*69f0*/  STS.U16 [R2+0x13600], R18 ;  /* 0x0136001202007388 */ /* 0x000fe80000000400 */
[----:B------:R-:W-:Y:S04]  /*6a00*/  STS.U16 [R2+0x14600], R19 ;  /* 0x0146001302007388 */ /* 0x000fe80000000400 */
[----:B----4-:R0:W-:Y:S04]  /*6a10*/  STL [R1+0x151c], R26 ;  /* 0x00151c1a01007387 */ /* 0x0101e80000100800 */
[----:B0-----:R-:W2:Y:S04]  /*6a20*/  LDL.LU R26, [R1+0x168] ;  /* 0x00016800011a7983 */ /* 0x001ea80000300800 */
[----:B------:R-:W5:Y:S04]  /*6a30*/  LDL.LU R27, [R1+0x2bc] ;  /* 0x0002bc00011b7983 */ /* 0x000f680000300800 */
[----:B------:R0:W-:Y:S04]  /*6a40*/  STS.U16 [R2+0x15600], R8 ;  /* 0x0156000802007388 */ /* 0x0001e80000000400 */
[----:B------:R1:W-:Y:S04]  /*6a50*/  STS.U16 [R2+0x16600], R9 ;  /* 0x0166000902007388 */ /* 0x0003e80000000400 */
        /* <DEDUP_REMOVED lines=18> */
[----:B-----5:R5:W-:Y:S04]  /*6b80*/  STL [R1+0x1518], R27 ;  /* 0x0015181b01007387 */ /* 0x020be80000100800 */
[----:B------:R-:W4:Y:S04]  /*6b90*/  LDL.LU R6, [R1+0x3c0] ;  /* 0x0003c00001067983 */ /* 0x000f280000300800 */
[----:B------:R-:W4:Y:S04]  /*6ba0*/  LDL.LU R7, [R1+0x2b8] ;  /* 0x0002b80001077983 */ /* 0x000f280000300800 */
[----:B------:R-:W4:Y:S04]  /*6bb0*/  LDL.LU R18, [R1+0x308] ;  /* 0x0003080001127983 */ /* 0x000f280000300800 */
[----:B------:R-:W4:Y:S04]  /*6bc0*/  LDL.LU R19, [R1+0x2ac] ;  /* 0x0002ac0001137983 */ /* 0x000f280000300800 */
[----:B0-----:R-:W4:Y:S04]  /*6bd0*/  LDL.LU R8, [R1+0x300] ;  /* 0x0003000001087983 */ /* 0x001f280000300800 */
[----:B-1----:R-:W4:Y:S04]  /*6be0*/  LDL.LU R9, [R1+0x2a0] ;  /* 0x0002a00001097983 */ /* 0x002f280000300800 */
[----:B--2---:R-:W2:Y:S04]  /*6bf0*/  LDL.LU R2, [R1+0x2ec] ;  /* 0x0002ec0001027983 */ /* 0x004ea80000300800 */
        /* <DEDUP_REMOVED lines=8> */
[----:B------:R-:W2:Y:S01]  /*6c80*/  LDL.LU R23, [R1+0x144] ;  /* 0x0001440001177983 */ /* 0x000ea20000300800 */
[----:B-----5:R-:W-:-:S03]  /*6c90*/  LOP3.LUT R27, R5, 0x30, RZ, 0x3c, !PT ;  /* 0x00000030051b7812 */ /* 0x020fc600078e3cff */
[----:B------:R-:W5:Y:S04]  /*6ca0*/  LDL.LU R14, [R1+0x140] ;  /* 0x00014000010e7983 */ /* 0x000f680000300800 */
        /* <DEDUP_REMOVED lines=9> */
[----:B------:R1:W-:Y:S04]  /*6d40*/  STS.U16 [R27+0xe600], R26 ;  /* 0x00e6001a1b007388 */ /* 0x0003e80000000400 */
[----:B0-----:R-:W3:Y:S04]  /*6d50*/  LDL.LU R0, [R1+0x1520] ;  /* 0x0015200001007983 */ /* 0x001ee80000300800 */
[----:B-1----:R-:W2:Y:S04]  /*6d60*/  LDL.LU R26, [R1+0x151c] ;  /* 0x00151c00011a7983 */ /* 0x002ea80000300800 */
[----:B--2---:R0:W-:Y:S04]  /*6d70*/  STS.U16 [R27+0xf600], R26 ;  /* 0x00f6001a1b007388 */ /* 0x0041e80000000400 */
[----:B0-----:R-:W2:Y:S04]  /*6d80*/  LDL.LU R27, [R1+0x1518] ;  /* 0x00151800011b7983 */ /* 0x001ea80000300800 */
[----:B------:R-:W3:Y:S04]  /*6d90*/  LDL.LU R26, [R1+0x1514] ;  /* 0x00151400011a7983 */ /* 0x000ee80000300800 */
[----:B---3--:R0:W-:Y:S04]  /*6da0*/  STS.U16 [R0+0x1800], R26 ;  /* 0x0018001a00007388 */ /* 0x0081e80000000400 */
[----:B0-----:R-:W3:Y:S04]  /*6db0*/  LDL.LU R26, [R1+0x1510] ;  /* 0x00151000011a7983 */ /* 0x001ee80000300800 */
[----:B---3--:R-:W-:Y:S04]  /*6dc0*/  STS.U16 [R0+0x2800], R26 ;  /* 0x0028001a00007388 */ /* 0x008fe80000000400 */
[----:B--2---:R-:W-:Y:S04]  /*6dd0*/  STS.U16 [R0+0x3800], R27 ;  /* 0x0038001b00007388 */ /* 0x004fe80000000400 */
[----:B----4-:R-:W-:Y:S04]  /*6de0*/  STS.U16 [R0+0x4800], R6 ;  /* 0x0048000600007388 */ /* 0x010fe80000000400 */
        /* <DEDUP_REMOVED lines=23> */
[----:B------:R0:W-:Y:S02]  /*6f60*/  STS.U16 [R0+0x1b800], R4 ;  /* 0x01b8000400007388 */ /* 0x0001e40000000400 */
[----:B0-----:R-:W-:-:S05]  /*6f70*/  LOP3.LUT R0, R5, 0x50, RZ, 0x3c, !PT ;  /* 0x0000005005007812 */ /* 0x001fca00078e3cff */
[----:B------:R0:W-:Y:S04]  /*6f80*/  STL [R1+0x1508], R0 ;  /* 0x0015080001007387 */ /* 0x0001e80000100800 */
[----:B0-----:R-:W2:Y:S04]  /*6f90*/  LDL.LU R0, [R1+0x118] ;  /* 0x0001180001007983 */ /* 0x001ea80000300800 */
[----:B--2---:R0:W-:Y:S04]  /*6fa0*/  STL [R1+0x150c], R0 ;  /* 0x00150c0001007387 */ /* 0x0041e80000100800 */
[----:B0-----:R-:W2:Y:S04]  /*6fb0*/  LDL.LU R0, [R1+0x11c] ;  /* 0x00011c0001007983 */ /* 0x001ea80000300800 */
[----:B------:R-:W3:Y:S04]  /*6fc0*/  LDL.LU R26, [R1+0x110] ;  /* 0x00011000011a7983 */ /* 0x000ee80000300800 */
[----:B---3--:R0:W-:Y:S04]  /*6fd0*/  STL [R1+0x1504], R26 ;  /* 0x0015041a01007387 */ /* 0x0081e80000100800 */
[----:B0-----:R-:W3:Y:S04]  /*6fe0*/  LDL.LU R26, [R1+0x114] ;  /* 0x00011400011a7983 */ /* 0x001ee80000300800 */
[----:B------:R-:W4:Y:S04]  /*6ff0*/  LDL.LU R27, [R1+0x3bc] ;  /* 0x0003bc00011b7983 */ /* 0x000f280000300800 */
[----:B----4-:R0:W-:Y:S04]  /*7000*/  STL [R1+0x1500], R27 ;  /* 0x0015001b01007387 */ /* 0x0101e80000100800 */
[----:B------:R-:W4:Y:S04]  /*7010*/  LDL.LU R6, [R1+0x314] ;  /* 0x0003140001067983 */ /* 0x000f280000300800 */
[----:B------:R-:W5:Y:S04]  /*7020*/  LDL.LU R7, [R1+0x2fc] ;  /* 0x0002fc0001077983 */ /* 0x000f680000300800 */
[----:B------:R-:W3:Y:S04]  /*7030*/  LDL.LU R18, [R1+0x2e8] ;  /* 0x0002e80001127983 */ /* 0x000ee80000300800 */
        /* <DEDUP_REMOVED lines=13> */
[----:B------:R-:W3:Y:S01]  /*7110*/  LDL.LU R14, [R1+0x108] ;  /* 0x00010800010e7983 */ /* 0x000ee20000300800 */
[----:B0-----:R-:W-:-:S03]  /*7120*/  LOP3.LUT R27, R5, 0x40, RZ, 0x3c, !PT ;  /* 0x00000040051b7812 */ /* 0x001fc600078e3cff */
        /* <DEDUP_REMOVED lines=9> */
[----:B--2---:R0:W-:Y:S04]  /*71c0*/  STS.U16 [R27+0x1c800], R0 ;  /* 0x01c800001b007388 */ /* 0x0041e80000000400 */
[----:B0-----:R-:W2:Y:S04]  /*71d0*/  LDL.LU R0, [R1+0x150c] ;  /* 0x00150c0001007983 */ /* 0x001ea80000300800 */
[----:B--2---:R0:W-:Y:S04]  /*71e0*/  STS.U16 [R27+0x1d800], R0 ;  /* 0x01d800001b007388 */ /* 0x0041e80000000400 */
[----:B---3--:R1:W-:Y:S04]  /*71f0*/  STS.U16 [R27+0x1e800], R26 ;  /* 0x01e8001a1b007388 */ /* 0x0083e80000000400 */
[----:B0-----:R-:W2:Y:S04]  /*7200*/  LDL.LU R0, [R1+0x1508] ;  /* 0x0015080001007983 */ /* 0x001ea80000300800 */
[----:B-1----:R-:W3:Y:S04]  /*7210*/  LDL.LU R26, [R1+0x1504] ;  /* 0x00150400011a7983 */ /* 0x002ee80000300800 */
[----:B---3--:R0:W-:Y:S04]  /*7220*/  STS.U16 [R27+0x1f800], R26 ;  /* 0x01f8001a1b007388 */ /* 0x0081e80000000400 */
[----:B0-----:R-:W2:Y:S04]  /*7230*/  LDL.LU R27, [R1+0x1500] ;  /* 0x00150000011b7983 */ /* 0x001ea80000300800 */
[----:B--2---:R-:W-:Y:S04]  /*7240*/  STS.U16 [R0+0xa00], R27 ;  /* 0x000a001b00007388 */ /* 0x004fe80000000400 */
        /* <DEDUP_REMOVED lines=26> */
[----:B0-----:R-:W2:Y:S04]  /*73f0*/  LDL.LU R0, [R1+0x290] ;  /* 0x0002900001007983 */ /* 0x001ea80000300800 */
[----:B--2---:R0:W-:Y:S04]  /*7400*/  STL [R1+0x14cc], R0 ;  /* 0x0014cc0001007387 */ /* 0x0041e80000100800 */
        /* <DEDUP_REMOVED lines=23> */
[----:B------:R-:W3:Y:S04]  /*7580*/  LDL.LU.64 R26, [R1+0xb0] ;  /* 0x0000b000011a7983 */ /* 0x000ee80000300a00 */
[----:B---3--:R0:W-:Y:S04]  /*7590*/  STL.64 [R1+0x14b0], R26 ;  /* 0x0014b01a01007387 */ /* 0x0081e80000100a00 */
[----:B0-----:R-:W3:Y:S04]  /*75a0*/  LDL.LU.64 R26, [R1+0xb8] ;  /* 0x0000b800011a7983 */ /* 0x001ee80000300a00 */
[----:B---3--:R0:W-:Y:S04]  /*75b0*/  STL.64 [R1+0x14b8], R26 ;  /* 0x0014b81a01007387 */ /* 0x0081e80000100a00 */
[----:B0-----:R-:W3:Y:S04]  /*75c0*/  LDL.LU.64 R26, [R1+0xc0] ;  /* 0x0000c000011a7983 */ /* 0x001ee80000300a00 */
[----:B------:R-:W0:Y:S04]  /*75d0*/  S2R R5, SR_TID.X ;  /* 0x0000000000057919 */ /* 0x000e280000002100 */
[----:B---3--:R1:W-:Y:S04]  /*75e0*/  STL.64 [R1+0x14c0], R26 ;  /* 0x0014c01a01007387 */ /* 0x0083e80000100a00 */
[----:B-1----:R-:W3:Y:S01]  /*75f0*/  LDL.LU.64 R26, [R1+0xc8] ;  /* 0x0000c800011a7983 */ /* 0x002ee20000300a00 */
[----:B0-----:R-:W-:-:S03]  /*7600*/  LOP3.LUT R5, R5, 0xff, RZ, 0xc0, !PT ;  /* 0x000000ff05057812 */ /* 0x001fc600078ec0ff */
[----:B---3--:R-:W-:Y:S04]  /*7610*/  STL [R1+0x14ec], R26 ;  /* 0x0014ec1a01007387 */ /* 0x008fe80000100800 */
[----:B------:R0:W-:Y:S04]  /*7620*/  STL [R1+0x14c8], R27 ;  /* 0x0014c81b01007387 */ /* 0x0001e80000100800 */
[----:B------:R-:W3:Y:S04]  /*7630*/  LDL.LU.64 R6, [R1+0xa8] ;  /* 0x0000a80001067983 */ /* 0x000ee80000300a00 */
[----:B------:R-:W4:Y:S01]  /*7640*/  LDL.LU.64 R18, [R1+0xa0] ;  /* 0x0000a00001127983 */ /* 0x000f220000300a00 */
[----:B0-----:R-:W-:-:S03]  /*7650*/  SHF.L.U32 R27, R5, 0x1, RZ ;  /* 0x00000001051b7819 */ /* 0x001fc600000006ff */
[----:B------:R-:W5:Y:S04]  /*7660*/  LDL.LU.64 R8, [R1+0x98] ;  /* 0x0000980001087983 */ /* 0x000f680000300a00 */
[----:B------:R-:W3:Y:S01]  /*7670*/  LDL.LU.64 R2, [R1+0x90] ;  /* 0x0000900001027983 */ /* 0x000ee20000300a00 */
[----:B------:R-:W-:-:S03]  /*7680*/  LOP3.LUT R26, R27, 0x50, RZ, 0x3c, !PT ;  /* 0x000000501b1a7812 */ /* 0x000fc600078e3cff */
[----:B------:R-:W3:Y:S04]  /*7690*/  LDL.LU.64 R10, [R1+0x88] ;  /* 0x00008800010a7983 */ /* 0x000ee80000300a00 */
        /* <DEDUP_REMOVED lines=8> */
[----:B--2---:R0:W-:Y:S04]  /*7720*/  STS.U16 [R26+0x1ba00], R0 ;  /* 0x01ba00001a007388 */ /* 0x0041e80000000400 */
[----:B0-----:R-:W2:Y:S04]  /*7730*/  LDL.LU R0, [R1+0x14fc] ;  /* 0x0014fc0001007983 */ /* 0x001ea80000300800 */
[----:B--2---:R0:W-:Y:S04]  /*7740*/  STS.U16 [R26+0x1ca00], R0 ;  /* 0x01ca00001a007388 */ /* 0x0041e80000000400 */
[----:B0-----:R-:W2:Y:S04]  /*7750*/  LDL.LU R0, [R1+0x14f8] ;  /* 0x0014f80001007983 */ /* 0x001ea80000300800 */
[----:B--2---:R0:W-:Y:S04]  /*7760*/  STS.U16 [R26+0x1da00], R0 ;  /* 0x01da00001a007388 */ /* 0x0041e80000000400 */
[----:B0-----:R-:W2:Y:S04]  /*7770*/  LDL.LU R0, [R1+0x14f4] ;  /* 0x0014f40001007983 */ /* 0x001ea80000300800 */
[----:B--2---:R0:W-:Y:S04]  /*7780*/  STS.U16 [R26+0x1ea00], R0 ;  /* 0x01ea00001a007388 */ /* 0x0041e80000000400 */
[----:B0-----:R-:W2:Y:S01]  /*7790*/  LDL.LU R0, [R1+0x14f0] ;  /* 0x0014f00001007983 */ /* 0x001ea20000300800 */
[----:B------:R-:W-:-:S03]  /*77a0*/  LOP3.LUT R27, R27, 0x60, RZ, 0x3c, !PT ;  /* 0x000000601b1b7812 */ /* 0x000fc600078e3cff */
[----:B--2---:R0:W-:Y:S04]  /*77b0*/  STS.U16 [R26+0x1fa00], R0 ;  /* 0x01fa00001a007388 */ /* 0x0041e80000000400 */
[----:B0-----:R-:W2:Y:S04]  /*77c0*/  LDL.LU R26, [R1+0x14ec] ;  /* 0x0014ec00011a7983 */ /* 0x001ea80000300800 */
[----:B------:R-:W2:Y:S04]  /*77d0*/  LDL.LU R0, [R1+0x14e8] ;  /* 0x0014e80001007983 */ /* 0x000ea80000300800 */
[----:B--2---:R0:W-:Y:S04]  /*77e0*/  STS.U16 [R27+0xc00], R0 ;  /* 0x000c00001b007388 */ /* 0x0041e80000000400 */
[----:B0-----:R-:W2:Y:S04]  /*77f0*/  LDL.LU R0, [R1+0x14e4] ;  /* 0x0014e40001007983 */ /* 0x001ea80000300800 */
        /* <DEDUP_REMOVED lines=14> */
[----:B--2---:R0:W2:Y:S04]  /*78e0*/  LDG.E.U16 R0, [R26.64] ;  /* 0x000000061a007981 */ /* 0x0040a8000c1e1500 */
[----:B0-----:R-:W3:Y:S04]  /*78f0*/  LDL.LU.64 R26, [R1+0x14c0] ;  /* 0x0014c000011a7983 */ /* 0x001ee80000300a00 */
[----:B--2---:R3:W-:Y:S04]  /*7900*/  STL [R1+0xc8], R0 ;  /* 0x0000c80001007387 */ /* 0x0047e80000100800 */
[----:B---3--:R0:W2:Y:S04]  /*7910*/  LDG.E.U16 R0, [R26.64] ;  /* 0x000000061a007981 */ /* 0x0080a8000c1e1500 */
        /* <DEDUP_REMOVED lines=8> */
[----:B0-----:R0:W2:Y:S04]  /*79a0*/  LDG.E.U16 R0, [R6.64] ;  /* 0x0000000606007981 */ /* 0x0010a8000c1e1500 */
[----:B---3--:R-:W3:Y:S04]  /*79b0*/  LDG.E.U16 R26, [R26.64] ;  /* 0x000000061a1a7981 */ /* 0x008ee8000c1e1500 */
[----:B0-----:R-:W3:Y:S04]  /*79c0*/  LDL.LU.64 R6, [R1+0x14a0] ;  /* 0x0014a00001067983 */ /* 0x001ee80000300a00 */
[----:B--2---:R4:W-:Y:S04]  /*79d0*/  STL [R1+0xa8], R0 ;  /* 0x0000a80001007387 */ /* 0x0049e80000100800 */
[----:B----4-:R0:W2:Y:S04]  /*79e0*/  LDG.E.U16 R0, [R18.64] ;  /* 0x0000000612007981 */ /* 0x0100a8000c1e1500 */
[----:B---3--:R1:W3:Y:S04]  /*79f0*/  LDG.E.U16 R6, [R6.64] ;  /* 0x0000000606067981 */ /* 0x0082e8000c1e1500 */
[----:B0-----:R-:W4:Y:S04]  /*7a00*/  LDL.LU.64 R18, [R1+0x1498] ;  /* 0x0014980001127983 */ /* 0x001f280000300a00 */
[----:B--2---:R5:W-:Y:S04]  /*7a10*/  STL [R1+0xa0], R0 ;  /* 0x0000a00001007387 */ /* 0x004be80000100800 */
[----:B-----5:R0:W2:Y:S04]  /*7a20*/  LDG.E.U16 R0, [R8.64] ;  /* 0x0000000608007981 */ /* 0x0200a8000c1e1500 */
[----:B----4-:R-:W4:Y:S04]  /*7a30*/  LDG.E.U16 R19, [R18.64] ;  /* 0x0000000612137981 */ /* 0x010f28000c1e1500 */
[----:B0-----:R-:W5:Y:S04]  /*7a40*/  LDL.LU.64 R8, [R1+0x1490] ;  /* 0x0014900001087983 */ /* 0x001f680000300a00 */
[----:B--2---:R0:W-:Y:S04]  /*7a50*/  STL [R1+0x98], R0 ;  /* 0x0000980001007387 */ /* 0x0041e80000100800 */
[----:B0-----:R0:W2:Y:S04]  /*7a60*/  LDG.E.U16 R0, [R2.64] ;  /* 0x0000000602007981 */ /* 0x0010a8000c1e1500 */
[----:B-----5:R5:W3:Y:S04]  /*7a70*/  LDG.E.U16 R8, [R8.64] ;  /* 0x0000000608087981 */ /* 0x020ae8000c1e1500 */
[----:B0-----:R-:W3:Y:S04]  /*7a80*/  LDL.LU.64 R2, [R1+0x1488] ;  /* 0x0014880001027983 */ /* 0x001ee80000300a00 */
[----:B--2---:R0:W-:Y:S04]  /*7a90*/  STL [R1+0x90], R0 ;  /* 0x0000900001007387 */ /* 0x0041e80000100800 */
[----:B0-----:R0:W2:Y:S04]  /*7aa0*/  LDG.E.U16 R0, [R10.64] ;  /* 0x000000060a007981 */ /* 0x0010a8000c1e1500 */
[----:B0-----:R-:W3:Y:S04]  /*7ab0*/  LDL.LU.64 R10, [R1+0x1480] ;  /* 0x00148000010a7983 */ /* 0x001ee80000300a00 */
[----:B--2---:R0:W-:Y:S04]  /*7ac0*/  STL [R1+0x88], R0 ;  /* 0x0000880001007387 */ /* 0x0041e80000100800 */
[----:B0-----:R0:W2:Y:S04]  /*7ad0*/  LDG.E.U16 R0, [R20.64] ;  /* 0x0000000614007981 */ /* 0x0010a8000c1e1500 */
[----:B---3--:R3:W3:Y:S04]  /*7ae0*/  LDG.E.U16 R10, [R10.64] ;  /* 0x000000060a0a7981 */ /* 0x0086e8000c1e1500 */
        /* <DEDUP_REMOVED lines=26> */
[----:B---3--:R0:W2:Y:S04]  /*7c90*/  LDG.E.U16 R0, [R28.64] ;  /* 0x000000061c007981 */ /* 0x0080a8000c1e1500 */
[----:B0-----:R0:W3:Y:S04]  /*7ca0*/  LDG.E.U16 R29, [R24.64] ;  /* 0x00000006181d7981 */ /* 0x0010e8000c1e1500 */
[----:B------:R1:W2:Y:S04]  /*7cb0*/  LDG.E.U16 R28, [R22.64] ;  /* 0x00000006161c7981 */ /* 0x0002a8000c1e1500 */
[----:B0-----:R0:W4:Y:S04]  /*7cc0*/  LDG.E.U16 R24, [R20.64] ;  /* 0x0000000614187981 */ /* 0x001128000c1e1500 */
[----:B0-----:R0:W4:Y:S04]  /*7cd0*/  LDG.E.U16 R21, [R2.64] ;  /* 0x0000000602157981 */ /* 0x001128000c1e1500 */
[----:B---3--:R-:W-:Y:S04]  /*7ce0*/  STL [R1+0x1418], R29 ;  /* 0x0014181d01007387 */ /* 0x008fe80000100800 */
[----:B-1----:R-:W3:Y:S04]  /*7cf0*/  LDL.LU.64 R22, [R1+0x30] ;  /* 0x0000300001167983 */ /* 0x002ee80000300a00 */
[----:B--2---:R1:W-:Y:S04]  /*7d00*/  STL [R1+0x141c], R28 ;  /* 0x00141c1c01007387 */ /* 0x0043e80000100800 */
[----:B-1----:R-:W2:Y:S04]  /*7d10*/  LDL.LU.64 R28, [R1+0x10] ;  /* 0x00001000011c7983 */ /* 0x002ea80000300a00 */
[----:B----4-:R1:W-:Y:S04]  /*7d20*/  STL [R1+0x1420], R24 ;  /* 0x0014201801007387 */ /* 0x0103e80000100800 */
[----:B-1----:R-:W4:Y:S04]  /*7d30*/  LDL.LU.64 R24, [R1+0x20] ;  /* 0x0000200001187983 */ /* 0x002f280000300a00 */
[----:B0-----:R-:W2:Y:S04]  /*7d40*/  LDL.LU.64 R2, [R1+0x80] ;  /* 0x0000800001027983 */ /* 0x001ea80000300a00 */
[----:B------:R0:W-:Y:S04]  /*7d50*/  STL [R1+0x1424], R21 ;  /* 0x0014241501007387 */ /* 0x0001e80000100800 */
[----:B0-----:R-:W5:Y:S04]  /*7d60*/  LDL.LU.64 R20, [R1+0x40] ;  /* 0x0000400001147983 */ /* 0x001f680000300a00 */
[----:B---3--:R4:W3:Y:S04]  /*7d70*/  LDG.E.U16 R22, [R22.64] ;  /* 0x0000000616167981 */ /* 0x0088e8000c1e1500 */
[----:B--2---:R-:W2:Y:S04]  /*7d80*/  LDG.E.U16 R2, [R2.64] ;  /* 0x0000000602027981 */ /* 0x004ea8000c1e1500 */
[----:B------:R0:W-:Y:S04]  /*7d90*/  STL [R1+0x1428], R19 ;  /* 0x0014281301007387 */ /* 0x0001e80000100800 */
[----:B----4-:R1:W4:Y:S04]  /*7da0*/  LDG.E.U16 R23, [R24.64] ;  /* 0x0000000618177981 */ /* 0x010328000c1e1500 */
[----:B0-----:R-:W3:Y:S04]  /*7db0*/  LDL.LU.64 R18, [R1+0x50] ;  /* 0x0000500001127983 */ /* 0x001ee80000300a00 */
[----:B------:R0:W-:Y:S04]  /*7dc0*/  STL [R1+0x142c], R26 ;  /* 0x00142c1a01007387 */ /* 0x0001e80000100800 */
[----:B-----5:R-:W5:Y:S04]  /*7dd0*/  LDG.E.U16 R20, [R20.64] ;  /* 0x0000000614147981 */ /* 0x020f68000c1e1500 */
[----:B-1----:R1:W4:Y:S04]  /*7de0*/  LDG.E.U16 R25, [R28.64] ;  /* 0x000000061c197981 */ /* 0x002328000c1e1500 */
[----:B0-----:R-:W4:Y:S04]  /*7df0*/  LDL.LU.64 R26, [R1+0x60] ;  /* 0x00006000011a7983 */ /* 0x001f280000300a00 */
[----:B--2---:R0:W-:Y:S04]  /*7e00*/  STL [R1+0x1404], R2 ;  /* 0x0014040201007387 */ /* 0x0041e80000100800 */
[----:B0-----:R-:W2:Y:S04]  /*7e10*/  LDL.LU.64 R2, [R1+0x70] ;  /* 0x0000700001027983 */ /* 0x001ea80000300a00 */
[----:B------:R2:W-:Y:S04]  /*7e20*/  STL [R1+0x8], R0 ;  /* 0x0000080001007387 */ /* 0x0005e80000100800 */
[----:B---3--:R-:W3:Y:S04]  /*7e30*/  LDG.E.U16 R18, [R18.64] ;  /* 0x0000000612127981 */ /* 0x008ee8000c1e1500 */
[----:B--2---:R4:W2:Y:S04]  /*7e40*/  LDG.E.U16 R0, [R2.64] ;  /* 0x0000000602007981 */ /* 0x0048a8000c1e1500 */
[----:B----4-:R0:W4:Y:S04]  /*7e50*/  LDG.E.U16 R3, [R26.64] ;  /* 0x000000061a037981 */ /* 0x010128000c1e1500 */
[----:B0-----:R0:W5:Y:S04]  /*7e60*/  LDG.E.U16 R27, [R4.64] ;  /* 0x00000006041b7981 */ /* 0x001168000c1e1500 */
[----:B--2---:R-:W-:Y:S04]  /*7e70*/  STL [R1+0x1408], R0 ;  /* 0x0014080001007387 */ /* 0x004fe80000100800 */
[----:B----4-:R-:W-:Y:S04]  /*7e80*/  STL [R1+0x140c], R3 ;  /* 0x00140c0301007387 */ /* 0x010fe80000100800 */
[----:B---3--:R2:W-:Y:S04]  /*7e90*/  STL [R1+0x1410], R18 ;  /* 0x0014101201007387 */ /* 0x0085e80000100800 */
[----:B--2---:R-:W2:Y:S04]  /*7ea0*/  LDL.LU R18, [R1+0x148] ;  /* 0x0001480001127983 */ /* 0x004ea80000300800 */
[----:B-1----:R-:W1:Y:S04]  /*7eb0*/  S2R R29, SR_TID.X ;  /* 0x00000000001d7919 */ /* 0x002e680000002100 */
[----:B--2---:R2:W-:Y:S04]  /*7ec0*/  STL [R1+0x1430], R18 ;  /* 0x0014301201007387 */ /* 0x0045e80000100800 */
[----:B--2---:R-:W2:Y:S04]  /*7ed0*/  LDL.LU R18, [R1+0x1c8] ;  /* 0x0001c80001127983 */ /* 0x004ea80000300800 */
[----:B------:R-:W3:Y:S04]  /*7ee0*/  LDL.LU R3, [R1+0x88] ;  /* 0x0000880001037983 */ /* 0x000ee80000300800 */
[----:B------:R-:W4:Y:S04]  /*7ef0*/  LDL.LU R0, [R1+0x78] ;  /* 0x0000780001007983 */ /* 0x000f280000300800 */
[----:B------:R-:W3:Y:S04]  /*7f00*/  LDL.LU R2, [R1+0x68] ;  /* 0x0000680001027983 */ /* 0x000ee80000300800 */
[----:B-----5:R5:W-:Y:S04]  /*7f10*/  STL [R1+0x1414], R20 ;  /* 0x0014141401007387 */ /* 0x020be80000100800 */
[----:B0-----:R-:W3:Y:S01]  /*7f20*/  LDL.LU.64 R4, [R1+0x1438] ;  /* 0x0014380001047983 */ /* 0x001ee20000300a00 */
[----:B-1----:R-:W-:-:S03]  /*7f30*/  LOP3.LUT R29, R29, 0xff, RZ, 0xc0, !PT ;  /* 0x000000ff1d1d7812 */ /* 0x002fc600078ec0ff */
[----:B------:R-:W4:Y:S02]  /*7f40*/  LDL.LU R17, [R1+0x158] ;  /* 0x0001580001117983 */ /* 0x000f240000300800 */
[----:B------:R-:W-:Y:S02]  /*7f50*/  IMAD.SHL.U32 R29, R29, 0x2, RZ ;  /* 0x000000021d1d7824 */ /* 0x000fe400078e00ff */
[----:B------:R-:W4:Y:S04]  /*7f60*/  LDL.LU R15, [R1+0x164] ;  /* 0x00016400010f7983 */ /* 0x000f280000300800 */
[----:B------:R-:W4:Y:S04]  /*7f70*/  LDL.LU R13, [R1+0x17c] ;  /* 0x00017c00010d7983 */ /* 0x000f280000300800 */
[----:B------:R-:W4:Y:S04]  /*7f80*/  LDL.LU R11, [R1+0x188] ;  /* 0x00018800010b7983 */ /* 0x000f280000300800 */
[----:B------:R-:W4:Y:S01]  /*7f90*/  LDL.LU R26, [R1+0x58] ;  /* 0x00005800011a7983 */ /* 0x000f220000300800 */
[----:B-----5:R-:W-:-:S03]  /*7fa0*/  LOP3.LUT R20, R29, 0x60, RZ, 0x3c, !PT ;  /* 0x000000601d147812 */ /* 0x020fc600078e3cff */
[----:B------:R-:W5:Y:S04]  /*7fb0*/  LDL.LU R19, [R1+0x38] ;  /* 0x0000380001137983 */ /* 0x000f680000300800 */
[----:B------:R-:W4:Y:S04]  /*7fc0*/  LDL.LU R21, [R1+0x28] ;  /* 0x0000280001157983 */ /* 0x000f280000300800 */
[----:B------:R-:W4:Y:S04]  /*7fd0*/  LDL.LU R24, [R1+0x18] ;  /* 0x0000180001187983 */ /* 0x000f280000300800 */
[----:B------:R-:W4:Y:S04]  /*7fe0*/  LDL.LU R28, [R1+0xc] ;  /* 0x00000c00011c7983 */ /* 0x000f280000300800 */
[----:B------:R-:W4:Y:S04]  /*7ff0*/  LDL.LU R29, [R1+0x8] ;  /* 0x00000800011d7983 */ /* 0x000f280000300800 */
[----:B------:R-:W4:Y:S04]  /*8000*/  LDL.LU R9, [R1+0x1a4] ;  /* 0x0001a40001097983 */ /* 0x000f280000300800 */
[----:B------:R-:W4:Y:S04]  /*8010*/  LDL.LU R7, [R1+0x1b0] ;  /* 0x0001b00001077983 */ /* 0x000f280000300800 */
[----:B--2---:R0:W-:Y:S04]  /*8020*/  STS.U16 [R20+0x8c00], R18 ;  /* 0x008c001214007388 */ /* 0x0041e80000000400 */
[----:B---3--:R1:W2:Y:S04]  /*8030*/  LDG.E.U16 R4, [R4.64] ;  /* 0x0000000604047981 */ /* 0x0082a8000c1e1500 */
[----:B-1----:R-:W3:Y:S04]  /*8040*/  LDL.LU R5, [R1+0x48] ;  /* 0x0000480001057983 */ /* 0x002ee80000300800 */
[----:B0-----:R-:W2:Y:S04]  /*8050*/  LDL.LU R18, [R1+0x1430] ;  /* 0x0014300001127983 */ /* 0x001ea80000300800 */
[----:B----4-:R-:W-:Y:S04]  /*8060*/  STS.U16 [R20+0x9c00], R7 ;  /* 0x009c000714007388 */ /* 0x010fe80000000400 */
[----:B------:R-:W-:Y:S04]  /*8070*/  STS.U16 [R20+0xac00], R9 ;  /* 0x00ac000914007388 */ /* 0x000fe80000000400 */
[----:B------:R-:W-:Y:S04]  /*8080*/  STS.U16 [R20+0xbc00], R11 ;  /* 0x00bc000b14007388 */ /* 0x000fe80000000400 */
[----:B------:R-:W-:Y:S04]  /*8090*/  STS.U16 [R20+0xcc00], R13 ;  /* 0x00cc000d14007388 */ /* 0x000fe80000000400 */
[----:B------:R-:W-:Y:S04]  /*80a0*/  STS.U16 [R20+0xdc00], R15 ;  /* 0x00dc000f14007388 */ /* 0x000fe80000000400 */
[----:B------:R-:W-:Y:S04]  /*80b0*/  STS.U16 [R20+0xec00], R17 ;  /* 0x00ec001114007388 */ /* 0x000fe80000000400 */
[----:B--2---:R0:W-:Y:S04]  /*80c0*/  STS.U16 [R20+0xfc00], R18 ;  /* 0x00fc001214007388 */ /* 0x0041e80000000400 */
[----:B------:R1:W-:Y:S04]  /*80d0*/  STS.U16 [R20+0x10c00], R3 ;  /* 0x010c000314007388 */ /* 0x0003e80000000400 */
[----:B------:R2:W-:Y:S04]  /*80e0*/  STS.U16 [R20+0x11c00], R0 ;  /* 0x011c000014007388 */ /* 0x0005e80000000400 */
[----:B0-----:R-:W4:Y:S04]  /*80f0*/  LDL.LU R18, [R1+0x328] ;  /* 0x0003280001127983 */ /* 0x001f280000300800 */
[----:B-1----:R-:W4:Y:S04]  /*8100*/  LDL.LU R3, [R1+0x30c] ;  /* 0x00030c0001037983 */ /* 0x002f280000300800 */
[----:B------:R0:W-:Y:S04]  /*8110*/  STS.U16 [R20+0x12c00], R2 ;  /* 0x012c000214007388 */ /* 0x0001e80000000400 */
[----:B--2---:R-:W2:Y:S04]  /*8120*/  LDL.LU R0, [R1+0x2f4] ;  /* 0x0002f40001007983 */ /* 0x004ea80000300800 */
[----:B0-----:R-:W2:Y:S04]  /*8130*/  LDL.LU R2, [R1+0x2d8] ;  /* 0x0002d80001027983 */ /* 0x001ea80000300800 */
[----:B------:R-:W2:Y:S04]  /*8140*/  LDL.LU R7, [R1+0xb8] ;  /* 0x0000b80001077983 */ /* 0x000ea80000300800 */
[----:B------:R-:W2:Y:S04]  /*8150*/  LDL.LU R9, [R1+0xb0] ;  /* 0x0000b00001097983 */ /* 0x000ea80000300800 */
[----:B------:R-:W2:Y:S04]  /*8160*/  LDL.LU R11, [R1+0xa8] ;  /* 0x0000a800010b7983 */ /* 0x000ea80000300800 */
[----:B------:R-:W2:Y:S04]  /*8170*/  LDL.LU R13, [R1+0xa0] ;  /* 0x0000a000010d7983 */ /* 0x000ea80000300800 */
[----:B------:R-:W2:Y:S04]  /*8180*/  LDL.LU R15, [R1+0x98] ;  /* 0x00009800010f7983 */ /* 0x000ea80000300800 */
[----:B------:R0:W-:Y:S04]  /*8190*/  STS.U16 [R20+0x13c00], R26 ;  /* 0x013c001a14007388 */ /* 0x0001e80000000400 */
[----:B------:R-:W2:Y:S04]  /*81a0*/  LDL.LU R17, [R1+0x90] ;  /* 0x0000900001117983 */ /* 0x000ea80000300800 */
[----:B---3--:R-:W-:Y:S04]  /*81b0*/  STS.U16 [R20+0x14c00], R5 ;  /* 0x014c000514007388 */ /* 0x008fe80000000400 */
[----:B0-----:R-:W3:Y:S04]  /*81c0*/  LDL.LU R26, [R1+0x142c] ;  /* 0x00142c00011a7983 */ /* 0x001ee80000300800 */
[----:B-----5:R0:W-:Y:S04]  /*81d0*/  STS.U16 [R20+0x15c00], R19 ;  /* 0x015c001314007388 */ /* 0x0201e80000000400 */
[----:B------:R1:W-:Y:S04]  /*81e0*/  STS.U16 [R20+0x16c00], R21 ;  /* 0x016c001514007388 */ /* 0x0003e80000000400 */
[----:B------:R5:W-:Y:S04]  /*81f0*/  STS.U16 [R20+0x17c00], R24 ;  /* 0x017c001814007388 */ /* 0x000be80000000400 */
[----:B0-----:R-:W2:Y:S04]  /*8200*/  LDL.LU R19, [R1+0x1428] ;  /* 0x0014280001137983 */ /* 0x001ea80000300800 */
[----:B-1----:R-:W2:Y:S04]  /*8210*/  LDL.LU R21, [R1+0x1424] ;  /* 0x0014240001157983 */ /* 0x002ea80000300800 */
[----:B-----5:R-:W5:Y:S04]  /*8220*/  LDL.LU R24, [R1+0x1420] ;  /* 0x0014200001187983 */ /* 0x020f680000300800 */
[----:B------:R0:W-:Y:S04]  /*8230*/  STS.U16 [R20+0x18c00], R28 ;  /* 0x018c001c14007388 */ /* 0x0001e80000000400 */
[----:B------:R1:W-:Y:S04]  /*8240*/  STS.U16 [R20+0x19c00], R29 ;  /* 0x019c001d14007388 */ /* 0x0003e80000000400 */
[----:B0-----:R-:W2:Y:S04]  /*8250*/  LDL.LU R28, [R1+0x141c] ;  /* 0x00141c00011c7983 */ /* 0x001ea80000300800 */
[----:B-1----:R-:W2:Y:S04]  /*8260*/  LDL.LU R29, [R1+0x1418] ;  /* 0x00141800011d7983 */ /* 0x002ea80000300800 */
[----:B------:R-:W0:Y:S02]  /*8270*/  S2R R5, SR_TID.X ;  /* 0x0000000000057919 */ /* 0x000e240000002100 */
[----:B0-----:R-:W-:-:S04]  /*8280*/  LOP3.LUT R5, R5, 0xff, RZ, 0xc0, !PT ;  /* 0x000000ff05057812 */ /* 0x001fc800078ec0ff */
[----:B------:R-:W-:-:S04]  /*8290*/  SHF.L.U32 R5, R5, 0x1, RZ ;  /* 0x0000000105057819 */ /* 0x000fc800000006ff */
[----:B------:R-:W-:Y:S01]  /*82a0*/  LOP3.LUT R5, R5, 0x70, RZ, 0x3c, !PT ;  /* 0x0000007005057812 */ /* 0x000fe200078e3cff */
[----:B--2---:R0:W-:Y:S04]  /*82b0*/  STS.U16 [R20+0x1ac00], R29 ;  /* 0x01ac001d14007388 */ /* 0x0041e80000000400 */
[----:B------:R1:W-:Y:S04]  /*82c0*/  STS.U16 [R20+0x1bc00], R28 ;  /* 0x01bc001c14007388 */ /* 0x0003e80000000400 */
[----:B-----5:R2:W-:Y:S04]  /*82d0*/  STS.U16 [R20+0x1cc00], R24 ;  /* 0x01cc001814007388 */ /* 0x0205e80000000400 */
[----:B0-----:R-:W5:Y:S04]  /*82e0*/  LDL.LU R29, [R1+0xc0] ;  /* 0x0000c000011d7983 */ /* 0x001f680000300800 */
[----:B-1----:R-:W5:Y:S04]  /*82f0*/  LDL.LU R28, [R1+0xc8] ;  /* 0x0000c800011c7983 */ /* 0x002f680000300800 */
[----:B--2---:R-:W2:Y:S04]  /*8300*/  LDL.LU R24, [R1+0x14c] ;  /* 0x00014c0001187983 */ /* 0x004ea80000300800 */
[----:B------:R0:W-:Y:S04]  /*8310*/  STS.U16 [R20+0x1dc00], R21 ;  /* 0x01dc001514007388 */ /* 0x0001e80000000400 */
[----:B------:R1:W-:Y:S04]  /*8320*/  STS.U16 [R20+0x1ec00], R19 ;  /* 0x01ec001314007388 */ /* 0x0003e80000000400 */
[----:B---3--:R3:W-:Y:S04]  /*8330*/  STS.U16 [R20+0x1fc00], R26 ;  /* 0x01fc001a14007388 */ /* 0x0087e80000000400 */
[----:B0-----:R-:W2:Y:S04]  /*8340*/  LDL.LU R21, [R1+0x16c] ;  /* 0x00016c0001157983 */ /* 0x001ea80000300800 */
[----:B-1----:R-:W2:Y:S04]  /*8350*/  LDL.LU R19, [R1+0x198] ;  /* 0x0001980001137983 */ /* 0x002ea80000300800 */
[----:B---3--:R-:W3:Y:S04]  /*8360*/  LDL.LU R20, [R1+0x1414] ;  /* 0x0014140001147983 */ /* 0x008ee80000300800 */
[----:B------:R-:W2:Y:S04]  /*8370*/  LDL.LU R26, [R1+0x1c4] ;  /* 0x0001c400011a7983 */ /* 0x000ea80000300800 */
[----:B----4-:R0:W-:Y:S04]  /*8380*/  STS.U16 [R5+0xe00], R18 ;  /* 0x000e001205007388 */ /* 0x0101e80000000400 */
[----:B------:R1:W-:Y:S04]  /*8390*/  STS.U16 [R5+0x1e00], R3 ;  /* 0x001e000305007388 */ /* 0x0003e80000000400 */
[----:B------:R4:W-:Y:S04]  /*83a0*/  STS.U16 [R5+0x2e00], R0 ;  /* 0x002e000005007388 */ /* 0x0009e80000000400 */
[----:B0-----:R-:W3:Y:S04]  /*83b0*/  LDL.LU R18, [R1+0x1410] ;  /* 0x0014100001127983 */ /* 0x001ee80000300800 */
[----:B-1----:R-:W3:Y:S04]  /*83c0*/  LDL.LU R3, [R1+0x140c] ;  /* 0x00140c0001037983 */ /* 0x002ee80000300800 */
[----:B----4-:R-:W4:Y:S04]  /*83d0*/  LDL.LU R0, [R1+0x1408] ;  /* 0x0014080001007983 */ /* 0x010f280000300800 */
[----:B------:R0:W-:Y:S04]  /*83e0*/  STS.U16 [R5+0x3e00], R2 ;  /* 0x003e000205007388 */ /* 0x0001e80000000400 */
[----:B0-----:R-:W3:Y:S04]  /*83f0*/  LDL.LU R2, [R1+0x1404] ;  /* 0x0014040001027983 */ /* 0x001ee80000300800 */
[----:B--2---:R-:W-:Y:S04]  /*8400*/  STS.U16 [R5+0x4e00], R26 ;  /* 0x004e001a05007388 */ /* 0x004fe80000000400 */
        /* <DEDUP_REMOVED lines=11> */
[----:B---3--:R0:W-:Y:S04]  /*84c0*/  STS.U16 [R5+0x10e00], R2 ;  /* 0x010e000205007388 */ /* 0x0081e80000000400 */
[----:B----4-:R1:W-:Y:S01]  /*84d0*/  STS.U16 [R5+0x11e00], R0 ;  /* 0x011e000005007388 */ /* 0x0103e20000000400 */
[----:B0-----:R-:W-:-:S03]  /*84e0*/  IMAD.MOV.U32 R2, RZ, RZ, 0x3f800000 ;  /* 0x3f800000ff027424 */ /* 0x001fc600078e00ff */
[----:B------:R0:W-:Y:S01]  /*84f0*/  STS.U16 [R5+0x12e00], R3 ;  /* 0x012e000305007388 */ /* 0x0001e20000000400 */
[----:B-1----:R-:W-:-:S03]  /*8500*/  MOV R0, 0xff800000 ;  /* 0xff80000000007802 */ /* 0x002fc60000000f00 */
[----:B------:R1:W-:Y:S01]  /*8510*/  STL [R1+0xbc4], R2 ;  /* 0x000bc40201007387 */ /* 0x0003e20000100800 */
[----:B0-----:R-:W-:-:S03]  /*8520*/  IMAD.MOV.U32 R3, RZ, RZ, -0x800000 ;  /* 0xff800000ff037424 */ /* 0x001fc600078e00ff */
[----:B------:R-:W-:Y:S01]  /*8530*/  STL [R1+0x44c], R0 ;  /* 0x00044c0001007387 */ /* 0x000fe20000100800 */
[----:B-1----:R-:W-:-:S03]  /*8540*/  MOV R2, 0xff800000 ;  /* 0xff80000000027802 */ /* 0x002fc60000000f00 */
[----:B------:R0:W-:Y:S04]  /*8550*/  STL [R1+0x450], R3 ;  /* 0x0004500301007387 */ /* 0x0001e80000100800 */
[----:B------:R1:W-:Y:S04]  /*8560*/  STL [R1+0x454], R2 ;  /* 0x0004540201007387 */ /* 0x0003e80000100800 */
[----:B------:R2:W-:Y:S01]  /*8570*/  STL [R1+0x458], R0 ;  /* 0x0004580001007387 */ /* 0x0005e20000100800 */
[----:B0-----:R-:W-:Y:S01]  /*8580*/  IMAD.MOV.U32 R3, RZ, RZ, 0x3f800000 ;  /* 0x3f800000ff037424 */ /* 0x001fe200078e00ff */
[----:B-1----:R-:W-:-:S04]  /*8590*/  MOV R2, 0x3f800000 ;  /* 0x3f80000000027802 */ /* 0x002fc80000000f00 */
[----:B------:R-:W-:Y:S01]  /*85a0*/  STL [R1+0xbc8], R3 ;  /* 0x000bc80301007387 */ /* 0x000fe20000100800 */
[----:B--2---:R-:W-:-:S03]  /*85b0*/  IMAD.MOV.U32 R0, RZ, RZ, 0x3f800000 ;  /* 0x3f800000ff007424 */ /* 0x004fc600078e00ff */
[----:B------:R-:W-:Y:S04]  /*85c0*/  STL [R1+0xbcc], R2 ;  /* 0x000bcc0201007387 */ /* 0x000fe80000100800 */
[----:B------:R-:W-:Y:S04]  /*85d0*/  STL [R1+0x5a0], RZ ;  /* 0x0005a0ff01007387 */ /* 0x000fe80000100800 */
[----:B------:R0:W-:Y:S04]  /*85e0*/  STL [R1+0xbd0], R0 ;  /* 0x000bd00001007387 */ /* 0x0001e80000100800 */
[----:B------:R1:W-:Y:S04]  /*85f0*/  STL [R1+0x5a4], RZ ;  /* 0x0005a4ff01007387 */ /* 0x0003e80000100800 */
        /* <DEDUP_REMOVED lines=227> */
[----:B------:R-:W0:Y:S04]  /*9430*/  S2R R17, SR_CTAID.X ;  /* 0x0000000000117919 */ /* 0x000e280000002500 */
        /* <DEDUP_REMOVED lines=14> */
[----:B------:R1:W-:Y:S04]  /*9520*/  STS.U16 [R5+0x13e00], R18 ;  /* 0x013e001205007388 */ /* 0x0003e80000000400 */
        /* <DEDUP_REMOVED lines=10> */
[----:B------:R1:W-:Y:S01]  /*95d0*/  STL [R1+0x690], RZ ;  /* 0x000690ff01007387 */ /* 0x0003e20000100800 */
[----:B0-----:R-:W-:-:S03]  /*95e0*/  SHF.L.U32 R0, R17, 0x8, RZ ;  /* 0x0000000811007819 */ /* 0x001fc600000006ff */
        /* <DEDUP_REMOVED lines=8> */
[----:B------:R-:W-:-:S03]  /*9670*/  IADD3 R0, R0, 0x100, RZ ;  /* 0x0000010000007810 */ /* 0x000fc60007ffe0ff */
[----:B------:R1:W-:Y:S04]  /*9680*/  STS.U16 [R5+0x1de00], R8 ;  /* 0x01de000805007388 */ /* 0x0003e80000000400 */
[----:B------:R1:W-:Y:S04]  /*9690*/  STL [R1+0x6e4], RZ ;  /* 0x0006e4ff01007387 */ /* 0x0003e80000100800 */
[----:B------:R1:W-:Y:S04]  /*96a0*/  STS.U16 [R5+0x1ee00], R6 ;  /* 0x01ee000605007388 */ /* 0x0003e80000000400 */
[----:B------:R1:W-:Y:S04]  /*96b0*/  STL [R1+0x6e8], RZ ;  /* 0x0006e8ff01007387 */ /* 0x0003e80000100800 */
[----:B------:R1:W-:Y:S04]  /*96c0*/  STS.U16 [R5+0x1fe00], R4 ;  /* 0x01fe000405007388 */ /* 0x0003e80000000400 */
[----:B------:R-:W0:Y:S04]  /*96d0*/  S2R R3, SR_TID.X ;  /* 0x0000000000037919 */ /* 0x000e280000002100 */
[----:B------:R1:W-:Y:S01]  /*96e0*/  STL [R1+0x6ec], RZ ;  /* 0x0006ecff01007387 */ /* 0x0003e20000100800 */
[----:B------:R-:W-:-:S13]  /*96f0*/  ISETP.GE.AND P0, PT, R0, 0x1, PT ;  /* 0x000000010000780c */ /* 0x000fda0003f06270 */
[----:B------:R-:W-:Y:S05]  /*9700*/  @!P0 BRA `(.L_x_0) ;  /* 0x000567e000008947 */ /* 0x000fea0003800000 */
[----:B01----:R-:W-:Y:S01]  /*9710*/  SHF.R.U32.HI R17, RZ, 0x7, R3 ;  /* 0x00000007ff117819 */ /* 0x003fe20000011603 */
[----:B------:R-:W-:Y:S01]  /*9720*/  IMAD.MOV.U32 R0, RZ, RZ, c[0x0][0x1b8] ;  /* 0x00006e00ff007624 */ /* 0x000fe200078e00ff */
[----:B------:R-:W-:Y:S02]  /*9730*/  LOP3.LUT R3, R3, 0xff, RZ, 0xc0, !PT ;  /* 0x000000ff03037812 */ /* 0x000fe400078ec0ff */
[----:B------:R-:W-:-:S03]  /*9740*/  SGXT.U32 R17, R17, 0x1 ;  /* 0x000000011111781a */ /* 0x000fc60000000000 */
[----:B------:R-:W-:Y:S02]  /*9750*/  IMAD R3, R3, c[0x0][0x1a8], RZ ;  /* 0x00006a0003037a24 */ /* 0x000fe400078e02ff */
[----:B------:R-:W-:-:S05]  /*9760*/  IMAD R17, R17, c[0x0][0x1b8], RZ ;  /* 0x00006e0011117a24 */ /* 0x000fca00078e02ff */
[----:B------:R-:W-:-:S05]  /*9770*/  LEA R2, R0, R17, 0x1 ;  /* 0x0000001100027211 */ /* 0x000fca00078e08ff */
[----:B------:R-:W-:-:S05]  /*9780*/  IMAD R28, R0, 0x2, R2 ;  /* 0x00000002001c7824 */ /* 0x000fca00078e0202 */
        /* <DEDUP_REMOVED lines=10> */
[C---:B------:R-:W-:Y:S01]  /*9830*/  LEA R23, R0.reuse, R21, 0x1 ;  /* 0x0000001500177211 */ /* 0x040fe200078e08ff */
[----:B------:R0:W-:Y:S04]  /*9840*/  STL.64 [R1+0x1520], R20 ;  /* 0x0015201401007387 */ /* 0x0001e80000100a00 */
[C---:B------:R-:W-:Y:S01]  /*9850*/  IMAD R11, R0.reuse, 0x2, R23 ;  /* 0x00000002000b7824 */ /* 0x040fe200078e0217 */
[----:B------:R1:W-:Y:S04]  /*9860*/  STL.64 [R1+0x1518], R22 ;  /* 0x0015181601007387 */ /* 0x0003e80000100a00 */
[C---:B------:R-:W-:Y:S01]  /*9870*/  LEA R14, R0.reuse, R11, 0x1 ;  /* 0x0000000b000e7211 */ /* 0x040fe200078e08ff */
[----:B------:R-:W-:Y:S04]  /*9880*/  STL.64 [R1+0x1510], R10 ;  /* 0x0015100a01007387 */ /* 0x000fe80000100a00 */
[C---:B------:R-:W-:Y:S01]  /*9890*/  IMAD R25, R0.reuse, 0x2, R14 ;  /* 0x0000000200197824 */ /* 0x040fe200078e020e */
[----:B0-----:R-:W0:Y:S04]  /*98a0*/  S2R R20, SR_TID.X ;  /* 0x0000000000147919 */ /* 0x001e280000002100 */
[C---:B------:R-:W-:Y:S01]  /*98b0*/  LEA R4, R0.reuse, R25, 0x1 ;  /* 0x0000001900047211 */ /* 0x040fe200078e08ff */
[----:B-1----:R-:W1:Y:S04]  /*98c0*/  S2R R23, SR_CTAID.Y ;  /* 0x0000000000177919 */ /* 0x002e680000002600 */
[C---:B------:R-:W-:Y:S01]  /*98d0*/  IMAD R27, R0.reuse, 0x2, R4 ;  /* 0x00000002001b7824 */ /* 0x040fe200078e0204 */
[----:B------:R-:W2:Y:S04]  /*98e0*/  S2R R21, SR_TID.X ;  /* 0x0000000000157919 */ /* 0x000ea80000002100 */
[----:B------:R-:W-:-:S05]  /*98f0*/  LEA R16, R0, R27, 0x1 ;  /* 0x0000001b00107211 */ /* 0x000fca00078e08ff */
[----:B------:R-:W-:-:S05]  /*9900*/  IMAD R5, R0, 0x2, R16 ;  /* 0x0000000200057824 */ /* 0x000fca00078e0210 */
[----:B------:R-:W-:Y:S01]  /*9910*/  LEA R6, R0, R5, 0x1 ;  /* 0x0000000500067211 */ /* 0x000fe200078e08ff */
[----:B------:R3:W-:Y:S01]  /*9920*/  STL.64 [R1+0x14e8], R4 ;  /* 0x0014e80401007387 */ /* 0x0007e20000100a00 */
[C---:B0-----:R-:W-:Y:S02]  /*9930*/  LOP3.LUT R22, R20.reuse, 0xe0, RZ, 0xc0, !PT ;  /* 0x000000e014167812 */ /* 0x041fe400078ec0ff */
[----:B------:R-:W-:Y:S01]  /*9940*/  LOP3.LUT R20, R20, 0x1c, RZ, 0xc0, !PT ;  /* 0x0000001c14147812 */ /* 0x000fe200078ec0ff */
[----:B------:R-:W-:-:S05]  /*9950*/  IMAD R26, R0, 0x2, R6 ;  /* 0x00000002001a7824 */ /* 0x000fca00078e0206 */
[C---:B------:R-:W-:Y:S01]  /*9960*/  LEA R19, R0.reuse, R26, 0x1 ;  /* 0x0000001a00137211 */ /* 0x040fe200078e08ff */
[----:B------:R0:W-:Y:S01]  /*9970*/  STL.64 [R1+0x14f0], R26 ;  /* 0x0014f01a01007387 */ /* 0x0001e20000100a00 */
[C---:B--2---:R-:W-:Y:S02]  /*9980*/  LOP3.LUT P0, RZ, R21.reuse, 0x80, RZ, 0xc0, !PT ;  /* 0x0000008015ff7812 */ /* 0x044fe4000780c0ff */
[----:B---3--:R-:W-:Y:S01]  /*9990*/  LOP3.LUT R5, R21, 0x7f, RZ, 0xc0, !PT ;  /* 0x0000007f15057812 */ /* 0x008fe200078ec0ff */
[----:B------:R-:W-:Y:S01]  /*99a0*/  IMAD R7, R0, 0x2, R19 ;  /* 0x0000000200077824 */ /* 0x000fe200078e0213 */
[----:B------:R-:W-:-:S04]  /*99b0*/  SEL R11, RZ, 0x110, !P0 ;  /* 0x00000110ff0b7807 */ /* 0x000fc80004000000 */
[C---:B------:R-:W-:Y:S01]  /*99c0*/  LEA R9, R0.reuse, R7, 0x1 ;  /* 0x0000000700097211 */ /* 0x040fe200078e08ff */
[----:B------:R-:W-:Y:S04]  /*99d0*/  STL.64 [R1+0x14d8], R6 ;  /* 0x0014d80601007387 */ /* 0x000fe80000100a00 */
[C---:B------:R-:W-:Y:S01]  /*99e0*/  IMAD R8, R0.reuse, 0x2, R9 ;  /* 0x0000000200087824 */ /* 0x040fe200078e0209 */
[----:B0-----:R-:W0:Y:S04]  /*99f0*/  S2R R27, SR_CTAID.X ;  /* 0x00000000001b7919 */ /* 0x001e280000002500 */
[C---:B------:R-:W-:Y:S01]  /*9a00*/  LEA R13, R0.reuse, R8, 0x1 ;  /* 0x00000008000d7211 */ /* 0x040fe200078e08ff */
[----:B------:R2:W-:Y:S04]  /*9a10*/  STL.64 [R1+0x14b0], R8 ;  /* 0x0014b00801007387 */ /* 0x0005e80000100a00 */
[----:B------:R-:W-:-:S05]  /*9a20*/  IMAD R2, R0, 0x2, R13 ;  /* 0x0000000200027824 */ /* 0x000fca00078e020d */
[----:B------:R3:W-:Y:S01]  /*9a30*/  STL [R1+0x4], R2 ;  /* 0x0000040201007387 */ /* 0x0007e20000100800 */
[----:B--2---:R-:W-:Y:S01]  /*9a40*/  SHF.R.U32.HI R9, RZ, 0x1, R22 ;  /* 0x00000001ff097819 */ /* 0x004fe20000011616 */
[----:B------:R-:W-:Y:S01]  /*9a50*/  IMAD.SHL.U32 R22, R5, 0x2, RZ ;  /* 0x0000000205167824 */ /* 0x000fe200078e00ff */
[----:B---3--:R-:W-:Y:S02]  /*9a60*/  LEA R2, R0, R2, 0x1 ;  /* 0x0000000200027211 */ /* 0x008fe400078e08ff */
[----:B0-----:R-:W-:-:S03]  /*9a70*/  SHF.L.U32 R27, R27, 0x8, RZ ;  /* 0x000000081b1b7819 */ /* 0x001fc600000006ff */
[----:B------:R-:W-:-:S05]  /*9a80*/  IMAD R29, R0, 0x2, R2 ;  /* 0x00000002001d7824 */ /* 0x000fca00078e0202 */
[----:B------:R-:W-:-:S05]  /*9a90*/  LEA R2, R0, R29, 0x1 ;  /* 0x0000001d00027211 */ /* 0x000fca00078e08ff */
[----:B------:R-:W-:-:S05]  /*9aa0*/  IMAD R2, R0, 0x2, R2 ;  /* 0x0000000200027824 */ /* 0x000fca00078e0202 */
[----:B------:R-:W-:-:S05]  /*9ab0*/  LEA R2, R0, R2, 0x1 ;  /* 0x0000000200027211 */ /* 0x000fca00078e08ff */
[----:B------:R-:W-:Y:S02]  /*9ac0*/  IMAD R4, R0, 0x2, R2 ;  /* 0x0000000200047824 */ /* 0x000fe400078e0202 */
[----:B-1----:R-:W-:-:S03]  /*9ad0*/  IMAD R2, R23, c[0x0][0x1a0], RZ ;  /* 0x0000680017027a24 */ /* 0x002fc600078e02ff */
[----:B------:R-:W-:Y:S01]  /*9ae0*/  LEA R6, R0, R4, 0x1 ;  /* 0x0000000400067211 */ /* 0x000fe200078e08ff */
[C---:B------:R-:W-:Y:S02]  /*9af0*/  IMAD.SHL.U32 R8, R2.reuse, 0x2, RZ ;  /* 0x0000000202087824 */ /* 0x040fe400078e00ff */
[----:B------:R-:W-:Y:S01]  /*9b00*/  IMAD.HI R10, R2, 0x2, RZ ;  /* 0x00000002020a7827 */ /* 0x000fe200078e02ff */
[----:B------:R-:W-:-:S03]  /*9b10*/  LEA R7, R0, R6, 0x1 ;  /* 0x0000000600077211 */ /* 0x000fc600078e08ff */
[C---:B------:R-:W-:Y:S02]  /*9b20*/  IMAD.SHL.U32 R2, R3.reuse, 0x2, RZ ;  /* 0x0000000203027824 */ /* 0x040fe400078e00ff */
[----:B------:R-:W-:Y:S01]  /*9b30*/  IMAD.HI R4, R3, 0x2, RZ ;  /* 0x0000000203047827 */ /* 0x000fe200078e02ff */
[----:B------:R-:W-:Y:S02]  /*9b40*/  LEA.HI R3, R20, R9, RZ, 0x1e ;  /* 0x0000000914037211 */ /* 0x000fe400078ff0ff */
[----:B------:R-:W-:Y:S02]  /*9b50*/  LEA R20, R0, R7, 0x1 ;  /* 0x0000000700147211 */ /* 0x000fe400078e08ff */
[----:B------:R-:W-:Y:S02]  /*9b60*/  IADD3 R8, P0, P1, R2, c[0x0][0x168], R8 ;  /* 0x00005a0002087a10 */ /* 0x000fe4000791e008 */
[----:B------:R-:W-:Y:S01]  /*9b70*/  LOP3.LUT R2, R11, R22, RZ, 0x3c, !PT ;  /* 0x000000160b027212 */ /* 0x000fe200078e3cff */
[----:B------:R0:W-:Y:S01]  /*9b80*/  STL [R1+0x34], R20 ;  /* 0x0000341401007387 */ /* 0x0001e20000100800 */
[----:B------:R-:W-:Y:S01]  /*9b90*/  IMAD R26, R0, 0x2, R20 ;  /* 0x00000002001a7824 */ /* 0x000fe200078e0214 */
[----:B------:R-:W-:-:S02]  /*9ba0*/  IADD3.X R9, R4, c[0x0][0x16c], R10, P0, P1 ;  /* 0x00005b0004097a10 */ /* 0x000fc400007e240a */
[----:B------:R1:W-:Y:S01]  /*9bb0*/  STL.64 [R1+0x1500], R6 ;  /* 0x0015000601007387 */ /* 0x0003e20000100a00 */
[----:B------:R-:W-:Y:S02]  /*9bc0*/  IADD3 R3, R27, R3, RZ ;  /* 0x000000031b037210 */ /* 0x000fe40007ffe0ff */
[C---:B------:R-:W-:Y:S01]  /*9bd0*/  LEA R22, R0.reuse, R17, 0x1 ;  /* 0x0000001100167211 */ /* 0x040fe200078e08ff */
[----:B------:R2:W-:Y:S01]  /*9be0*/  STL [R1+0x7ec], R2 ;  /* 0x0007ec0201007387 */ /* 0x0005e20000100800 */
[----:B------:R-:W-:-:S03]  /*9bf0*/  LEA R4, R0, R26, 0x1 ;  /* 0x0000001a00047211 */ /* 0x000fc600078e08ff */
[----:B0-----:R-:W0:Y:S02]  /*9c00*/  S2R R20, SR_TID.X ;  /* 0x0000000000147919 */ /* 0x001e240000002100 */
[C---:B------:R-:W-:Y:S02]  /*9c10*/  IMAD R27, R0.reuse, 0x2, R4 ;  /* 0x00000002001b7824 */ /* 0x040fe400078e0204 */
[----:B-1----:R-:W-:Y:S01]  /*9c20*/  IMAD R6, R5, c[0x0][0x1b4], RZ ;  /* 0x00006d0005067a24 */ /* 0x002fe200078e02ff */
[----:B------:R1:W-:Y:S01]  /*9c30*/  STL.64 [R1+0x808], R8 ;  /* 0x0008080801007387 */ /* 0x0003e20000100a00 */
[----:B--2---:R-:W-:Y:S01]  /*9c40*/  IMAD R2, R23, c[0x0][0x1b0], RZ ;  /* 0x00006c0017027a24 */ /* 0x004fe200078e02ff */
[C---:B------:R-:W-:Y:S01]  /*9c50*/  LEA R5, R0.reuse, R27, 0x1 ;  /* 0x0000001b00057211 */ /* 0x040fe200078e08ff */
[----:B------:R-:W-:Y:S02]  /*9c60*/  IMAD R23, R0, 0x2, R28 ;  /* 0x0000000200177824 */ /* 0x000fe400078e021c */
[----:B------:R-:W-:Y:S01]  /*9c70*/  IMAD.SHL.U32 R10, R2, 0x2, RZ ;  /* 0x00000002020a7824 */ /* 0x000fe200078e00ff */
[----:B------:R-:W-:Y:S01]  /*9c80*/  LEA R5, R0, R5, 0x1 ;  /* 0x0000000500057211 */ /* 0x000fe200078e08ff */
[----:B------:R-:W-:-:S04]  /*9c90*/  IMAD.HI R7, R2, 0x2, RZ ;  /* 0x0000000202077827 */ /* 0x000fc800078e02ff */
[C---:B------:R-:W-:Y:S01]  /*9ca0*/  IMAD.SHL.U32 R2, R6.reuse, 0x2, RZ ;  /* 0x0000000206027824 */ /* 0x040fe200078e00ff */
[C---:B-1----:R-:W-:Y:S01]  /*9cb0*/  LOP3.LUT R9, R21.reuse, 0x7, RZ, 0xc0, !PT ;  /* 0x0000000715097812 */ /* 0x042fe200078ec0ff */
[----:B------:R-:W-:Y:S01]  /*9cc0*/  IMAD.HI R6, R6, 0x2, RZ ;  /* 0x0000000206067827 */ /* 0x000fe200078e02ff */
[----:B------:R-:W-:Y:S02]  /*9cd0*/  SHF.L.U32 R8, R21, 0x8, RZ ;  /* 0x0000000815087819 */ /* 0x000fe400000006ff */
[----:B------:R-:W-:Y:S01]  /*9ce0*/  IADD3 R2, P0, P1, R2, c[0x0][0x170], R10 ;  /* 0x00005c0002027a10 */ /* 0x000fe2000791e00a */
[----:B------:R-:W-:Y:S01]  /*9cf0*/  IMAD R9, R9, 0x210, RZ ;  /* 0x0000021009097824 */ /* 0x000fe200078e02ff */
[----:B------:R-:W-:Y:S01]  /*9d00*/  LOP3.LUT R8, R8, 0x1000, RZ, 0xc0, !PT ;  /* 0x0000100008087812 */ /* 0x000fe200078ec0ff */
[----:B0-----:R-:W-:Y:S02]  /*9d10*/  IMAD.SHL.U32 R20, R20, 0x2, RZ ;  /* 0x0000000214147824 */ /* 0x001fe400078e00ff */
[----:B------:R-:W-:-:S03]  /*9d20*/  IMAD R5, R0, 0x2, R5 ;  /* 0x0000000200057824 */ /* 0x000fc600078e0205 */
[----:B------:R-:W-:Y:S01]  /*9d30*/  LOP3.LUT R3, R20, 0x10, RZ, 0xc0, !PT ;  /* 0x0000001014037812 */ /* 0x000fe200078ec0ff */
[----:B------:R-:W-:-:S03]  /*9d40*/  IMAD R5, R0, 0x2, R5 ;  /* 0x0000000200057824 */ /* 0x000fc600078e0205 */
[----:B------:R-:W-:Y:S02]  /*9d50*/  LOP3.LUT R3, R3, 0xe0, R21, 0xf8, !PT ;  /* 0x000000e003037812 */ /* 0x000fe400078ef815 */
[----:B------:R-:W-:Y:S02]  /*9d60*/  LEA R5, R0, R5, 0x1 ;  /* 0x0000000500057211 */ /* 0x000fe400078e08ff */
[----:B------:R-:W-:Y:S02]  /*9d70*/  LOP3.LUT R9, R9, R3, RZ, 0x3c, !PT ;  /* 0x0000000309097212 */ /* 0x000fe400078e3cff */
[----:B------:R-:W-:Y:S02]  /*9d80*/  IADD3.X R3, R6, c[0x0][0x174], R7, P0, P1 ;  /* 0x00005d0006037a10 */ /* 0x000fe400007e2407 */
[-C--:B------:R-:W-:Y:S02]  /*9d90*/  LEA R6, P0, R17, R2.reuse, 0x1 ;  /* 0x0000000211067211 */ /* 0x080fe400078008ff */
[----:B------:R-:W-:-:S02]  /*9da0*/  LEA R20, P1, R22, R2, 0x1 ;  /* 0x0000000216147211 */ /* 0x000fc400078208ff */
[----:B------:R-:W-:Y:S01]  /*9db0*/  IADD3 R7, R8, R9, RZ ;  /* 0x0000000908077210 */ /* 0x000fe20007ffe0ff */
[----:B------:R-:W-:Y:S01]  /*9dc0*/  IMAD R9, R0, 0x2, R5 ;  /* 0x0000000200097824 */ /* 0x000fe200078e0205 */
[-C--:B------:R-:W-:Y:S02]  /*9dd0*/  LEA.HI.X.SX32 R7, R17, R3.reuse, 0x1, P0 ;  /* 0x0000000311077211 */ /* 0x080fe400000f0eff */
[-C--:B------:R-:W-:Y:S02]  /*9de0*/  LEA.HI.X.SX32 R21, R22, R3.reuse, 0x1, P1 ;  /* 0x0000000316157211 */ /* 0x080fe400008f0eff */
[C---:B------:R-:W-:Y:S01]  /*9df0*/  LEA R10, P0, R28.reuse, R2, 0x1 ;  /* 0x000000021c0a7211 */ /* 0x040fe200078008ff */
[----:B------:R0:W-:Y:S04]  /*9e00*/  STL.64 [R1+0x13c8], R6 ;  /* 0x0013c80601007387 */ /* 0x0001e80000100a00 */
[----:B------:R1:W-:Y:S01]  /*9e10*/  STL.64 [R1+0x13c0], R20 ;  /* 0x0013c01401007387 */ /* 0x0003e20000100a00 */
[----:B------:R-:W-:-:S02]  /*9e20*/  LEA.HI.X.SX32 R11, R28, R3, 0x1, P0 ;  /* 0x000000031c0b7211 */ /* 0x000fc400000f0eff */
[C---:B0-----:R-:W-:Y:S01]  /*9e30*/  LEA R6, P2, R23.reuse, R2, 0x1 ;  /* 0x0000000217067211 */ /* 0x041fe200078408ff */
[----:B-1----:R-:W2:Y:S03]  /*9e40*/  LDL.LU.64 R20, [R1+0x1520] ;  /* 0x0015200001147983 */ /* 0x002ea60000300a00 */
[----:B------:R-:W-:Y:S01]  /*9e50*/  LEA.HI.X.SX32 R7, R23, R3, 0x1, P2 ;  /* 0x0000000317077211 */ /* 0x000fe200010f0eff */
[C---:B------:R-:W-:Y:S01]  /*9e60*/  IMAD R8, R0.reuse, 0x2, R9 ;  /* 0x0000000200087824 */ /* 0x040fe200078e0209 */
[----:B------:R-:W-:Y:S04]  /*9e70*/  STL.64 [R1+0x13b8], R10 ;  /* 0x0013b80a01007387 */ /* 0x000fe80000100a00 */
[----:B------:R-:W-:Y:S01]  /*9e80*/  LEA R17, R0, R8, 0x1 ;  /* 0x0000000800117211 */ /* 0x000fe200078e08ff */
[----:B------:R0:W-:Y:S02]  /*9e90*/  STL.64 [R1+0x13b0], R6 ;  /* 0x0013b00601007387 */ /* 0x0001e40000100a00 */
[----:B0-----:R-:W-:-:S02]  /*9ea0*/  LEA R6, P2, R12, R2, 0x1 ;  /* 0x000000020c067211 */ /* 0x001fc400078408ff */
[----:B--2---:R-:W-:Y:S02]  /*9eb0*/  LEA R22, P0, R20, R2, 0x1 ;  /* 0x0000000214167211 */ /* 0x004fe400078008ff */
[----:B------:R-:W-:Y:S02]  /*9ec0*/  LEA R28, R0, R20, 0x1 ;  /* 0x00000014001c7211 */ /* 0x000fe400078e08ff */
[-C--:B------:R-:W-:Y:S02]  /*9ed0*/  LEA.HI.X.SX32 R23, R20, R3.reuse, 0x1, P0 ;  /* 0x0000000314177211 */ /* 0x080fe400000f0eff */
[-C--:B------:R-:W-:Y:S02]  /*9ee0*/  LEA.HI.X.SX32 R7, R12, R3.reuse, 0x1, P2 ;  /* 0x000000030c077211 */ /* 0x080fe400010f0eff */
[----:B------:R-:W-:Y:S01]  /*9ef0*/  LEA R10, P1, R28, R2, 0x1 ;  /* 0x000000021c0a7211 */ /* 0x000fe200078208ff */
[----:B------:R0:W-:Y:S04]  /*9f00*/  STL.64 [R1+0x13a8], R22 ;  /* 0x0013a81601007387 */ /* 0x0001e80000100a00 */
[----:B0-----:R-:W2:Y:S01]  /*9f10*/  LDL.LU.64 R22, [R1+0x1518] ;  /* 0x0015180001167983 */ /* 0x001ea20000300a00 */
[--C-:B------:R-:W-:Y:S01]  /*9f20*/  IMAD R12, R0, 0x2, R27.reuse ;  /* 0x00000002000c7824 */ /* 0x100fe200078e021b */
[----:B------:R-:W-:Y:S01]  /*9f30*/  LEA.HI.X.SX32 R11, R28, R3, 0x1, P1 ;  /* 0x000000031c0b7211 */ /* 0x000fe200008f0eff */
[----:B------:R-:W-:-:S02]  /*9f40*/  IMAD R20, R0, 0x2, R27 ;  /* 0x0000000200147824 */ /* 0x000fc400078e021b */
[----:B------:R-:W-:Y:S01]  /*9f50*/  IMAD.MOV.U32 R28, RZ, RZ, R5 ;  /* 0x000000ffff1c7224 */ /* 0x000fe200078e0005 */
[C---:B------:R-:W-:Y:S02]  /*9f60*/  LEA R12, R0.reuse, R12, 0x1 ;  /* 0x0000000c000c7211 */ /* 0x040fe400078e08ff */
[C---:B------:R-:W-:Y:S02]  /*9f70*/  LEA R20, R0.reuse, R20, 0x1 ;  /* 0x0000001400147211 */ /* 0x040fe400078e08ff */
[----:B------:R0:W-:Y:S01]  /*9f80*/  STL.64 [R1+0x14f8], R28 ;  /* 0x0014f81c01007387 */ /* 0x0001e20000100a00 */
[C---:B------:R-:W-:Y:S01]  /*9f90*/  IMAD R12, R0.reuse, 0x2, R12 ;  /* 0x00000002000c7824 */ /* 0x040fe200078e020c */
[C---:B------:R-:W-:Y:S01]  /*9fa0*/  LEA R5, R0.reuse, R17, 0x1 ;  /* 0x0000001100057211 */ /* 0x040fe200078e08ff */
[C---:B------:R-:W-:Y:S01]  /*9fb0*/  IMAD R20, R0.reuse, 0x2, R20 ;  /* 0x0000000200147824 */ /* 0x040fe200078e0214 */
[----:B------:R-:W-:Y:S02]  /*9fc0*/  STL.64 [R1+0x13a0], R10 ;  /* 0x0013a00a01007387 */ /* 0x000fe40000100a00 */
[----:B------:R-:W-:-:S02]  /*9fd0*/  LEA R12, R0, R12, 0x1 ;  /* 0x0000000c000c7211 */ /* 0x000fc400078e08ff */
[----:B------:R1:W-:Y:S01]  /*9fe0*/  STL.64 [R1+0x1398], R6 ;  /* 0x0013980601007387 */ /* 0x0003e20000100a00 */
[----:B------:R-:W-:-:S03]  /*9ff0*/  LEA R5, R0, R5, 0x1 ;  /* 0x0000000500057211 */ /* 0x000fc600078e08ff */
[----:B------:R3:W-:Y:S01]  /*a000*/  STL.64 [R1+0x14e0], R16 ;  /* 0x0014e01001007387 */ /* 0x0007e20000100a00 */
[-C--:B0-----:R-:W-:Y:S02]  /*a010*/  LEA R28, P1, R24, R2.reuse, 0x1 ;  /* 0x00000002181c7211 */ /* 0x081fe400078208ff */
[----:B-1----:R-:W-:Y:S01]  /*a020*/  LEA R6, P2, R18, R2, 0x1 ;  /* 0x0000000212067211 */ /* 0x002fe200078408ff */
[----:B---3--:R-:W-:Y:S01]  /*a030*/  IMAD.MOV.U32 R16, RZ, RZ, R12 ;  /* 0x000000ffff107224 */ /* 0x008fe200078e000c */
[----:B------:R-:W-:-:S05]  /*a040*/  MOV R17, R20 ;  /* 0x0000001400117202 */ /* 0x000fca0000000f00 */
[----:B------:R-:W-:Y:S01]  /*a050*/  STL.64 [R1+0x1508], R16 ;  /* 0x0015081001007387 */ /* 0x000fe20000100a00 */
[----:B--2---:R-:W-:-:S04]  /*a060*/  LEA R10, P0, R22, R2, 0x1 ;  /* 0x00000002160a7211 */ /* 0x004fc800078008ff */
[----:B------:R-:W-:-:S05]  /*a070*/  LEA.HI.X.SX32 R11, R22, R3, 0x1, P0 ;  /* 0x00000003160b7211 */ /* 0x000fca00000f0eff */
[----:B------:R0:W-:Y:S04]  /*a080*/  STL.64 [R1+0x1390], R10 ;  /* 0x0013900a01007387 */ /* 0x0001e80000100a00 */
[----:B0-----:R-:W2:Y:S01]  /*a090*/  LDL.LU.64 R10, [R1+0x1510] ;  /* 0x00151000010a7983 */ /* 0x001ea20000300a00 */
[-C--:B------:R-:W-:Y:S01]  /*a0a0*/  LEA.HI.X.SX32 R7, R18, R3.reuse, 0x1, P2 ;  /* 0x0000000312077211 */ /* 0x080fe200010f0eff */
[----:B------:R-:W-:Y:S01]  /*a0b0*/  IMAD R18, R0, 0x2, R5 ;  /* 0x0000000200127824 */ /* 0x000fe200078e0205 */
[----:B------:R-:W-:Y:S02]  /*a0c0*/  LEA.HI.X.SX32 R29, R24, R3, 0x1, P1 ;  /* 0x00000003181d7211 */ /* 0x000fe400008f0eff */
[----:B------:R-:W-:Y:S01]  /*a0d0*/  LEA R16, P1, R15, R2, 0x1 ;  /* 0x000000020f107211 */ /* 0x000fe200078208ff */
[----:B------:R-:W-:Y:S01]  /*a0e0*/  STL.64 [R1+0x1380], R6 ;  /* 0x0013800601007387 */ /* 0x000fe20000100a00 */
[----:B------:R-:W-:-:S03]  /*a0f0*/  LEA R5, R0, R18, 0x1 ;  /* 0x0000001200057211 */ /* 0x000fc600078e08ff */
[----:B------:R0:W-:Y:S04]  /*a100*/  STL.64 [R1+0x1388], R28 ;  /* 0x0013881c01007387 */ /* 0x0001e80000100a00 */
[----:B------:R1:W-:Y:S04]  /*a110*/  STL.64 [R1+0x14c0], R18 ;  /* 0x0014c01201007387 */ /* 0x0003e80000100a00 */
[----:B------:R3:W-:Y:S01]  /*a120*/  STL [R1+0x1370], R16 ;  /* 0x0013701001007387 */ /* 0x0007e20000100800 */
[----:B0-----:R-:W-:Y:S02]  /*a130*/  LEA R28, P2, R21, R2, 0x1 ;  /* 0x00000002151c7211 */ /* 0x001fe400078408ff */
[----:B-1----:R-:W-:Y:S01]  /*a140*/  MOV R19, R17 ;  /* 0x0000001100137202 */ /* 0x002fe20000000f00 */
[----:B------:R-:W-:Y:S01]  /*a150*/  IMAD.MOV.U32 R18, RZ, RZ, R16 ;  /* 0x000000ffff127224 */ /* 0x000fe200078e0010 */
[-C--:B------:R-:W-:Y:S01]  /*a160*/  LEA.HI.X.SX32 R19, R15, R3.reuse, 0x1, P1 ;  /* 0x000000030f137211 */ /* 0x080fe200008f0eff */
[----:B---3--:R-:W3:Y:S01]  /*a170*/  LDL.LU.64 R16, [R1+0x1508] ;  /* 0x0015080001107983 */ /* 0x008ee20000300a00 */
[----:B------:R-:W-:Y:S01]  /*a180*/  LEA.HI.X.SX32 R29, R21, R3, 0x1, P2 ;  /* 0x00000003151d7211 */ /* 0x000fe200010f0eff */
[----:B------:R-:W-:Y:S01]  /*a190*/  IMAD.MOV.U32 R22, RZ, RZ, R26 ;  /* 0x000000ffff167224 */ /* 0x000fe200078e001a */
[C---:B------:R-:W-:Y:S01]  /*a1a0*/  LEA R12, R0.reuse, R27, 0x1 ;  /* 0x0000001b000c7211 */ /* 0x040fe200078e08ff */
[C---:B------:R-:W-:Y:S01]  /*a1b0*/  IMAD R20, R0.reuse, 0x2, R27 ;  /* 0x0000000200147824 */ /* 0x040fe200078e021b */
[----:B------:R-:W-:-:S02]  /*a1c0*/  LEA R21, R0, R5, 0x1 ;  /* 0x0000000500157211 */ /* 0x000fc400078e08ff */
[----:B--2---:R-:W-:-:S04]  /*a1d0*/  LEA R6, P0, R10, R2, 0x1 ;  /* 0x000000020a067211 */ /* 0x004fc800078008ff */
[----:B------:R-:W-:-:S05]  /*a1e0*/  LEA.HI.X.SX32 R7, R10, R3, 0x1, P0 ;  /* 0x000000030a077211 */ /* 0x000fca00000f0eff */
[----:B------:R0:W-:Y:S01]  /*a1f0*/  STL.64 [R1+0x1378], R6 ;  /* 0x0013780601007387 */ /* 0x0001e20000100a00 */
[----:B------:R-:W-:-:S03]  /*a200*/  LEA R26, P1, R11, R2, 0x1 ;  /* 0x000000020b1a7211 */ /* 0x000fc600078208ff */
[----:B0-----:R-:W2:Y:S04]  /*a210*/  LDL.LU.64 R6, [R1+0x1500] ;  /* 0x0015000001067983 */ /* 0x001ea80000300a00 */
[----:B------:R0:W-:Y:S04]  /*a220*/  STL [R1+0x1374], R19 ;  /* 0x0013741301007387 */ /* 0x0001e80000100800 */
[----:B------:R1:W-:Y:S04]  /*a230*/  STL.64 [R1+0x1368], R28 ;  /* 0x0013681c01007387 */ /* 0x0003e80000100a00 */
[----:B------:R4:W-:Y:S01]  /*a240*/  STL.64 [R1+0x14c8], R8 ;  /* 0x0014c80801007387 */ /* 0x0009e20000100a00 */
[----:B0-----:R-:W-:-:S02]  /*a250*/  MOV R19, R27 ;  /* 0x0000001b00137202 */ /* 0x001fc40000000f00 */
[CC--:B-1----:R-:W-:Y:S01]  /*a260*/  LEA R28, P0, R23.reuse, R2.reuse, 0x1 ;  /* 0x00000002171c7211 */ /* 0x0c2fe200078008ff */
[----:B----4-:R-:W-:Y:S01]  /*a270*/  IMAD.MOV.U32 R9, RZ, RZ, R4 ;  /* 0x000000ffff097224 */ /* 0x010fe200078e0004 */
[C---:B------:R-:W-:Y:S02]  /*a280*/  LEA R4, P2, R14.reuse, R2, 0x1 ;  /* 0x000000020e047211 */ /* 0x040fe400078408ff */
[-C--:B------:R-:W-:Y:S02]  /*a290*/  LEA.HI.X.SX32 R29, R23, R3.reuse, 0x1, P0 ;  /* 0x00000003171d7211 */ /* 0x080fe400000f0eff */
[-C--:B------:R-:W-:Y:S02]  /*a2a0*/  LEA.HI.X.SX32 R27, R11, R3.reuse, 0x1, P1 ;  /* 0x000000030b1b7211 */ /* 0x080fe400008f0eff */
[----:B------:R-:W-:Y:S01]  /*a2b0*/  LEA.HI.X.SX32 R5, R14, R3, 0x1, P2 ;  /* 0x000000030e057211 */ /* 0x000fe200010f0eff */
[----:B------:R0:W-:Y:S04]  /*a2c0*/  STL.64 [R1+0x1360], R28 ;  /* 0x0013601c01007387 */ /* 0x0001e80000100a00 */
[----:B0-----:R-:W4:Y:S04]  /*a2d0*/  LDL.LU.64 R28, [R1+0x14f8] ;  /* 0x0014f800011c7983 */ /* 0x001f280000300a00 */
[----:B------:R0:W-:Y:S04]  /*a2e0*/  STL.64 [R1+0x1358], R26 ;  /* 0x0013581a01007387 */ /* 0x0001e80000100a00 */
[----:B0-----:R-:W5:Y:S04]  /*a2f0*/  LDL.LU.64 R26, [R1+0x14f0] ;  /* 0x0014f000011a7983 */ /* 0x001f680000300a00 */
[----:B------:R0:W-:Y:S04]  /*a300*/  STL.64 [R1+0x1350], R4 ;  /* 0x0013500401007387 */ /* 0x0001e80000100a00 */
[----:B0-----:R-:W4:Y:S01]  /*a310*/  LDL.LU.64 R4, [R1+0x14e8] ;  /* 0x0014e80001047983 */ /* 0x001f220000300a00 */
[----:B------:R-:W-:Y:S01]  /*a320*/  IMAD R20, R0, 0x2, R20 ;  /* 0x0000000200147824 */ /* 0x000fe200078e0214 */
[----:B---3--:R-:W-:-:S02]  /*a330*/  MOV R15, R16 ;  /* 0x00000010000f7202 */ /* 0x008fc40000000f00 */
[C---:B------:R-:W-:Y:S01]  /*a340*/  LEA R16, P0, R25.reuse, R2, 0x1 ;  /* 0x0000000219107211 */ /* 0x040fe200078008ff */
[----:B------:R-:W-:Y:S01]  /*a350*/  IMAD.MOV.U32 R14, RZ, RZ, R17 ;  /* 0x000000ffff0e7224 */ /* 0x000fe200078e0011 */
[----:B------:R-:W-:Y:S01]  /*a360*/  MOV R18, R12 ;  /* 0x0000000c00127202 */ /* 0x000fe20000000f00 */
[----:B------:R-:W-:Y:S01]  /*a370*/  IMAD.MOV.U32 R12, RZ, RZ, R20 ;  /* 0x000000ffff0c7224 */ /* 0x000fe200078e0014 */
[----:B------:R-:W-:Y:S02]  /*a380*/  LEA R20, R0, R21, 0x1 ;  /* 0x0000001500147211 */ /* 0x000fe400078e08ff */
[----:B------:R-:W-:Y:S01]  /*a390*/  LEA.HI.X.SX32 R17, R25, R3, 0x1, P0 ;  /* 0x0000000319117211 */ /* 0x000fe200000f0eff */
[----:B------:R-:W-:Y:S04]  /*a3a0*/  STL.64 [R1+0x14d0], R14 ;  /* 0x0014d00e01007387 */ /* 0x000fe80000100a00 */
[----:B------:R-:W-:Y:S04]  /*a3b0*/  STL.64 [R1+0x1480], R20 ;  /* 0x0014801401007387 */ /* 0x000fe80000100a00 */
[----:B------:R0:W-:Y:S04]  /*a3c0*/  STL.64 [R1+0x1348], R16 ;  /* 0x0013481001007387 */ /* 0x0001e80000100a00 */
[----:B0-----:R-:W3:Y:S01]  /*a3d0*/  LDL.LU.64 R16, [R1+0x14e0] ;  /* 0x0014e00001107983 */ /* 0x001ee20000300a00 */
[----:B--2---:R-:W-:Y:S01]  /*a3e0*/  IMAD.MOV.U32 R11, RZ, RZ, R6 ;  /* 0x000000ffff0b7224 */ /* 0x004fe200078e0006 */
[----:B------:R-:W-:-:S02]  /*a3f0*/  MOV R10, R7 ;  /* 0x00000007000a7202 */ /* 0x000fc40000000f00 */
[----:B----4-:R-:W-:-:S04]  /*a400*/  LEA R6, P1, R4, R2, 0x1 ;  /* 0x0000000204067211 */ /* 0x010fc800078208ff */
[----:B------:R-:W-:-:S05]  /*a410*/  LEA.HI.X.SX32 R7, R4, R3, 0x1, P1 ;  /* 0x0000000304077211 */ /* 0x000fca00008f0eff */
[----:B------:R0:W-:Y:S04]  /*a420*/  STL.64 [R1+0x1340], R6 ;  /* 0x0013400601007387 */ /* 0x0001e80000100a00 */
[----:B0-----:R-:W2:Y:S01]  /*a430*/  LDL.LU.64 R6, [R1+0x14d8] ;  /* 0x0014d80001067983 */ /* 0x001ea20000300a00 */
[----:B------:R-:W-:Y:S02]  /*a440*/  LEA R8, R0, R20, 0x1 ;  /* 0x0000001400087211 */ /* 0x000fe400078e08ff */
[----:B-----5:R-:W-:-:S03]  /*a450*/  LEA R20, P2, R27, R2, 0x1 ;  /* 0x000000021b147211 */ /* 0x020fc600078408ff */
[----:B------:R-:W-:Y:S01]  /*a460*/  IMAD R23, R0, 0x2, R8 ;  /* 0x0000000200177824 */ /* 0x000fe200078e0208 */
[----:B------:R-:W-:Y:S01]  /*a470*/  LEA.HI.X.SX32 R21, R27, R3, 0x1, P2 ;  /* 0x000000031b157211 */ /* 0x000fe200010f0eff */
[----:B------:R-:W-:Y:S01]  /*a480*/  IMAD.MOV.U32 R4, RZ, RZ, R22 ;  /* 0x000000ffff047224 */ /* 0x000fe200078e0016 */
[----:B---3--:R-:W-:-:S03]  /*a490*/  LEA R8, P0, R16, R2, 0x1 ;  /* 0x0000000210087211 */ /* 0x008fc600078008ff */
[----:B------:R0:W-:Y:S01]  /*a4a0*/  STL.64 [R1+0x1338], R20 ;  /* 0x0013381401007387 */ /* 0x0001e20000100a00 */
[----:B------:R-:W-:Y:S02]  /*a4b0*/  LEA R22, R0, R23, 0x1 ;  /* 0x0000001700167211 */ /* 0x000fe400078e08ff */
[----:B------:R-:W-:Y:S02]  /*a4c0*/  LEA R14, P1, R5, R2, 0x1 ;  /* 0x00000002050e7211 */ /* 0x000fe400078208ff */
[----:B------:R-:W-:Y:S01]  /*a4d0*/  MOV R27, R9 ;  /* 0x00000009001b7202 */ /* 0x000fe20000000f00 */
[----:B------:R1:W-:Y:S01]  /*a4e0*/  STL.64 [R1+0x14b8], R12 ;  /* 0x0014b80c01007387 */ /* 0x0003e20000100a00 */
[----:B------:R-:W-:Y:S01]  /*a4f0*/  LEA.HI.X.SX32 R9, R16, R3, 0x1, P0 ;  /* 0x0000000310097211 */ /* 0x000fe200000f0eff */
[----:B0-----:R-:W-:Y:S01]  /*a500*/  IMAD.MOV.U32 R21, RZ, RZ, R18 ;  /* 0x000000ffff157224 */ /* 0x001fe200078e0012 */
[----:B------:R-:W-:Y:S01]  /*a510*/  MOV R20, R19 ;  /* 0x0000001300147202 */ /* 0x000fe20000000f00 */
[----:B------:R0:W-:Y:S01]  /*a520*/  STL.64 [R1+0x1478], R22 ;  /* 0x0014781601007387 */ /* 0x0001e20000100a00 */
[----:B-1----:R-:W-:-:S03]  /*a530*/  IMAD R12, R0, 0x2, R22 ;  /* 0x00000002000c7824 */ /* 0x002fc600078e0216 */
[----:B------:R1:W-:Y:S01]  /*a540*/  STL [R1+0x1328], R14 ;  /* 0x0013280e01007387 */ /* 0x0003e20000100800 */
[----:B0-----:R-:W-:Y:S01]  /*a550*/  MOV R22, R14 ;  /* 0x0000000e00167202 */ /* 0x001fe20000000f00 */
[----:B------:R-:W-:Y:S01]  /*a560*/  IMAD.MOV.U32 R23, RZ, RZ, R15 ;  /* 0x000000ffff177224 */ /* 0x000fe200078e000f */
[----:B------:R-:W-:Y:S01]  /*a570*/  LEA.HI.X.SX32 R23, R5, R3, 0x1, P1 ;  /* 0x0000000305177211 */ /* 0x000fe200008f0eff */
[----:B-1----:R-:W3:Y:S04]  /*a580*/  LDL.LU.64 R14, [R1+0x14d0] ;  /* 0x0014d000010e7983 */ /* 0x002ee80000300a00 */
[----:B------:R0:W-:Y:S04]  /*a590*/  STL.64 [R1+0x1330], R8 ;  /* 0x0013300801007387 */ /* 0x0001e80000100a00 */
[----:B0-----:R-:W4:Y:S04]  /*a5a0*/  LDL.LU.64 R8, [R1+0x14c8] ;  /* 0x0014c80001087983 */ /* 0x001f280000300a00 */
[----:B------:R-:W-:Y:S01]  /*a5b0*/  STL [R1+0x1488], R17 ;  /* 0x0014881101007387 */ /* 0x000fe20000100800 */
[----:B--2---:R-:W-:-:S04]  /*a5c0*/  LEA R18, P2, R6, R2, 0x1 ;  /* 0x0000000206127211 */ /* 0x004fc800078408ff */
[----:B------:R-:W-:-:S05]  /*a5d0*/  LEA.HI.X.SX32 R19, R6, R3, 0x1, P2 ;  /* 0x0000000306137211 */ /* 0x000fca00010f0eff */
[----:B------:R0:W-:Y:S04]  /*a5e0*/  STL.64 [R1+0x1320], R18 ;  /* 0x0013201201007387 */ /* 0x0001e80000100a00 */
[----:B------:R4:W-:Y:S04]  /*a5f0*/  STL [R1+0x132c], R23 ;  /* 0x00132c1701007387 */ /* 0x0009e80000100800 */
[----:B0-----:R-:W2:Y:S01]  /*a600*/  LDL.LU.64 R18, [R1+0x14c0] ;  /* 0x0014c00001127983 */ /* 0x001ea20000300a00 */
[----:B------:R-:W-:Y:S01]  /*a610*/  IMAD.MOV.U32 R24, RZ, RZ, R28 ;  /* 0x000000ffff187224 */ /* 0x000fe200078e001c */
[C---:B------:R-:W-:Y:S01]  /*a620*/  LEA R28, R0.reuse, R13, 0x1 ;  /* 0x0000000d001c7211 */ /* 0x040fe200078e08ff */
[C---:B------:R-:W-:Y:S01]  /*a630*/  IMAD R25, R0.reuse, 0x2, R29 ;  /* 0x0000000200197824 */ /* 0x040fe200078e021d */
[----:B------:R-:W-:-:S04]  /*a640*/  LEA R13, R0, R29, 0x1 ;  /* 0x0000001d000d7211 */ /* 0x000fc800078e08ff */
[C---:B------:R-:W-:Y:S01]  /*a650*/  LEA R25, R0.reuse, R25, 0x1 ;  /* 0x0000001900197211 */ /* 0x040fe200078e08ff */
[----:B------:R-:W-:-:S03]  /*a660*/  IMAD R13, R0, 0x2, R13 ;  /* 0x00000002000d7824 */ /* 0x000fc600078e020d */
[----:B------:R-:W-:Y:S01]  /*a670*/  MOV R5, R25 ;  /* 0x0000001900057202 */ /* 0x000fe20000000f00 */
[C---:B------:R-:W-:Y:S01]  /*a680*/  IMAD R25, R0.reuse, 0x2, R12 ;  /* 0x0000000200197824 */ /* 0x040fe200078e020c */
[----:B------:R-:W-:Y:S02]  /*a690*/  LEA R13, R0, R13, 0x1 ;  /* 0x0000000d000d7211 */ /* 0x000fe400078e08ff */
[----:B------:R-:W-:Y:S01]  /*a6a0*/  LEA R12, P0, R26, R2, 0x1 ;  /* 0x000000021a0c7211 */ /* 0x000fe200078008ff */
[----:B------:R-:W-:Y:S02]  /*a6b0*/  IMAD R28, R0, 0x2, R28 ;  /* 0x00000002001c7824 */ /* 0x000fe400078e021c */
[----:B------:R-:W-:Y:S01]  /*a6c0*/  IMAD.MOV.U32 R16, RZ, RZ, R13 ;  /* 0x000000ffff107224 */ /* 0x000fe200078e000d */
[----:B------:R-:W-:Y:S02]  /*a6d0*/  LEA.HI.X.SX32 R13, R26, R3, 0x1, P0 ;  /* 0x000000031a0d7211 */ /* 0x000fe400000f0eff */
[----:B------:R-:W-:Y:S04]  /*a6e0*/  STL.64 [R1+0x14a8], R28 ;  /* 0x0014a81c01007387 */ /* 0x000fe80000100a00 */
[----:B------:R0:W-:Y:S01]  /*a6f0*/  STL.64 [R1+0x1318], R12 ;  /* 0x0013180c01007387 */ /* 0x0001e20000100a00 */
[----:B----4-:R-:W-:Y:S01]  /*a700*/  MOV R23, R8 ;  /* 0x0000000800177202 */ /* 0x010fe20000000f00 */
[----:B------:R-:W-:-:S02]  /*a710*/  IMAD.MOV.U32 R22, RZ, RZ, R9 ;  /* 0x000000ffff167224 */ /* 0x000fc400078e0009 */
[----:B0-----:R-:W4:Y:S04]  /*a720*/  LDL.LU.64 R12, [R1+0x14b8] ;  /* 0x0014b800010c7983 */ /* 0x001f280000300a00 */
[----:B------:R-:W5:Y:S01]  /*a730*/  LDL.LU R17, [R1+0x4] ;  /* 0x0000040001117983 */ /* 0x000f620000300800 */
[----:B--2---:R-:W-:-:S04]  /*a740*/  LEA R8, P1, R19, R2, 0x1 ;  /* 0x0000000213087211 */ /* 0x004fc800078208ff */
[----:B------:R-:W-:-:S05]  /*a750*/  LEA.HI.X.SX32 R9, R19, R3, 0x1, P1 ;  /* 0x0000000313097211 */ /* 0x000fca00008f0eff */
[----:B------:R0:W-:Y:S04]  /*a760*/  STL.64 [R1+0x1310], R8 ;  /* 0x0013100801007387 */ /* 0x0001e80000100a00 */
[----:B0-----:R-:W2:Y:S01]  /*a770*/  LDL.LU.64 R8, [R1+0x14b0] ;  /* 0x0014b00001087983 */ /* 0x001ea20000300a00 */
[----:B------:R-:W-:-:S04]  /*a780*/  LEA R28, P2, R7, R2, 0x1 ;  /* 0x00000002071c7211 */ /* 0x000fc800078408ff */
[----:B------:R-:W-:Y:S02]  /*a790*/  LEA.HI.X.SX32 R29, R7, R3, 0x1, P2 ;  /* 0x00000003071d7211 */ /* 0x000fe400010f0eff */
[----:B---3--:R-:W-:Y:S01]  /*a7a0*/  MOV R6, R14 ;  /* 0x0000000e00067202 */ /* 0x008fe20000000f00 */
[----:B------:R-:W-:Y:S01]  /*a7b0*/  IMAD.MOV.U32 R14, RZ, RZ, R15 ;  /* 0x000000ffff0e7224 */ /* 0x000fe200078e000f */
[----:B------:R-:W-:Y:S01]  /*a7c0*/  MOV R15, R24 ;  /* 0x00000018000f7202 */ /* 0x000fe20000000f00 */
[----:B------:R-:W-:Y:S01]  /*a7d0*/  STL.64 [R1+0x1308], R28 ;  /* 0x0013081c01007387 */ /* 0x000fe20000100a00 */
[----:B------:R-:W-:Y:S01]  /*a7e0*/  MOV R19, R16 ;  /* 0x0000001000137202 */ /* 0x000fe20000000f00 */
[----:B------:R-:W-:-:S04]  /*a7f0*/  IMAD R24, R0, 0x2, R25 ;  /* 0x0000000200187824 */ /* 0x000fc800078e0219 */
[----:B------:R4:W-:Y:S01]  /*a800*/  STL.64 [R1+0x14a0], R18 ;  /* 0x0014a01201007387 */ /* 0x0009e20000100a00 */
[----:B------:R-:W-:-:S03]  /*a810*/  LEA R26, R0, R24, 0x1 ;  /* 0x00000018001a7211 */ /* 0x000fc600078e08ff */
[----:B------:R0:W-:Y:S01]  /*a820*/  STL.64 [R1+0x1490], R24 ;  /* 0x0014901801007387 */ /* 0x0001e20000100a00 */
[----:B----4-:R-:W-:-:S04]  /*a830*/  LEA R18, P2, R13, R2, 0x1 ;  /* 0x000000020d127211 */ /* 0x010fc800078408ff */
[-C--:B------:R-:W-:Y:S01]  /*a840*/  LEA.HI.X.SX32 R19, R13, R3.reuse, 0x1, P2 ;  /* 0x000000030d137211 */ /* 0x080fe200010f0eff */
[----:B------:R-:W-:Y:S01]  /*a850*/  IMAD R16, R0, 0x2, R13 ;  /* 0x0000000200107824 */ /* 0x000fe200078e020d */
[CC--:B--2---:R-:W-:Y:S02]  /*a860*/  LEA R28, P0, R9.reuse, R2.reuse, 0x1 ;  /* 0x00000002091c7211 */ /* 0x0c4fe400078008ff */
[C---:B0-----:R-:W-:Y:S02]  /*a870*/  LEA R24, P1, R8.reuse, R2, 0x1 ;  /* 0x0000000208187211 */ /* 0x041fe400078208ff */
[-C--:B------:R-:W-:Y:S02]  /*a880*/  LEA.HI.X.SX32 R29, R9, R3.reuse, 0x1, P0 ;  /* 0x00000003091d7211 */ /* 0x080fe400000f0eff */
[----:B------:R-:W-:-:S03]  /*a890*/  LEA.HI.X.SX32 R25, R8, R3, 0x1, P1 ;  /* 0x0000000308197211 */ /* 0x000fc600008f0eff */
[----:B------:R0:W-:Y:S04]  /*a8a0*/  STL.64 [R1+0x1300], R28 ;  /* 0x0013001c01007387 */ /* 0x0001e80000100a00 */
[----:B0-----:R-:W2:Y:S04]  /*a8b0*/  LDL.LU.64 R28, [R1+0x14a8] ;  /* 0x0014a800011c7983 */ /* 0x001ea80000300a00 */
[----:B------:R-:W-:Y:S04]  /*a8c0*/  STL.64 [R1+0x12f8], R24 ;  /* 0x0012f81801007387 */ /* 0x000fe80000100a00 */
[----:B------:R-:W-:Y:S04]  /*a8d0*/  STL.64 [R1+0x1498], R22 ;  /* 0x0014981601007387 */ /* 0x000fe80000100a00 */
[----:B------:R5:W-:Y:S02]  /*a8e0*/  STL.64 [R1+0x12f0], R18 ;  /* 0x0012f01201007387 */ /* 0x000be40000100a00 */
[----:B-----5:R-:W-:-:S04]  /*a8f0*/  LEA R18, P0, R17, R2, 0x1 ;  /* 0x0000000211127211 */ /* 0x020fc800078008ff */
[----:B------:R-:W-:-:S05]  /*a900*/  LEA.HI.X.SX32 R19, R17, R3, 0x1, P0 ;  /* 0x0000000311137211 */ /* 0x000fca00000f0eff */
[----:B------:R0:W-:Y:S04]  /*a910*/  STL.64 [R1+0x12e8], R18 ;  /* 0x0012e81201007387 */ /* 0x0001e80000100a00 */
[----:B0-----:R-:W3:Y:S04]  /*a920*/  LDL.LU.64 R18, [R1+0x14a0] ;  /* 0x0014a00001127983 */ /* 0x001ee80000300a00 */
[----:B------:R-:W4:Y:S01]  /*a930*/  LDL.LU R13, [R1+0x34] ;  /* 0x00003400010d7983 */ /* 0x000f220000300800 */
[----:B------:R-:W-:Y:S01]  /*a940*/  LEA R16, R0, R16, 0x1 ;  /* 0x0000001000107211 */ /* 0x000fe200078e08ff */
[----:B------:R-:W-:-:S04]  /*a950*/  IMAD.MOV.U32 R17, RZ, RZ, R4 ;  /* 0x000000ffff117224 */ /* 0x000fc800078e0004 */
[----:B------:R-:W-:Y:S02]  /*a960*/  IMAD R16, R0, 0x2, R16 ;  /* 0x0000000200107824 */ /* 0x000fe400078e0210 */
[----:B------:R-:W-:-:S03]  /*a970*/  IMAD.MOV.U32 R7, RZ, RZ, R5 ;  /* 0x000000ffff077224 */ /* 0x000fc600078e0005 */
[----:B------:R-:W-:-:S04]  /*a980*/  LEA R16, R0, R16, 0x1 ;  /* 0x0000001000107211 */ /* 0x000fc800078e08ff */
[----:B------:R-:W-:Y:S01]  /*a990*/  MOV R5, R16 ;  /* 0x0000001000057202 */ /* 0x000fe20000000f00 */
[----:B------:R-:W-:Y:S02]  /*a9a0*/  IMAD.MOV.U32 R16, RZ, RZ, R27 ;  /* 0x000000ffff107224 */ /* 0x000fe400078e001b */
[----:B------:R-:W-:-:S04]  /*a9b0*/  IMAD R27, R0, 0x2, R26 ;  /* 0x00000002001b7824 */ /* 0x000fc800078e021a */
[C---:B------:R-:W-:Y:S01]  /*a9c0*/  IMAD R26, R0.reuse, 0x2, R27 ;  /* 0x00000002001a7824 */ /* 0x040fe200078e021b */
[----:B--2---:R-:W-:Y:S02]  /*a9d0*/  LEA R4, R0, R29, 0x1 ;  /* 0x0000001d00047211 */ /* 0x004fe400078e08ff */
[----:B------:R-:W-:-:S03]  /*a9e0*/  MOV R23, R28 ;  /* 0x0000001c00177202 */ /* 0x000fc60000000f00 */
[C---:B------:R-:W-:Y:S01]  /*a9f0*/  IMAD R4, R0.reuse, 0x2, R4 ;  /* 0x0000000200047824 */ /* 0x040fe200078e0204 */
[-C--:B------:R-:W-:Y:S02]  /*aa00*/  LEA R24, P1, R23, R2.reuse, 0x1 ;  /* 0x0000000217187211 */ /* 0x080fe400078208ff */
[----:B------:R-:W-:Y:S02]  /*aa10*/  LEA R8, P2, R29, R2, 0x1 ;  /* 0x000000021d087211 */ /* 0x000fe400078408ff */
[-C--:B------:R-:W-:Y:S02]  /*aa20*/  LEA.HI.X.SX32 R25, R23, R3.reuse, 0x1, P1 ;  /* 0x0000000317197211 */ /* 0x080fe400008f0eff */
[C---:B------:R-:W-:Y:S02]  /*aa30*/  LEA R4, R0.reuse, R4, 0x1 ;  /* 0x0000000400047211 */ /* 0x040fe400078e08ff */
[----:B------:R-:W-:Y:S01]  /*aa40*/  LEA.HI.X.SX32 R9, R29, R3, 0x1, P2 ;  /* 0x000000031d097211 */ /* 0x000fe200010f0eff */
[----:B------:R0:W-:Y:S01]  /*aa50*/  STL.64 [R1+0x12e0], R24 ;  /* 0x0012e01801007387 */ /* 0x0001e20000100a00 */
[C---:B------:R-:W-:Y:S01]  /*aa60*/  LEA R28, R0.reuse, R26, 0x1 ;  /* 0x0000001a001c7211 */ /* 0x040fe200078e08ff */
[----:B------:R-:W-:Y:S01]  /*aa70*/  IMAD R4, R0, 0x2, R4 ;  /* 0x0000000200047824 */ /* 0x000fe200078e0204 */
[----:B------:R-:W-:Y:S01]  /*aa80*/  LEA R22, P1, R7, R2, 0x1 ;  /* 0x0000000207167211 */ /* 0x000fe200078208ff */
[----:B------:R3:W-:Y:S03]  /*aa90*/  STL.64 [R1+0x12d8], R8 ;  /* 0x0012d80801007387 */ /* 0x0007e60000100a00 */
[----:B------:R-:W-:-:S02]  /*aaa0*/  MOV R29, R4 ;  /* 0x00000004001d7202 */ /* 0x000fc40000000f00 */
[----:B0-----:R-:W-:Y:S02]  /*aab0*/  LEA R24, P0, R5, R2, 0x1 ;  /* 0x0000000205187211 */ /* 0x001fe400078008ff */
[----:B------:R-:W-:Y:S01]  /*aac0*/  MOV R25, R5 ;  /* 0x0000000500197202 */ /* 0x000fe20000000f00 */
[C---:B------:R-:W-:Y:S01]  /*aad0*/  IMAD R4, R0.reuse, 0x2, R28 ;  /* 0x0000000200047824 */ /* 0x040fe200078e021c */
[-C--:B------:R-:W-:Y:S02]  /*aae0*/  LEA.HI.X.SX32 R23, R7, R3.reuse, 0x1, P1 ;  /* 0x0000000307177211 */ /* 0x080fe400008f0eff */
[----:B------:R-:W-:Y:S01]  /*aaf0*/  LEA.HI.X.SX32 R25, R25, R3, 0x1, P0 ;  /* 0x0000000319197211 */ /* 0x000fe200000f0eff */
[----:B------:R-:W-:-:S04]  /*ab00*/  IMAD R5, R0, 0x2, R4 ;  /* 0x0000000200057824 */ /* 0x000fc800078e0204 */
[----:B------:R0:W-:Y:S01]  /*ab10*/  STL.64 [R1+0x12d0], R24 ;  /* 0x0012d01801007387 */ /* 0x0001e20000100a00 */
[----:B---3--:R-:W-:-:S03]  /*ab20*/  LEA R8, P2, R19, R2, 0x1 ;  /* 0x0000000213087211 */ /* 0x008fc600078408ff */
[----:B------:R1:W-:Y:S01]  /*ab30*/  STL.64 [R1+0x12c8], R22 ;  /* 0x0012c81601007387 */ /* 0x0003e20000100a00 */
[----:B------:R-:W-:Y:S02]  /*ab40*/  LEA.HI.X.SX32 R9, R19, R3, 0x1, P2 ;  /* 0x0000000313097211 */ /* 0x000fe400010f0eff */
[----:B------:R-:W-:Y:S01]  /*ab50*/  MOV R19, R6 ;  /* 0x0000000600137202 */ /* 0x000fe20000000f00 */
[----:B------:R-:W-:Y:S02]  /*ab60*/  IMAD R6, R0, 0x2, R5 ;  /* 0x0000000200067824 */ /* 0x000fe400078e0205 */
[----:B------:R2:W-:Y:S01]  /*ab70*/  STL.64 [R1+0x12c0], R8 ;  /* 0x0012c00801007387 */ /* 0x0005e20000100a00 */
[-C--:B0-----:R-:W-:Y:S02]  /*ab80*/  LEA R24, P1, R11, R2.reuse, 0x1 ;  /* 0x000000020b187211 */ /* 0x081fe400078208ff */
[----:B-1----:R-:W-:-:S04]  /*ab90*/  LEA R22, P0, R29, R2, 0x1 ;  /* 0x000000021d167211 */ /* 0x002fc800078008ff */
[-C--:B------:R-:W-:Y:S02]  /*aba0*/  LEA.HI.X.SX32 R23, R29, R3.reuse, 0x1, P0 ;  /* 0x000000031d177211 */ /* 0x080fe400000f0eff */
[C---:B--2---:R-:W-:Y:S02]  /*abb0*/  LEA R8, P2, R10.reuse, R2, 0x1 ;  /* 0x000000020a087211 */ /* 0x044fe400078408ff */
[-C--:B------:R-:W-:Y:S02]  /*abc0*/  LEA.HI.X.SX32 R25, R11, R3.reuse, 0x1, P1 ;  /* 0x000000030b197211 */ /* 0x080fe400008f0eff */
[-C--:B------:R-:W-:Y:S01]  /*abd0*/  LEA.HI.X.SX32 R9, R10, R3.reuse, 0x1, P2 ;  /* 0x000000030a097211 */ /* 0x080fe200010f0eff */
[----:B------:R0:W-:Y:S01]  /*abe0*/  STL.64 [R1+0x12b8], R22 ;  /* 0x0012b81601007387 */ /* 0x0001e20000100a00 */
[----:B------:R-:W-:Y:S02]  /*abf0*/  LEA R7, R0, R6, 0x1 ;  /* 0x0000000600077211 */ /* 0x000fe400078e08ff */
[CC--:B------:R-:W-:Y:S01]  /*ac00*/  LEA R10, P2, R16.reuse, R2.reuse, 0x1 ;  /* 0x00000002100a7211 */ /* 0x0c0fe200078408ff */
[----:B0-----:R-:W2:Y:S04]  /*ac10*/  LDL.LU.64 R22, [R1+0x1498] ;  /* 0x0014980001167983 */ /* 0x001ea80000300a00 */
[----:B------:R0:W-:Y:S04]  /*ac20*/  STL.64 [R1+0x12a8], R8 ;  /* 0x0012a80801007387 */ /* 0x0001e80000100a00 */
[----:B------:R1:W-:Y:S04]  /*ac30*/  STL.64 [R1+0x12b0], R24 ;  /* 0x0012b01801007387 */ /* 0x0003e80000100a00 */
[----:B------:R4:W-:Y:S01]  /*ac40*/  STL.64 [R1+0x1470], R6 ;  /* 0x0014700601007387 */ /* 0x0009e20000100a00 */
[----:B------:R-:W-:Y:S01]  /*ac50*/  LEA.HI.X.SX32 R11, R16, R3, 0x1, P2 ;  /* 0x00000003100b7211 */ /* 0x000fe200010f0eff */
[----:B0-----:R-:W-:Y:S01]  /*ac60*/  IMAD R8, R0, 0x2, R7 ;  /* 0x0000000200087824 */ /* 0x001fe200078e0207 */
[----:B-1----:R-:W-:-:S02]  /*ac70*/  LEA R24, P1, R17, R2, 0x1 ;  /* 0x0000000211187211 */ /* 0x002fc400078208ff */
[-C--:B----4-:R-:W-:Y:S02]  /*ac80*/  LEA R6, P0, R13, R2.reuse, 0x1 ;  /* 0x000000020d067211 */ /* 0x090fe400078008ff */
[-C--:B------:R-:W-:Y:S02]  /*ac90*/  LEA.HI.X.SX32 R25, R17, R3.reuse, 0x1, P1 ;  /* 0x0000000311197211 */ /* 0x080fe400008f0eff */
[----:B------:R-:W-:Y:S01]  /*aca0*/  LEA.HI.X.SX32 R7, R13, R3, 0x1, P0 ;  /* 0x000000030d077211 */ /* 0x000fe200000f0eff */
[----:B------:R-:W-:Y:S04]  /*acb0*/  STL.64 [R1+0x1290], R10 ;  /* 0x0012900a01007387 */ /* 0x000fe80000100a00 */
[----:B------:R-:W-:Y:S01]  /*acc0*/  STL.64 [R1+0x12a0], R6 ;  /* 0x0012a00601007387 */ /* 0x000fe20000100a00 */
[----:B------:R-:W-:-:S03]  /*acd0*/  LEA R16, P1, R21, R2, 0x1 ;  /* 0x0000000215107211 */ /* 0x000fc600078208ff */
[----:B------:R0:W-:Y:S01]  /*ace0*/  STL.64 [R1+0x1298], R24 ;  /* 0x0012981801007387 */ /* 0x0001e20000100a00 */
[----:B------:R-:W-:Y:S02]  /*acf0*/  LEA.HI.X.SX32 R17, R21, R3, 0x1, P1 ;  /* 0x0000000315117211 */ /* 0x000fe400008f0eff */
[----:B0-----:R-:W-:-:S04]  /*ad00*/  LEA R24, P0, R20, R2, 0x1 ;  /* 0x0000000214187211 */ /* 0x001fc800078008ff */
[----:B------:R-:W-:Y:S02]  /*ad10*/  LEA.HI.X.SX32 R25, R20, R3, 0x1, P0 ;  /* 0x0000000314197211 */ /* 0x000fe400000f0eff */
[----:B------:R-:W-:-:S03]  /*ad20*/  LEA R6, P2, R12, R2, 0x1 ;  /* 0x000000020c067211 */ /* 0x000fc600078408ff */
[----:B------:R0:W-:Y:S01]  /*ad30*/  STL.64 [R1+0x1288], R24 ;  /* 0x0012881801007387 */ /* 0x0001e20000100a00 */
[----:B------:R-:W-:-:S03]  /*ad40*/  LEA.HI.X.SX32 R7, R12, R3, 0x1, P2 ;  /* 0x000000030c077211 */ /* 0x000fc600010f0eff */
[----:B0-----:R-:W3:Y:S04]  /*ad50*/  LDL.LU.64 R24, [R1+0x1490] ;  /* 0x0014900001187983 */ /* 0x001ee80000300a00 */
[----:B------:R0:W-:Y:S04]  /*ad60*/  STL.64 [R1+0x1280], R16 ;  /* 0x0012801001007387 */ /* 0x0001e80000100a00 */
[----:B------:R-:W-:Y:S01]  /*ad70*/  STL.64 [R1+0x1278], R6 ;  /* 0x0012780601007387 */ /* 0x000fe20000100a00 */
[----:B0-----:R-:W-:-:S04]  /*ad80*/  LEA R16, P0, R19, R2, 0x1 ;  /* 0x0000000213107211 */ /* 0x001fc800078008ff */
[----:B------:R-:W-:-:S05]  /*ad90*/  LEA.HI.X.SX32 R17, R19, R3, 0x1, P0 ;  /* 0x0000000313117211 */ /* 0x000fca00000f0eff */
[----:B------:R0:W-:Y:S04]  /*ada0*/  STL.64 [R1+0x1270], R16 ;  /* 0x0012701001007387 */ /* 0x0001e80000100a00 */
[----:B0-----:R-:W4:Y:S01]  /*adb0*/  LDL.LU R17, [R1+0x1488] ;  /* 0x0014880001117983 */ /* 0x001f220000300800 */
[----:B------:R-:W-:-:S05]  /*adc0*/  LEA R9, R0, R8, 0x1 ;  /* 0x0000000800097211 */ /* 0x000fca00078e08ff */
[----:B------:R-:W-:-:S05]  /*add0*/  IMAD R10, R0, 0x2, R9 ;  /* 0x00000002000a7824 */ /* 0x000fca00078e0209 */
[----:B------:R-:W-:Y:S02]  /*ade0*/  LEA R11, R0, R10, 0x1 ;  /* 0x0000000a000b7211 */ /* 0x000fe400078e08ff */
[----:B------:R-:W-:-:S03]  /*adf0*/  LEA R20, P1, R14, R2, 0x1 ;  /* 0x000000020e147211 */ /* 0x000fc600078208ff */
[----:B------:R-:W-:Y:S01]  /*ae00*/  IMAD R12, R0, 0x2, R11 ;  /* 0x00000002000c7824 */ /* 0x000fe200078e020b */
[----:B------:R-:W-:-:S04]  /*ae10*/  LEA.HI.X.SX32 R21, R14, R3, 0x1, P1 ;  /* 0x000000030e157211 */ /* 0x000fc800008f0eff */
[----:B------:R-:W-:Y:S02]  /*ae20*/  LEA R13, R0, R12, 0x1 ;  /* 0x0000000c000d7211 */ /* 0x000fe400078e08ff */
[----:B------:R-:W-:-:S03]  /*ae30*/  LEA R6, P2, R15, R2, 0x1 ;  /* 0x000000020f067211 */ /* 0x000fc600078408ff */
[----:B------:R2:W-:Y:S01]  /*ae40*/  STL.64 [R1+0x1468], R12 ;  /* 0x0014680c01007387 */ /* 0x0005e20000100a00 */
[----:B------:R-:W-:-:S03]  /*ae50*/  LEA.HI.X.SX32 R7, R15, R3, 0x1, P2 ;  /* 0x000000030f077211 */ /* 0x000fc600010f0eff */
[----:B------:R0:W-:Y:S01]  /*ae60*/  STL.64 [R1+0x1268], R20 ;  /* 0x0012681401007387 */ /* 0x0001e20000100a00 */
[----:B------:R-:W-:-:S03]  /*ae70*/  IMAD R14, R0, 0x2, R13 ;  /* 0x00000002000e7824 */ /* 0x000fc600078e020d */
[----:B------:R1:W-:Y:S01]  /*ae80*/  STL.64 [R1+0x1260], R6 ;  /* 0x0012600601007387 */ /* 0x0003e20000100a00 */
[----:B------:R-:W-:Y:S02]  /*ae90*/  LEA R29, R0, R18, 0x1 ;  /* 0x00000012001d7211 */ /* 0x000fe400078e08ff */
[CC--:B--2---:R-:W-:Y:S02]  /*aea0*/  LEA R12, P0, R22.reuse, R2.reuse, 0x1 ;  /* 0x00000002160c7211 */ /* 0x0c4fe400078008ff */
[C---:B0-----:R-:W-:Y:S02]  /*aeb0*/  LEA R20, P1, R23.reuse, R2, 0x1 ;  /* 0x0000000217147211 */ /* 0x041fe400078208ff */
[-C--:B------:R-:W-:Y:S02]  /*aec0*/  LEA.HI.X.SX32 R13, R22, R3.reuse, 0x1, P0 ;  /* 0x00000003160d7211 */ /* 0x080fe400000f0eff */
[----:B------:R-:W-:-:S03]  /*aed0*/  LEA.HI.X.SX32 R21, R23, R3, 0x1, P1 ;  /* 0x0000000317157211 */ /* 0x000fc600008f0eff */
[----:B------:R-:W-:Y:S04]  /*aee0*/  STL.64 [R1+0x1258], R12 ;  /* 0x0012580c01007387 */ /* 0x000fe80000100a00 */
[----:B------:R0:W-:Y:S01]  /*aef0*/  STL.64 [R1+0x1250], R20 ;  /* 0x0012501401007387 */ /* 0x0001e20000100a00 */
[C---:B----4-:R-:W-:Y:S02]  /*af00*/  LEA R22, R0.reuse, R17, 0x1 ;  /* 0x0000001100167211 */ /* 0x050fe400078e08ff */
[CC--:B-1----:R-:W-:Y:S01]  /*af10*/  LEA R6, P2, R17.reuse, R2.reuse, 0x1 ;  /* 0x0000000211067211 */ /* 0x0c2fe200078408ff */
[----:B------:R-:W-:Y:S01]  /*af20*/  IMAD R23, R0, 0x2, R17 ;  /* 0x0000000200177824 */ /* 0x000fe200078e0211 */
[----:B0-----:R-:W-:Y:S02]  /*af30*/  LEA R20, P0, R22, R2, 0x1 ;  /* 0x0000000216147211 */ /* 0x001fe400078008ff */
[-C--:B------:R-:W-:Y:S01]  /*af40*/  LEA.HI.X.SX32 R7, R17, R3.reuse, 0x1, P2 ;  /* 0x0000000311077211 */ /* 0x080fe200010f0eff */
[----:B------:R-:W-:Y:S01]  /*af50*/  IMAD R23, R0, 0x2, R23 ;  /* 0x0000000200177824 */ /* 0x000fe200078e0217 */
[----:B------:R-:W-:-:S03]  /*af60*/  LEA.HI.X.SX32 R21, R22, R3, 0x1, P0 ;  /* 0x0000000316157211 */ /* 0x000fc600000f0eff */
[----:B------:R0:W-:Y:S01]  /*af70*/  STL.64 [R1+0x1248], R6 ;  /* 0x0012480601007387 */ /* 0x0001e20000100a00 */
[----:B------:R-:W-:-:S03]  /*af80*/  LEA R12, P1, R23, R2, 0x1 ;  /* 0x00000002170c7211 */ /* 0x000fc600078208ff */
[----:B------:R1:W-:Y:S01]  /*af90*/  STL.64 [R1+0x1240], R20 ;  /* 0x0012401401007387 */ /* 0x0003e20000100a00 */
[-C--:B------:R-:W-:Y:S02]  /*afa0*/  LEA R22, P0, R29, R2.reuse, 0x1 ;  /* 0x000000021d167211 */ /* 0x080fe400078008ff */
[-C--:B------:R-:W-:Y:S02]  /*afb0*/  LEA.HI.X.SX32 R13, R23, R3.reuse, 0x1, P1 ;  /* 0x00000003170d7211 */ /* 0x080fe400008f0eff */
[C---:B0-----:R-:W-:Y:S01]  /*afc0*/  LEA R6, P2, R18.reuse, R2, 0x1 ;  /* 0x0000000212067211 */ /* 0x041fe200078408ff */
[----:B-1----:R-:W2:Y:S03]  /*afd0*/  LDL.LU.64 R20, [R1+0x1480] ;  /* 0x0014800001147983 */ /* 0x002ea60000300a00 */
[-C--:B------:R-:W-:Y:S02]  /*afe0*/  LEA.HI.X.SX32 R7, R18, R3.reuse, 0x1, P2 ;  /* 0x0000000312077211 */ /* 0x080fe400010f0eff */
[----:B------:R-:W-:Y:S01]  /*aff0*/  LEA.HI.X.SX32 R23, R29, R3, 0x1, P0 ;  /* 0x000000031d177211 */ /* 0x000fe200000f0eff */
[----:B------:R-:W-:Y:S04]  /*b000*/  STL.64 [R1+0x1238], R12 ;  /* 0x0012380c01007387 */ /* 0x000fe80000100a00 */
[----:B------:R-:W-:Y:S04]  /*b010*/  STL.64 [R1+0x1230], R6 ;  /* 0x0012300601007387 */ /* 0x000fe80000100a00 */
[----:B------:R0:W-:Y:S04]  /*b020*/  STL.64 [R1+0x1228], R22 ;  /* 0x0012281601007387 */ /* 0x0001e80000100a00 */
[----:B0-----:R-:W4:Y:S01]  /*b030*/  LDL.LU.64 R22, [R1+0x1478] ;  /* 0x0014780001167983 */ /* 0x001f220000300a00 */
[----:B------:R-:W-:-:S04]  /*b040*/  LEA R15, R0, R14, 0x1 ;  /* 0x0000000e000f7211 */ /* 0x000fc800078e08ff */
[----:B------:R-:W-:-:S05]  /*b050*/  LEA R16, R0, R15, 0x1 ;  /* 0x0000000f00107211 */ /* 0x000fca00078e08ff */
[----:B------:R-:W-:-:S04]  /*b060*/  IMAD R17, R0, 0x2, R16 ;  /* 0x0000000200117824 */ /* 0x000fc800078e0210 */
[----:B------:R-:W-:-:S05]  /*b070*/  IMAD R18, R0, 0x2, R17 ;  /* 0x0000000200127824 */ /* 0x000fca00078e0211 */
[----:B------:R-:W-:Y:S02]  /*b080*/  LEA R19, R0, R18, 0x1 ;  /* 0x0000001200137211 */ /* 0x000fe400078e08ff */
[CC--:B--2---:R-:W-:Y:S02]  /*b090*/  LEA R12, P1, R21.reuse, R2.reuse, 0x1 ;  /* 0x00000002150c7211 */ /* 0x0c4fe400078208ff */
[----:B------:R-:W-:Y:S02]  /*b0a0*/  LEA R6, P2, R20, R2, 0x1 ;  /* 0x0000000214067211 */ /* 0x000fe400078408ff */
[-C--:B------:R-:W-:Y:S01]  /*b0b0*/  LEA.HI.X.SX32 R13, R21, R3.reuse, 0x1, P1 ;  /* 0x00000003150d7211 */ /* 0x080fe200008f0eff */
[----:B------:R-:W-:Y:S01]  /*b0c0*/  IMAD R29, R0, 0x2, R20 ;  /* 0x00000002001d7824 */ /* 0x000fe200078e0214 */
[----:B------:R-:W-:-:S03]  /*b0d0*/  LEA.HI.X.SX32 R7, R20, R3, 0x1, P2 ;  /* 0x0000000314077211 */ /* 0x000fc600010f0eff */
[----:B------:R4:W-:Y:S04]  /*b0e0*/  STL.64 [R1+0x1220], R12 ;  /* 0x0012200c01007387 */ /* 0x0009e80000100a00 */
[----:B------:R0:W-:Y:S01]  /*b0f0*/  STL.64 [R1+0x1460], R18 ;  /* 0x0014601201007387 */ /* 0x0001e20000100a00 */
[----:B------:R-:W-:-:S03]  /*b100*/  LEA R20, R0, R19, 0x1 ;  /* 0x0000001300147211 */ /* 0x000fc600078e08ff */
[----:B------:R1:W-:Y:S01]  /*b110*/  STL.64 [R1+0x1218], R6 ;  /* 0x0012180601007387 */ /* 0x0003e20000100a00 */
[-C--:B----4-:R-:W-:Y:S02]  /*b120*/  LEA R12, P1, R23, R2.reuse, 0x1 ;  /* 0x00000002170c7211 */ /* 0x090fe400078208ff */
[CC--:B0-----:R-:W-:Y:S02]  /*b130*/  LEA R18, P0, R29.reuse, R2.reuse, 0x1 ;  /* 0x000000021d127211 */ /* 0x0c1fe400078008ff */
[----:B-1----:R-:W-:Y:S02]  /*b140*/  LEA R6, P2, R22, R2, 0x1 ;  /* 0x0000000216067211 */ /* 0x002fe400078408ff */
[-C--:B------:R-:W-:Y:S02]  /*b150*/  LEA.HI.X.SX32 R19, R29, R3.reuse, 0x1, P0 ;  /* 0x000000031d137211 */ /* 0x080fe400000f0eff */
[----:B------:R-:W-:Y:S02]  /*b160*/  LEA.HI.X.SX32 R13, R23, R3, 0x1, P1 ;  /* 0x00000003170d7211 */ /* 0x000fe400008f0eff */
[----:B------:R-:W-:-:S02]  /*b170*/  LEA R29, R0, R22, 0x1 ;  /* 0x00000016001d7211 */ /* 0x000fc400078e08ff */
[----:B------:R-:W-:Y:S01]  /*b180*/  LEA.HI.X.SX32 R7, R22, R3, 0x1, P2 ;  /* 0x0000000316077211 */ /* 0x000fe200010f0eff */
[----:B------:R0:W-:Y:S04]  /*b190*/  STL.64 [R1+0x1210], R18 ;  /* 0x0012101201007387 */ /* 0x0001e80000100a00 */
[----:B------:R3:W-:Y:S04]  /*b1a0*/  STL.64 [R1+0x1208], R12 ;  /* 0x0012080c01007387 */ /* 0x0007e80000100a00 */
[----:B------:R1:W-:Y:S01]  /*b1b0*/  STL.64 [R1+0x1200], R6 ;  /* 0x0012000601007387 */ /* 0x0003e20000100a00 */
[----:B0-----:R-:W-:-:S02]  /*b1c0*/  LEA R18, P0, R29, R2, 0x1 ;  /* 0x000000021d127211 */ /* 0x001fc400078008ff */
[-C--:B---3--:R-:W-:Y:S02]  /*b1d0*/  LEA R12, P1, R25, R2.reuse, 0x1 ;  /* 0x00000002190c7211 */ /* 0x088fe400078208ff */
[-C--:B------:R-:W-:Y:S02]  /*b1e0*/  LEA.HI.X.SX32 R19, R29, R3.reuse, 0x1, P0 ;  /* 0x000000031d137211 */ /* 0x080fe400000f0eff */
[-C--:B-1----:R-:W-:Y:S01]  /*b1f0*/  LEA R6, P2, R24, R2.reuse, 0x1 ;  /* 0x0000000218067211 */ /* 0x082fe200078408ff */
[----:B------:R-:W-:Y:S01]  /*b200*/  IMAD R29, R0, 0x2, R24 ;  /* 0x00000002001d7824 */ /* 0x000fe200078e0218 */
[-C--:B------:R-:W-:Y:S02]  /*b210*/  LEA.HI.X.SX32 R13, R25, R3.reuse, 0x1, P1 ;  /* 0x00000003190d7211 */ /* 0x080fe400008f0eff */
[----:B------:R-:W-:Y:S01]  /*b220*/  LEA.HI.X.SX32 R7, R24, R3, 0x1, P2 ;  /* 0x0000000318077211 */ /* 0x000fe200010f0eff */
[----:B------:R0:W-:Y:S04]  /*b230*/  STL.64 [R1+0x11f8], R18 ;  /* 0x0011f81201007387 */ /* 0x0001e80000100a00 */
[----:B------:R-:W-:Y:S04]  /*b240*/  STL.64 [R1+0x11f0], R12 ;  /* 0x0011f00c01007387 */ /* 0x000fe80000100a00 */
[----:B------:R1:W-:Y:S01]  /*b250*/  STL.64 [R1+0x11e8], R6 ;  /* 0x0011e80601007387 */ /* 0x0003e20000100a00 */
[----:B0-----:R-:W-:-:S04]  /*b260*/  LEA R18, P0, R29, R2, 0x1 ;  /* 0x000000021d127211 */ /* 0x001fc800078008ff */
[----:B------:R-:W-:Y:S02]  /*b270*/  LEA.HI.X.SX32 R19, R29, R3, 0x1, P0 ;  /* 0x000000031d137211 */ /* 0x000fe400000f0eff */
[----:B-1----:R-:W-:-:S04]  /*b280*/  LEA R6, P2, R26, R2, 0x1 ;  /* 0x000000021a067211 */ /* 0x002fc800078408ff */
[----:B------:R-:W-:Y:S01]  /*b290*/  LEA.HI.X.SX32 R7, R26, R3, 0x1, P2 ;  /* 0x000000031a077211 */ /* 0x000fe200010f0eff */
[----:B------:R-:W-:Y:S01]  /*b2a0*/  STL.64 [R1+0x11e0], R18 ;  /* 0x0011e01201007387 */ /* 0x000fe20000100a00 */
[----:B------:R-:W-:-:S03]  /*b2b0*/  LEA R12, P1, R27, R2, 0x1 ;  /* 0x000000021b0c7211 */ /* 0x000fc600078208ff */
[----:B------:R0:W-:Y:S01]  /*b2c0*/  STL.64 [R1+0x11d0], R6 ;  /* 0x0011d00601007387 */ /* 0x0001e20000100a00 */
[----:B------:R-:W-:Y:S02]  /*b2d0*/  LEA.HI.X.SX32 R13, R27, R3, 0x1, P1 ;  /* 0x000000031b0d7211 */ /* 0x000fe400008f0eff */
[----:B0-----:R-:W-:-:S04]  /*b2e0*/  LEA R6, P0, R28, R2, 0x1 ;  /* 0x000000021c067211 */ /* 0x001fc800078008ff */
[----:B------:R-:W-:Y:S01]  /*b2f0*/  LEA.HI.X.SX32 R7, R28, R3, 0x1, P0 ;  /* 0x000000031c077211 */ /* 0x000fe200000f0eff */
[----:B------:R-:W-:Y:S04]  /*b300*/  STL.64 [R1+0x11d8], R12 ;  /* 0x0011d80c01007387 */ /* 0x000fe80000100a00 */
[----:B------:R0:W-:Y:S04]  /*b310*/  STL.64 [R1+0x11c8], R6 ;  /* 0x0011c80601007387 */ /* 0x0001e80000100a00 */
[----:B0-----:R-:W2:Y:S01]  /*b320*/  LDL.LU.64 R6, [R1+0x1470] ;  /* 0x0014700001067983 */ /* 0x001ea20000300a00 */
[----:B------:R-:W-:-:S02]  /*b330*/  LEA R18, P1, R4, R2, 0x1 ;  /* 0x0000000204127211 */ /* 0x000fc400078208ff */
[C---:B------:R-:W-:Y:S02]  /*b340*/  LEA R12, P2, R5.reuse, R2, 0x1 ;  /* 0x00000002050c7211 */ /* 0x040fe400078408ff */
[-C--:B------:R-:W-:Y:S02]  /*b350*/  LEA.HI.X.SX32 R19, R4, R3.reuse, 0x1, P1 ;  /* 0x0000000304137211 */ /* 0x080fe400008f0eff */
[----:B------:R-:W-:-:S03]  /*b360*/  LEA.HI.X.SX32 R13, R5, R3, 0x1, P2 ;  /* 0x00000003050d7211 */ /* 0x000fc600010f0eff */
[----:B------:R-:W-:Y:S04]  /*b370*/  STL.64 [R1+0x11c0], R18 ;  /* 0x0011c01201007387 */ /* 0x000fe80000100a00 */
[----:B------:R0:W-:Y:S02]  /*b380*/  STL.64 [R1+0x11b8], R12 ;  /* 0x0011b80c01007387 */ /* 0x0001e40000100a00 */
[----:B0-----:R-:W-:-:S04]  /*b390*/  LEA R12, P2, R8, R2, 0x1 ;  /* 0x00000002080c7211 */ /* 0x001fc800078408ff */
[----:B------:R-:W-:Y:S02]  /*b3a0*/  LEA.HI.X.SX32 R13, R8, R3, 0x1, P2 ;  /* 0x00000003080d7211 */ /* 0x000fe400010f0eff */
[----:B--2---:R-:W-:-:S04]  /*b3b0*/  LEA R28, P0, R6, R2, 0x1 ;  /* 0x00000002061c7211 */ /* 0x004fc800078008ff */
[----:B------:R-:W-:Y:S02]  /*b3c0*/  LEA.HI.X.SX32 R29, R6, R3, 0x1, P0 ;  /* 0x00000003061d7211 */ /* 0x000fe400000f0eff */
[----:B------:R-:W-:-:S03]  /*b3d0*/  LEA R18, P1, R7, R2, 0x1 ;  /* 0x0000000207127211 */ /* 0x000fc600078208ff */
[----:B------:R-:W-:Y:S04]  /*b3e0*/  STL.64 [R1+0x11b0], R28 ;  /* 0x0011b01c01007387 */ /* 0x000fe80000100a00 */
        /* <DEDUP_REMOVED lines=14> */
[----:B------:R-:W-:Y:S01]  /*b4d0*/  LEA.HI.X.SX32 R19, R14, R3, 0x1, P2 ;  /* 0x000000030e137211 */ /* 0x000fe200010f0eff */
[----:B------:R-:W-:-:S04]  /*b4e0*/  IMAD R21, R0, 0x2, R20 ;  /* 0x0000000200157824 */ /* 0x000fc800078e0214 */
[----:B------:R-:W-:Y:S01]  /*b4f0*/  IMAD R22, R0, 0x2, R21 ;  /* 0x0000000200167824 */ /* 0x000fe200078e0215 */
        /* <DEDUP_REMOVED lines=11> */
[----:B------:R-:W-:-:S04]  /*b5b0*/  LEA R23, R0, R22, 0x1 ;  /* 0x0000001600177211 */ /* 0x000fc800078e08ff */
[----:B------:R-:W-:-:S05]  /*b5c0*/  LEA R24, R0, R23, 0x1 ;  /* 0x0000001700187211 */ /* 0x000fca00078e08ff */
[----:B------:R-:W-:-:S05]  /*b5d0*/  IMAD R25, R0, 0x2, R24 ;  /* 0x0000000200197824 */ /* 0x000fca00078e0218 */
[----:B------:R-:W-:-:S05]  /*b5e0*/  LEA R26, R0, R25, 0x1 ;  /* 0x00000019001a7211 */ /* 0x000fca00078e08ff */
[----:B------:R-:W-:-:S05]  /*b5f0*/  IMAD R27, R0, 0x2, R26 ;  /* 0x00000002001b7824 */ /* 0x000fca00078e021a */
[----:B------:R-:W-:-:S05]  /*b600*/  LEA R4, R0, R27, 0x1 ;  /* 0x0000001b00047211 */ /* 0x000fca00078e08ff */
[----:B------:R-:W-:-:S05]  /*b610*/  IMAD R5, R0, 0x2, R4 ;  /* 0x0000000200057824 */ /* 0x000fca00078e0204 */
[----:B------:R-:W-:-:S05]  /*b620*/  LEA R7, R0, R5, 0x1 ;  /* 0x0000000500077211 */ /* 0x000fca00078e08ff */
[----:B------:R-:W-:Y:S01]  /*b630*/  IMAD R6, R0, 0x2, R7 ;  /* 0x0000000200067824 */ /* 0x000fe200078e0207 */
[----:B------:R-:W-:-:S04]  /*b640*/  LEA R12, P2, R17, R2, 0x1 ;  /* 0x00000002110c7211 */ /* 0x000fc800078408ff */
[----:B------:R-:W-:Y:S02]  /*b650*/  LEA R8, R0, R6, 0x1 ;  /* 0x0000000600087211 */ /* 0x000fe400078e08ff */
[----:B------:R-:W-:-:S03]  /*b660*/  LEA R28, P1, R16, R2, 0x1 ;  /* 0x00000002101c7211 */ /* 0x000fc600078208ff */
[----:B------:R-:W-:Y:S01]  /*b670*/  IMAD R9, R0, 0x2, R8 ;  /* 0x0000000200097824 */ /* 0x000fe200078e0208 */
[-C--:B------:R-:W-:Y:S02]  /*b680*/  LEA.HI.X.SX32 R13, R17, R3.reuse, 0x1, P2 ;  /* 0x00000003110d7211 */ /* 0x080fe400010f0eff */
[----:B------:R-:W-:Y:S02]  /*b690*/  LEA.HI.X.SX32 R29, R16, R3, 0x1, P1 ;  /* 0x00000003101d7211 */ /* 0x000fe400008f0eff */
[----:B------:R-:W-:Y:S01]  /*b6a0*/  LEA R10, R0, R9, 0x1 ;  /* 0x00000009000a7211 */ /* 0x000fe200078e08ff */
[----:B------:R0:W-:Y:S01]  /*b6b0*/  STL.64 [R1+0x1158], R12 ;  /* 0x0011580c01007387 */ /* 0x0001e20000100a00 */
[----:B------:R-:W-:-:S03]  /*b6c0*/  LEA R14, P2, R20, R2, 0x1 ;  /* 0x00000002140e7211 */ /* 0x000fc600078408ff */
[----:B------:R-:W-:Y:S01]  /*b6d0*/  STL.64 [R1+0x1160], R28 ;  /* 0x0011601c01007387 */ /* 0x000fe20000100a00 */
[----:B------:R-:W-:Y:S01]  /*b6e0*/  IMAD R11, R0, 0x2, R10 ;  /* 0x00000002000b7824 */ /* 0x000fe200078e020a */
[----:B------:R-:W-:-:S04]  /*b6f0*/  LEA.HI.X.SX32 R15, R20, R3, 0x1, P2 ;  /* 0x00000003140f7211 */ /* 0x000fc800010f0eff */
[C---:B0-----:R-:W-:Y:S01]  /*b700*/  LEA R12, R0.reuse, R11, 0x1 ;  /* 0x0000000b000c7211 */ /* 0x041fe200078e08ff */
[----:B------:R0:W-:Y:S04]  /*b710*/  STL.64 [R1+0x1140], R14 ;  /* 0x0011400e01007387 */ /* 0x0001e80000100a00 */
[----:B------:R-:W-:-:S05]  /*b720*/  IMAD R13, R0, 0x2, R12 ;  /* 0x00000002000d7824 */ /* 0x000fca00078e020c */
[----:B0-----:R-:W-:-:S05]  /*b730*/  LEA R14, R0, R13, 0x1 ;  /* 0x0000000d000e7211 */ /* 0x001fca00078e08ff */
[----:B------:R-:W-:Y:S01]  /*b740*/  IMAD R15, R0, 0x2, R14 ;  /* 0x00000002000f7824 */ /* 0x000fe200078e020e */
[CC--:B--2---:R-:W-:Y:S02]  /*b750*/  LEA R16, P0, R18.reuse, R2.reuse, 0x1 ;  /* 0x0000000212107211 */ /* 0x0c4fe400078008ff */
[C---:B------:R-:W-:Y:S02]  /*b760*/  LEA R28, P1, R19.reuse, R2, 0x1 ;  /* 0x00000002131c7211 */ /* 0x040fe400078208ff */
[-C--:B------:R-:W-:Y:S02]  /*b770*/  LEA.HI.X.SX32 R17, R18, R3.reuse, 0x1, P0 ;  /* 0x0000000312117211 */ /* 0x080fe400000f0eff */
[----:B------:R-:W-:-:S03]  /*b780*/  LEA.HI.X.SX32 R29, R19, R3, 0x1, P1 ;  /* 0x00000003131d7211 */ /* 0x000fc600008f0eff */
[----:B------:R0:W-:Y:S01]  /*b790*/  STL.64 [R1+0x1150], R16 ;  /* 0x0011501001007387 */ /* 0x0001e20000100a00 */
[----:B------:R-:W-:-:S03]  /*b7a0*/  LEA R18, P1, R22, R2, 0x1 ;  /* 0x0000000216127211 */ /* 0x000fc600078208ff */
[----:B------:R1:W-:Y:S01]  /*b7b0*/  STL.64 [R1+0x1148], R28 ;  /* 0x0011481c01007387 */ /* 0x0003e20000100a00 */
[-C--:B------:R-:W-:Y:S02]  /*b7c0*/  LEA.HI.X.SX32 R19, R22, R3.reuse, 0x1, P1 ;  /* 0x0000000316137211 */ /* 0x080fe400008f0eff */
[-C--:B0-----:R-:W-:Y:S02]  /*b7d0*/  LEA R16, P2, R23, R2.reuse, 0x1 ;  /* 0x0000000217107211 */ /* 0x081fe400078408ff */
[----:B-1----:R-:W-:Y:S02]  /*b7e0*/  LEA R28, P0, R21, R2, 0x1 ;  /* 0x00000002151c7211 */ /* 0x002fe400078008ff */
[-C--:B------:R-:W-:Y:S02]  /*b7f0*/  LEA.HI.X.SX32 R17, R23, R3.reuse, 0x1, P2 ;  /* 0x0000000317117211 */ /* 0x080fe400010f0eff */
[----:B------:R-:W-:-:S03]  /*b800*/  LEA.HI.X.SX32 R29, R21, R3, 0x1, P0 ;  /* 0x00000003151d7211 */ /* 0x000fc600000f0eff */
[----:B------:R0:W-:Y:S04]  /*b810*/  STL.64 [R1+0x1128], R16 ;  /* 0x0011281001007387 */ /* 0x0001e80000100a00 */
[----:B------:R1:W-:Y:S01]  /*b820*/  STL.64 [R1+0x1138], R28 ;  /* 0x0011381c01007387 */ /* 0x0003e20000100a00 */
[----:B------:R-:W-:-:S03]  /*b830*/  LEA R20, P1, R25, R2, 0x1 ;  /* 0x0000000219147211 */ /* 0x000fc600078208ff */
[----:B------:R2:W-:Y:S01]  /*b840*/  STL.64 [R1+0x1130], R18 ;  /* 0x0011301201007387 */ /* 0x0005e20000100a00 */
[----:B------:R-:W-:Y:S02]  /*b850*/  LEA.HI.X.SX32 R21, R25, R3, 0x1, P1 ;  /* 0x0000000319157211 */ /* 0x000fe400008f0eff */
[----:B0-----:R-:W-:Y:S02]  /*b860*/  LEA R16, R0, R15, 0x1 ;  /* 0x0000000f00107211 */ /* 0x001fe400078e08ff */
[-C--:B-1----:R-:W-:Y:S02]  /*b870*/  LEA R28, P0, R24, R2.reuse, 0x1 ;  /* 0x00000002181c7211 */ /* 0x082fe400078008ff */
[-C--:B--2---:R-:W-:Y:S02]  /*b880*/  LEA R18, P2, R26, R2.reuse, 0x1 ;  /* 0x000000021a127211 */ /* 0x084fe400078408ff */
[-C--:B------:R-:W-:Y:S02]  /*b890*/  LEA.HI.X.SX32 R29, R24, R3.reuse, 0x1, P0 ;  /* 0x00000003181d7211 */ /* 0x080fe400000f0eff */
[----:B------:R-:W-:Y:S01]  /*b8a0*/  LEA.HI.X.SX32 R19, R26, R3, 0x1, P2 ;  /* 0x000000031a137211 */ /* 0x000fe200010f0eff */
[----:B------:R-:W-:Y:S01]  /*b8b0*/  IMAD R17, R0, 0x2, R16 ;  /* 0x0000000200117824 */ /* 0x000fe200078e0210 */
[----:B------:R-:W-:-:S03]  /*b8c0*/  LEA R24, P0, R27, R2, 0x1 ;  /* 0x000000021b187211 */ /* 0x000fc600078008ff */
[----:B------:R0:W-:Y:S01]  /*b8d0*/  STL.64 [R1+0x1110], R18 ;  /* 0x0011101201007387 */ /* 0x0001e20000100a00 */
[----:B------:R-:W-:-:S03]  /*b8e0*/  LEA R22, P1, R4, R2, 0x1 ;  /* 0x0000000204167211 */ /* 0x000fc600078208ff */
[----:B------:R-:W-:Y:S01]  /*b8f0*/  STL.64 [R1+0x1120], R28 ;  /* 0x0011201c01007387 */ /* 0x000fe20000100a00 */
[----:B------:R-:W-:-:S03]  /*b900*/  LEA.HI.X.SX32 R25, R27, R3, 0x1, P0 ;  /* 0x000000031b197211 */ /* 0x000fc600000f0eff */
[----:B------:R1:W-:Y:S01]  /*b910*/  STL.64 [R1+0x1118], R20 ;  /* 0x0011181401007387 */ /* 0x0003e20000100a00 */
[----:B------:R-:W-:Y:S02]  /*b920*/  LEA.HI.X.SX32 R23, R4, R3, 0x1, P1 ;  /* 0x0000000304177211 */ /* 0x000fe400008f0eff */
[----:B0-----:R-:W-:Y:S01]  /*b930*/  LEA R19, R0, R17, 0x1 ;  /* 0x0000001100137211 */ /* 0x001fe200078e08ff */
[----:B------:R0:W-:Y:S01]  /*b940*/  STL.64 [R1+0x1108], R24 ;  /* 0x0011081801007387 */ /* 0x0001e20000100a00 */
[----:B-1----:R-:W-:-:S03]  /*b950*/  LEA R20, P2, R5, R2, 0x1 ;  /* 0x0000000205147211 */ /* 0x002fc600078408ff */
[----:B------:R-:W-:Y:S01]  /*b960*/  IMAD R18, R0, 0x2, R19 ;  /* 0x0000000200127824 */ /* 0x000fe200078e0213 */
[----:B------:R-:W-:Y:S01]  /*b970*/  LEA.HI.X.SX32 R21, R5, R3, 0x1, P2 ;  /* 0x0000000305157211 */ /* 0x000fe200010f0eff */
[----:B------:R1:W-:Y:S01]  /*b980*/  STL.64 [R1+0x1100], R22 ;  /* 0x0011001601007387 */ /* 0x0003e20000100a00 */
[----:B0-----:R-:W-:-:S03]  /*b990*/  LEA R24, P0, R7, R2, 0x1 ;  /* 0x0000000207187211 */ /* 0x001fc600078008ff */
[----:B------:R0:W-:Y:S01]  /*b9a0*/  STL.64 [R1+0x10f8], R20 ;  /* 0x0010f81401007387 */ /* 0x0001e20000100a00 */
[----:B------:R-:W-:Y:S02]  /*b9b0*/  LEA R5, R0, R18, 0x1 ;  /* 0x0000001200057211 */ /* 0x000fe400078e08ff */
[-C--:B------:R-:W-:Y:S02]  /*b9c0*/  LEA.HI.X.SX32 R25, R7, R3.reuse, 0x1, P0 ;  /* 0x0000000307197211 */ /* 0x080fe400000f0eff */
[-C--:B-1----:R-:W-:Y:S02]  /*b9d0*/  LEA R22, P1, R6, R2.reuse, 0x1 ;  /* 0x0000000206167211 */ /* 0x082fe400078208ff */
[----:B0-----:R-:W-:Y:S02]  /*b9e0*/  LEA R20, P2, R8, R2, 0x1 ;  /* 0x0000000208147211 */ /* 0x001fe400078408ff */
[-C--:B------:R-:W-:Y:S02]  /*b9f0*/  LEA.HI.X.SX32 R23, R6, R3.reuse, 0x1, P1 ;  /* 0x0000000306177211 */ /* 0x080fe400008f0eff */
[----:B------:R-:W-:Y:S01]  /*ba00*/  LEA.HI.X.SX32 R21, R8, R3, 0x1, P2 ;  /* 0x0000000308157211 */ /* 0x000fe200010f0eff */
[C---:B------:R-:W-:Y:S01]  /*ba10*/  IMAD R4, R0.reuse, 0x2, R5 ;  /* 0x0000000200047824 */ /* 0x040fe200078e0205 */
[----:B------:R0:W-:Y:S04]  /*ba20*/  STL.64 [R1+0x10f0], R24 ;  /* 0x0010f01801007387 */ /* 0x0001e80000100a00 */
[----:B------:R1:W-:Y:S01]  /*ba30*/  STL.64 [R1+0x10e8], R22 ;  /* 0x0010e81601007387 */ /* 0x0003e20000100a00 */
[----:B------:R-:W-:-:S03]  /*ba40*/  LEA R7, R0, R4, 0x1 ;  /* 0x0000000400077211 */ /* 0x000fc600078e08ff */
[----:B------:R2:W-:Y:S01]  /*ba50*/  STL.64 [R1+0x10e0], R20 ;  /* 0x0010e01401007387 */ /* 0x0005e20000100a00 */
[CC--:B0-----:R-:W-:Y:S02]  /*ba60*/  LEA R24, P0, R9.reuse, R2.reuse, 0x1 ;  /* 0x0000000209187211 */ /* 0x0c1fe400078008ff */
[CC--:B-1----:R-:W-:Y:S02]  /*ba70*/  LEA R22, P1, R10.reuse, R2.reuse, 0x1 ;  /* 0x000000020a167211 */ /* 0x0c2fe400078208ff */
[-C--:B------:R-:W-:Y:S02]  /*ba80*/  LEA.HI.X.SX32 R25, R9, R3.reuse, 0x1, P0 ;  /* 0x0000000309197211 */ /* 0x080fe400000f0eff */
[C---:B--2---:R-:W-:Y:S02]  /*ba90*/  LEA R20, P2, R11.reuse, R2, 0x1 ;  /* 0x000000020b147211 */ /* 0x044fe400078408ff */
[-C--:B------:R-:W-:Y:S02]  /*baa0*/  LEA.HI.X.SX32 R23, R10, R3.reuse, 0x1, P1 ;  /* 0x000000030a177211 */ /* 0x080fe400008f0eff */
[----:B------:R-:W-:Y:S01]  /*bab0*/  LEA.HI.X.SX32 R21, R11, R3, 0x1, P2 ;  /* 0x000000030b157211 */ /* 0x000fe200010f0eff */
[C---:B------:R-:W-:Y:S01]  /*bac0*/  IMAD R6, R0.reuse, 0x2, R7 ;  /* 0x0000000200067824 */ /* 0x040fe200078e0207 */
[----:B------:R-:W-:Y:S04]  /*bad0*/  STL.64 [R1+0x10d8], R24 ;  /* 0x0010d81801007387 */ /* 0x000fe80000100a00 */
[----:B------:R0:W-:Y:S01]  /*bae0*/  STL.64 [R1+0x10d0], R22 ;  /* 0x0010d01601007387 */ /* 0x0001e20000100a00 */
[----:B------:R-:W-:-:S03]  /*baf0*/  LEA R10, R0, R6, 0x1 ;  /* 0x00000006000a7211 */ /* 0x000fc600078e08ff */
[----:B------:R1:W-:Y:S01]  /*bb00*/  STL.64 [R1+0x10c8], R20 ;  /* 0x0010c81401007387 */ /* 0x0003e20000100a00 */
[-C--:B------:R-:W-:Y:S01]  /*bb10*/  LEA R8, P2, R14, R2.reuse, 0x1 ;  /* 0x000000020e087211 */ /* 0x080fe200078408ff */
[----:B------:R-:W-:Y:S01]  /*bb20*/  IMAD R11, R0, 0x2, R10 ;  /* 0x00000002000b7824 */ /* 0x000fe200078e020a */
[CC--:B0-----:R-:W-:Y:S02]  /*bb30*/  LEA R22, P0, R12.reuse, R2.reuse, 0x1 ;  /* 0x000000020c167211 */ /* 0x0c1fe400078008ff */
[C---:B-1----:R-:W-:Y:S02]  /*bb40*/  LEA R20, P1, R13.reuse, R2, 0x1 ;  /* 0x000000020d147211 */ /* 0x042fe400078208ff */
[-C--:B------:R-:W-:Y:S02]  /*bb50*/  LEA.HI.X.SX32 R23, R12, R3.reuse, 0x1, P0 ;  /* 0x000000030c177211 */ /* 0x080fe400000f0eff */
[-C--:B------:R-:W-:Y:S02]  /*bb60*/  LEA.HI.X.SX32 R21, R13, R3.reuse, 0x1, P1 ;  /* 0x000000030d157211 */ /* 0x080fe400008f0eff */
[----:B------:R-:W-:-:S02]  /*bb70*/  LEA.HI.X.SX32 R9, R14, R3, 0x1, P2 ;  /* 0x000000030e097211 */ /* 0x000fc400010f0eff */
[-C--:B------:R-:W-:Y:S01]  /*bb80*/  LEA R12, P2, R17, R2.reuse, 0x1 ;  /* 0x00000002110c7211 */ /* 0x080fe200078408ff */
[----:B------:R0:W-:Y:S01]  /*bb90*/  STL.64 [R1+0x10b8], R20 ;  /* 0x0010b81401007387 */ /* 0x0001e20000100a00 */
[----:B------:R-:W-:-:S03]  /*bba0*/  LEA R24, P0, R15, R2, 0x1 ;  /* 0x000000020f187211 */ /* 0x000fc600078008ff */
[----:B------:R1:W-:Y:S01]  /*bbb0*/  STL.64 [R1+0x10c0], R22 ;  /* 0x0010c01601007387 */ /* 0x0003e20000100a00 */
[-C--:B------:R-:W-:Y:S02]  /*bbc0*/  LEA.HI.X.SX32 R13, R17, R3.reuse, 0x1, P2 ;  /* 0x00000003110d7211 */ /* 0x080fe400010f0eff */
[----:B------:R-:W-:Y:S01]  /*bbd0*/  LEA.HI.X.SX32 R25, R15, R3, 0x1, P0 ;  /* 0x000000030f197211 */ /* 0x000fe200000f0eff */
[----:B------:R2:W-:Y:S01]  /*bbe0*/  STL.64 [R1+0x10b0], R8 ;  /* 0x0010b00801007387 */ /* 0x0005e20000100a00 */
[----:B0-----:R-:W-:Y:S02]  /*bbf0*/  LEA R20, R0, R11, 0x1 ;  /* 0x0000000b00147211 */ /* 0x001fe400078e08ff */
[CC--:B-1----:R-:W-:Y:S01]  /*bc00*/  LEA R22, P1, R16.reuse, R2.reuse, 0x1 ;  /* 0x0000000210167211 */ /* 0x0c2fe200078208ff */
[----:B------:R0:W-:Y:S03]  /*bc10*/  STL.64 [R1+0x1098], R12 ;  /* 0x0010980c01007387 */ /* 0x0001e60000100a00 */
[----:B------:R-:W-:Y:S01]  /*bc20*/  LEA.HI.X.SX32 R23, R16, R3, 0x1, P1 ;  /* 0x0000000310177211 */ /* 0x000fe200008f0eff */
[----:B--2---:R-:W-:Y:S01]  /*bc30*/  IMAD R8, R0, 0x2, R20 ;  /* 0x0000000200087824 */ /* 0x004fe200078e0214 */
[----:B------:R-:W-:Y:S01]  /*bc40*/  STL.64 [R1+0x10a8], R24 ;  /* 0x0010a81801007387 */ /* 0x000fe20000100a00 */
[----:B------:R-:W-:-:S03]  /*bc50*/  LEA R26, P0, R19, R2, 0x1 ;  /* 0x00000002131a7211 */ /* 0x000fc600078008ff */
[----:B------:R1:W-:Y:S01]  /*bc60*/  STL.64 [R1+0x10a0], R22 ;  /* 0x0010a01601007387 */ /* 0x0003e20000100a00 */
[----:B------:R-:W-:Y:S02]  /*bc70*/  LEA.HI.X.SX32 R27, R19, R3, 0x1, P0 ;  /* 0x00000003131b7211 */ /* 0x000fe400000f0eff */
[----:B0-----:R-:W-:Y:S02]  /*bc80*/  LEA R13, R0, R8, 0x1 ;  /* 0x00000008000d7211 */ /* 0x001fe400078e08ff */
[----:B-1----:R-:W-:-:S03]  /*bc90*/  LEA R22, P2, R5, R2, 0x1 ;  /* 0x0000000205167211 */ /* 0x002fc600078408ff */
[----:B------:R-:W-:Y:S01]  /*bca0*/  IMAD R14, R0, 0x2, R13 ;  /* 0x00000002000e7824 */ /* 0x000fe200078e020d */
[C---:B------:R-:W-:Y:S02]  /*bcb0*/  LEA R24, P1, R18.reuse, R2, 0x1 ;  /* 0x0000000212187211 */ /* 0x040fe400078208ff */
[-C--:B------:R-:W-:Y:S01]  /*bcc0*/  LEA.HI.X.SX32 R23, R5, R3.reuse, 0x1, P2 ;  /* 0x0000000305177211 */ /* 0x080fe200010f0eff */
[----:B------:R-:W-:Y:S01]  /*bcd0*/  STL.64 [R1+0x1090], R26 ;  /* 0x0010901a01007387 */ /* 0x000fe20000100a00 */
[----:B------:R-:W-:-:S03]  /*bce0*/  LEA.HI.X.SX32 R25, R18, R3, 0x1, P1 ;  /* 0x0000000312197211 */ /* 0x000fc600008f0eff */
[----:B------:R0:W-:Y:S01]  /*bcf0*/  STL.64 [R1+0x1080], R22 ;  /* 0x0010801601007387 */ /* 0x0001e20000100a00 */
[----:B------:R-:W-:Y:S02]  /*bd00*/  LEA R5, R0, R14, 0x1 ;  /* 0x0000000e00057211 */ /* 0x000fe400078e08ff */
[CC--:B------:R-:W-:Y:S02]  /*bd10*/  LEA R18, P1, R7.reuse, R2.reuse, 0x1 ;  /* 0x0000000207127211 */ /* 0x0c0fe400078208ff */
[-C--:B------:R-:W-:Y:S01]  /*bd20*/  LEA R16, P2, R6, R2.reuse, 0x1 ;  /* 0x0000000206107211 */ /* 0x080fe200078408ff */
[----:B------:R-:W-:Y:S01]  /*bd30*/  IMAD R9, R0, 0x2, R5 ;  /* 0x0000000200097824 */ /* 0x000fe200078e0205 */
[-C--:B------:R-:W-:Y:S02]  /*bd40*/  LEA.HI.X.SX32 R19, R7, R3.reuse, 0x1, P1 ;  /* 0x0000000307137211 */ /* 0x080fe400008f0eff */
[----:B0-----:R-:W-:Y:S02]  /*bd50*/  LEA R22, P0, R4, R2, 0x1 ;  /* 0x0000000204167211 */ /* 0x001fe400078008ff */
[----:B------:R-:W-:-:S02]  /*bd60*/  LEA.HI.X.SX32 R17, R6, R3, 0x1, P2 ;  /* 0x0000000306117211 */ /* 0x000fc400010f0eff */
[----:B------:R-:W-:Y:S01]  /*bd70*/  LEA.HI.X.SX32 R23, R4, R3, 0x1, P0 ;  /* 0x0000000304177211 */ /* 0x000fe200000f0eff */
[----:B------:R-:W-:Y:S01]  /*bd80*/  STL.64 [R1+0x1088], R24 ;  /* 0x0010881801007387 */ /* 0x000fe20000100a00 */
[----:B------:R-:W-:-:S03]  /*bd90*/  LEA R12, R0, R9, 0x1 ;  /* 0x00000009000c7211 */ /* 0x000fc600078e08ff */
[----:B------:R0:W-:Y:S04]  /*bda0*/  STL.64 [R1+0x1078], R22 ;  /* 0x0010781601007387 */ /* 0x0001e80000100a00 */
[----:B------:R1:W-:Y:S04]  /*bdb0*/  STL.64 [R1+0x1070], R18 ;  /* 0x0010701201007387 */ /* 0x0003e80000100a00 */
[----:B------:R2:W-:Y:S01]  /*bdc0*/  STL.64 [R1+0x1068], R16 ;  /* 0x0010681001007387 */ /* 0x0005e20000100a00 */
[-C--:B0-----:R-:W-:Y:S02]  /*bdd0*/  LEA R22, P0, R10, R2.reuse, 0x1 ;  /* 0x000000020a167211 */ /* 0x081fe400078008ff */
[----:B-1----:R-:W-:-:S02]  /*bde0*/  LEA R18, P1, R11, R2, 0x1 ;  /* 0x000000020b127211 */ /* 0x002fc400078208ff */
[-C--:B------:R-:W-:Y:S02]  /*bdf0*/  LEA.HI.X.SX32 R23, R10, R3.reuse, 0x1, P0 ;  /* 0x000000030a177211 */ /* 0x080fe400000f0eff */
[----:B--2---:R-:W-:Y:S01]  /*be00*/  LEA R16, P2, R20, R2, 0x1 ;  /* 0x0000000214107211 */ /* 0x004fe200078408ff */
[----:B------:R-:W-:Y:S01]  /*be10*/  IMAD R4, R0, 0x2, R12 ;  /* 0x0000000200047824 */ /* 0x000fe200078e020c */
[-C--:B------:R-:W-:Y:S02]  /*be20*/  LEA.HI.X.SX32 R19, R11, R3.reuse, 0x1, P1 ;  /* 0x000000030b137211 */ /* 0x080fe400008f0eff */
[----:B------:R-:W-:Y:S01]  /*be30*/  LEA.HI.X.SX32 R17, R20, R3, 0x1, P2 ;  /* 0x0000000314117211 */ /* 0x000fe200010f0eff */
[----:B------:R0:W-:Y:S01]  /*be40*/  STL.64 [R1+0x1060], R22 ;  /* 0x0010601601007387 */ /* 0x0001e20000100a00 */
[----:B------:R-:W-:-:S03]  /*be50*/  LEA R6, R0, R4, 0x1 ;  /* 0x0000000400067211 */ /* 0x000fc600078e08ff */
[----:B------:R1:W-:Y:S04]  /*be60*/  STL.64 [R1+0x1058], R18 ;  /* 0x0010581201007387 */ /* 0x0003e80000100a00 */
[----:B------:R2:W-:Y:S01]  /*be70*/  STL.64 [R1+0x1050], R16 ;  /* 0x0010501001007387 */ /* 0x0005e20000100a00 */
[CC--:B0-----:R-:W-:Y:S02]  /*be80*/  LEA R22, P0, R8.reuse, R2.reuse, 0x1 ;  /* 0x0000000208167211 */ /* 0x0c1fe400078008ff */
[CC--:B-1----:R-:W-:Y:S02]  /*be90*/  LEA R18, P1, R13.reuse, R2.reuse, 0x1 ;  /* 0x000000020d127211 */ /* 0x0c2fe400078208ff */
[-C--:B------:R-:W-:Y:S02]  /*bea0*/  LEA.HI.X.SX32 R23, R8, R3.reuse, 0x1, P0 ;  /* 0x0000000308177211 */ /* 0x080fe400000f0eff */
[----:B--2---:R-:W-:Y:S01]  /*beb0*/  LEA R16, P2, R14, R2, 0x1 ;  /* 0x000000020e107211 */ /* 0x004fe200078408ff */
[----:B------:R-:W-:Y:S01]  /*bec0*/  IMAD R10, R0, 0x2, R6 ;  /* 0x00000002000a7824 */ /* 0x000fe200078e0206 */
[----:B------:R-:W-:-:S02]  /*bed0*/  LEA.HI.X.SX32 R19, R13, R3, 0x1, P1 ;  /* 0x000000030d137211 */ /* 0x000fc400008f0eff */
[-C--:B------:R-:W-:Y:S01]  /*bee0*/  LEA.HI.X.SX32 R17, R14, R3.reuse, 0x1, P2 ;  /* 0x000000030e117211 */ /* 0x080fe200010f0eff */
[----:B------:R-:W-:Y:S01]  /*bef0*/  STL.64 [R1+0x1048], R22 ;  /* 0x0010481601007387 */ /* 0x000fe20000100a00 */
[C---:B------:R-:W-:Y:S02]  /*bf00*/  LEA R20, P0, R5.reuse, R2, 0x1 ;  /* 0x0000000205147211 */ /* 0x040fe400078008ff */
[----:B------:R-:W-:Y:S01]  /*bf10*/  LEA R7, R0, R10, 0x1 ;  /* 0x0000000a00077211 */ /* 0x000fe200078e08ff */
[----:B------:R0:W-:Y:S01]  /*bf20*/  STL.64 [R1+0x1040], R18 ;  /* 0x0010401201007387 */ /* 0x0001e20000100a00 */
[----:B------:R-:W-:-:S03]  /*bf30*/  LEA.HI.X.SX32 R21, R5, R3, 0x1, P0 ;  /* 0x0000000305157211 */ /* 0x000fc600000f0eff */
[----:B------:R1:W-:Y:S01]  /*bf40*/  STL.64 [R1+0x1038], R16 ;  /* 0x0010381001007387 */ /* 0x0003e20000100a00 */
[----:B------:R-:W-:Y:S01]  /*bf50*/  IMAD R8, R0, 0x2, R7 ;  /* 0x0000000200087824 */ /* 0x000fe200078e0207 */
[CC--:B0-----:R-:W-:Y:S02]  /*bf60*/  LEA R18, P1, R9.reuse, R2.reuse, 0x1 ;  /* 0x0000000209127211 */ /* 0x0c1fe400078208ff */
[C---:B-1----:R-:W-:Y:S02]  /*bf70*/  LEA R16, P2, R12.reuse, R2, 0x1 ;  /* 0x000000020c107211 */ /* 0x042fe400078408ff */
[-C--:B------:R-:W-:Y:S02]  /*bf80*/  LEA.HI.X.SX32 R19, R9, R3.reuse, 0x1, P1 ;  /* 0x0000000309137211 */ /* 0x080fe400008f0eff */
[----:B------:R-:W-:Y:S01]  /*bf90*/  LEA.HI.X.SX32 R17, R12, R3, 0x1, P2 ;  /* 0x000000030c117211 */ /* 0x000fe200010f0eff */
[----:B------:R-:W-:Y:S01]  /*bfa0*/  STL.64 [R1+0x1030], R20 ;  /* 0x0010301401007387 */ /* 0x000fe20000100a00 */
[----:B------:R-:W-:-:S03]  /*bfb0*/  LEA R9, R0, R8, 0x1 ;  /* 0x0000000800097211 */ /* 0x000fc600078e08ff */
[----:B------:R0:W-:Y:S01]  /*bfc0*/  STL.64 [R1+0x1028], R18 ;  /* 0x0010281201007387 */ /* 0x0001e20000100a00 */
[----:B------:R-:W-:-:S03]  /*bfd0*/  LEA R14, P2, R10, R2, 0x1 ;  /* 0x000000020a0e7211 */ /* 0x000fc600078408ff */
[----:B------:R1:W-:Y:S01]  /*bfe0*/  STL.64 [R1+0x1020], R16 ;  /* 0x0010201001007387 */ /* 0x0003e20000100a00 */
[----:B------:R-:W-:Y:S01]  /*bff0*/  IMAD R5, R0, 0x2, R9 ;  /* 0x0000000200057824 */ /* 0x000fe200078e0209 */
[-C--:B------:R-:W-:Y:S02]  /*c000*/  LEA.HI.X.SX32 R15, R10, R3.reuse, 0x1, P2 ;  /* 0x000000030a0f7211 */ /* 0x080fe400010f0eff */
[-C--:B0-----:R-:W-:Y:S02]  /*c010*/  LEA R18, P0, R4, R2.reuse, 0x1 ;  /* 0x0000000204127211 */ /* 0x081fe400078008ff */
[----:B-1----:R-:W-:Y:S02]  /*c020*/  LEA R16, P1, R6, R2, 0x1 ;  /* 0x0000000206107211 */ /* 0x002fe400078208ff */
[-C--:B------:R-:W-:Y:S02]  /*c030*/  LEA.HI.X.SX32 R19, R4, R3.reuse, 0x1, P0 ;  /* 0x0000000304137211 */ /* 0x080fe400000f0eff */
[----:B------:R-:W-:-:S02]  /*c040*/  LEA.HI.X.SX32 R17, R6, R3, 0x1, P1 ;  /* 0x0000000306117211 */ /* 0x000fc400008f0eff */
[----:B------:R-:W-:Y:S01]  /*c050*/  LEA R4, R0, R5, 0x1 ;  /* 0x0000000500047211 */ /* 0x000fe200078e08ff */
[----:B------:R-:W-:Y:S01]  /*c060*/  STL.64 [R1+0x1018], R18 ;  /* 0x0010181201007387 */ /* 0x000fe20000100a00 */
[----:B------:R-:W-:-:S03]  /*c070*/  LEA R12, P2, R9, R2, 0x1 ;  /* 0x00000002090c7211 */ /* 0x000fc600078408ff */
[----:B------:R0:W-:Y:S04]  /*c080*/  STL.64 [R1+0x1010], R16 ;  /* 0x0010101001007387 */ /* 0x0001e80000100a00 */
[----:B------:R1:W-:Y:S01]  /*c090*/  STL.64 [R1+0x1008], R14 ;  /* 0x0010080e01007387 */ /* 0x0003e20000100a00 */
[----:B------:R-:W-:Y:S01]  /*c0a0*/  IMAD R6, R0, 0x2, R4 ;  /* 0x0000000200067824 */ /* 0x000fe200078e0204 */
[----:B------:R-:W-:Y:S02]  /*c0b0*/  LEA.HI.X.SX32 R13, R9, R3, 0x1, P2 ;  /* 0x00000003090d7211 */ /* 0x000fe400010f0eff */
[-C--:B0-----:R-:W-:Y:S02]  /*c0c0*/  LEA R16, P0, R7, R2.reuse, 0x1 ;  /* 0x0000000207107211 */ /* 0x081fe400078008ff */
[----:B-1----:R-:W-:-:S02]  /*c0d0*/  LEA R14, P1, R8, R2, 0x1 ;  /* 0x00000002080e7211 */ /* 0x002fc400078208ff */
[-C--:B------:R-:W-:Y:S02]  /*c0e0*/  LEA.HI.X.SX32 R17, R7, R3.reuse, 0x1, P0 ;  /* 0x0000000307117211 */ /* 0x080fe400000f0eff */
[----:B------:R-:W-:Y:S02]  /*c0f0*/  LEA.HI.X.SX32 R15, R8, R3, 0x1, P1 ;  /* 0x00000003080f7211 */ /* 0x000fe400008f0eff */
[----:B------:R-:W-:Y:S01]  /*c100*/  LEA R0, R0, R6, 0x1 ;  /* 0x0000000600007211 */ /* 0x000fe200078e08ff */
[----:B------:R0:W-:Y:S04]  /*c110*/  STL.64 [R1+0x1000], R16 ;  /* 0x0010001001007387 */ /* 0x0001e80000100a00 */
[----:B------:R1:W-:Y:S01]  /*c120*/  STL.64 [R1+0xff8], R14 ;  /* 0x000ff80e01007387 */ /* 0x0003e20000100a00 */
[----:B------:R-:W-:-:S03]  /*c130*/  LEA R10, P3, R0, R2, 0x1 ;  /* 0x00000002000a7211 */ /* 0x000fc600078608ff */
[----:B------:R2:W-:Y:S01]  /*c140*/  STL.64 [R1+0xff0], R12 ;  /* 0x000ff00c01007387 */ /* 0x0005e20000100a00 */
[CC--:B0-----:R-:W-:Y:S02]  /*c150*/  LEA R16, P0, R5.reuse, R2.reuse, 0x1 ;  /* 0x0000000205107211 */ /* 0x0c1fe400078008ff */
[-C--:B-1----:R-:W-:Y:S02]  /*c160*/  LEA R14, P1, R4, R2.reuse, 0x1 ;  /* 0x00000002040e7211 */ /* 0x082fe400078208ff */
[-C--:B------:R-:W-:Y:S02]  /*c170*/  LEA.HI.X.SX32 R17, R5, R3.reuse, 0x1, P0 ;  /* 0x0000000305117211 */ /* 0x080fe400000f0eff */
[----:B--2---:R-:W-:Y:S02]  /*c180*/  LEA R12, P2, R6, R2, 0x1 ;  /* 0x00000002060c7211 */ /* 0x004fe400078408ff */
[-C--:B------:R-:W-:Y:S02]  /*c190*/  LEA.HI.X.SX32 R15, R4, R3.reuse, 0x1, P1 ;  /* 0x00000003040f7211 */ /* 0x080fe400008f0eff */
[----:B------:R-:W-:-:S02]  /*c1a0*/  LEA.HI.X.SX32 R13, R6, R3, 0x1, P2 ;  /* 0x00000003060d7211 */ /* 0x000fc400010f0eff */
[----:B------:R-:W-:Y:S01]  /*c1b0*/  LEA.HI.X.SX32 R11, R0, R3, 0x1, P3 ;  /* 0x00000003000b7211 */ /* 0x000fe200018f0eff */
[----:B------:R-:W-:Y:S01]  /*c1c0*/  STL.64 [R1+0xfe8], R16 ;  /* 0x000fe81001007387 */ /* 0x000fe20000100a00 */
[----:B------:R-:W-:Y:S01]  /*c1d0*/  MOV R3, 0xff800000 ;  /* 0xff80000000037802 */ /* 0x000fe20000000f00 */
[----:B------:R-:W-:Y:S02]  /*c1e0*/  IMAD.MOV.U32 R2, RZ, RZ, 0x3f800000 ;  /* 0x3f800000ff027424 */ /* 0x000fe400078e00ff */
[----:B------:R-:W-:Y:S01]  /*c1f0*/  STL.64 [R1+0xfe0], R14 ;  /* 0x000fe00e01007387 */ /* 0x000fe20000100a00 */
[----:B------:R-:W-:-:S03]  /*c200*/  MOV R4, 0x3f800000 ;  /* 0x3f80000000047802 */ /* 0x000fc60000000f00 */
[----:B------:R-:W-:Y:S04]  /*c210*/  STL.64 [R1+0xfd8], R12 ;  /* 0x000fd80c01007387 */ /* 0x000fe80000100a00 */
[----:B------:R-:W-:Y:S04]  /*c220*/  STL.64 [R1+0xfd0], R10 ;  /* 0x000fd00a01007387 */ /* 0x000fe80000100a00 */
[----:B------:R0:W-:Y:S04]  /*c230*/  STL [R1+0x7f0], R3 ;  /* 0x0007f00301007387 */ /* 0x0001e80000100800 */
[----:B------:R-:W-:Y:S04]  /*c240*/  STL [R1+0x6c4], RZ ;  /* 0x0006c4ff01007387 */ /* 0x000fe80000100800 */
[----:B------:R-:W-:Y:S01]  /*c250*/  STL [R1+0xbc4], R2 ;  /* 0x000bc40201007387 */ /* 0x000fe20000100800 */
[----:B0-----:R-:W-:-:S03]  /*c260*/  IMAD.MOV.U32 R3, RZ, RZ, 0x3f800000 ;  /* 0x3f800000ff037424 */ /* 0x001fc600078e00ff */
[----:B------:R-:W-:Y:S04]  /*c270*/  STL [R1+0x6c0], RZ ;  /* 0x0006c0ff01007387 */ /* 0x000fe80000100800 */
[----:B------:R0:W-:Y:S04]  /*c280*/  STL [R1+0xbc8], R4 ;  /* 0x000bc80401007387 */ /* 0x0001e80000100800 */
[----:B------:R1:W-:Y:S04]  /*c290*/  STL [R1+0xbcc], R3 ;  /* 0x000bcc0301007387 */ /* 0x0003e80000100800 */
[----:B------:R2:W-:Y:S01]  /*c2a0*/  STL [R1+0xbd0], R2 ;  /* 0x000bd00201007387 */ /* 0x0005e20000100800 */
[----:B0-----:R-:W-:Y:S01]  /*c2b0*/  MOV R4, 0xff800000 ;  /* 0xff80000000047802 */ /* 0x001fe20000000f00 */
[----:B-1----:R-:W-:-:S04]  /*c2c0*/  IMAD.MOV.U32 R3, RZ, RZ, -0x800000 ;  /* 0xff800000ff037424 */ /* 0x002fc800078e00ff */
[----:B------:R-:W-:Y:S01]  /*c2d0*/  STL [R1+0x7f4], R4 ;  /* 0x0007f40401007387 */ /* 0x000fe20000100800 */
[----:B--2---:R-:W-:-:S03]  /*c2e0*/  MOV R2, 0xff800000 ;  /* 0xff80000000027802 */ /* 0x004fc60000000f00 */
[----:B------:R-:W-:Y:S04]  /*c2f0*/  STL [R1+0xa30], R3 ;  /* 0x000a300301007387 */ /* 0x000fe80000100800 */
[----:B------:R-:W-:Y:S04]  /*c300*/  STL [R1+0x5a0], RZ ;  /* 0x0005a0ff01007387 */ /* 0x000fe80000100800 */
[----:B------:R-:W-:Y:S04]  /*c310*/  STL [R1+0xa34], R2 ;  /* 0x000a340201007387 */ /* 0x000fe80000100800 */
[----:B------:R-:W-:Y:S04]  /*c320*/  STL [R1+0x5a4], RZ ;  /* 0x0005a4ff01007387 */ /* 0x000fe80000100800 */
        /* <DEDUP_REMOVED lines=202> */
[----:B------:R-:W-:Y:S01]  /*cfd0*/  STL [R1+0x5f0], RZ ;  /* 0x0005f0ff01007387 */ /* 0x000fe20000100800 */
[----:B------:R-:W-:-:S03]  /*cfe0*/  IMAD.MOV.U32 R0, RZ, RZ, c[0x0][0x1a4] ;  /* 0x00006900ff007624 */ /* 0x000fc600078e00ff */
[----:B------:R-:W-:Y:S04]  /*cff0*/  STL [R1+0x5f4], RZ ;  /* 0x0005f4ff01007387 */ /* 0x000fe80000100800 */
[----:B------:R-:W-:Y:S04]  /*d000*/  STL [R1+0x5f8], RZ ;  /* 0x0005f8ff01007387 */ /* 0x000fe80000100800 */
[----:B------:R-:W-:Y:S04]  /*d010*/  STL [R1+0x5fc], RZ ;  /* 0x0005fcff01007387 */ /* 0x000fe80000100800 */
[----:B------:R-:W-:Y:S01]  /*d020*/  STL [R1+0x600], RZ ;  /* 0x000600ff01007387 */ /* 0x000fe20000100800 */
[----:B------:R-:W-:-:S03]  /*d030*/  IMAD R6, R0, 0x12, RZ ;  /* 0x0000001200067824 */ /* 0x000fc600078e02ff */
[----:B------:R-:W-:Y:S01]  /*d040*/  STL [R1+0x604], RZ ;  /* 0x000604ff01007387 */ /* 0x000fe20000100800 */
[----:B------:R-:W-:-:S03]  /*d050*/  IMAD R7, R0, 0x24, RZ ;  /* 0x0000002400077824 */ /* 0x000fc600078e02ff */
[----:B------:R-:W-:Y:S01]  /*d060*/  STL [R1+0x608], RZ ;  /* 0x000608ff01007387 */ /* 0x000fe20000100800 */
[----:B------:R-:W-:-:S03]  /*d070*/  IMAD R10, R0, 0x26, RZ ;  /* 0x00000026000a7824 */ /* 0x000fc600078e02ff */
[----:B------:R-:W-:Y:S01]  /*d080*/  STL [R1+0x60c], RZ ;  /* 0x00060cff01007387 */ /* 0x000fe20000100800 */
[----:B------:R-:W-:-:S03]  /*d090*/  IMAD R11, R0, 0x4c, RZ ;  /* 0x0000004c000b7824 */ /* 0x000fc600078e02ff */
[----:B------:R-:W-:Y:S01]  /*d0a0*/  STL [R1+0x610], RZ ;  /* 0x000610ff01007387 */ /* 0x000fe20000100800 */
[C---:B------:R-:W-:Y:S02]  /*d0b0*/  IMAD R12, R0.reuse, 0x4e, RZ ;  /* 0x0000004e000c7824 */ /* 0x040fe400078e02ff */
[C---:B------:R-:W-:Y:S01]  /*d0c0*/  IMAD R13, R0.reuse, 0xa, RZ ;  /* 0x0000000a000d7824 */ /* 0x040fe200078e02ff */
[----:B------:R-:W-:Y:S01]  /*d0d0*/  STL [R1+0x614], RZ ;  /* 0x000614ff01007387 */ /* 0x000fe20000100800 */
[C---:B------:R-:W-:Y:S02]  /*d0e0*/  IMAD R14, R0.reuse, 0x14, RZ ;  /* 0x00000014000e7824 */ /* 0x040fe400078e02ff */
[C---:B------:R-:W-:Y:S01]  /*d0f0*/  IMAD R15, R0.reuse, 0x28, RZ ;  /* 0x00000028000f7824 */ /* 0x040fe200078e02ff */
[----:B------:R-:W-:Y:S01]  /*d100*/  STL [R1+0x618], RZ ;  /* 0x000618ff01007387 */ /* 0x000fe20000100800 */
[C---:B------:R-:W-:Y:S02]  /*d110*/  IMAD R16, R0.reuse, 0x50, RZ ;  /* 0x0000005000107824 */ /* 0x040fe400078e02ff */
[C---:B------:R-:W-:Y:S01]  /*d120*/  IMAD R17, R0.reuse, 0x52, RZ ;  /* 0x0000005200117824 */ /* 0x040fe200078e02ff */
[----:B------:R-:W-:Y:S01]  /*d130*/  STL [R1+0x61c], RZ ;  /* 0x00061cff01007387 */ /* 0x000fe20000100800 */
[----:B------:R-:W-:-:S02]  /*d140*/  IMAD R18, R0, 0x2a, RZ ;  /* 0x0000002a00127824 */ /* 0x000fc400078e02ff */
[C---:B------:R-:W-:Y:S01]  /*d150*/  IMAD R19, R0.reuse, 0x54, RZ ;  /* 0x0000005400137824 */ /* 0x040fe200078e02ff */
[----:B------:R-:W-:Y:S01]  /*d160*/  STL [R1+0x620], RZ ;  /* 0x000620ff01007387 */ /* 0x000fe20000100800 */
[C---:B------:R-:W-:Y:S02]  /*d170*/  IMAD R20, R0.reuse, 0x56, RZ ;  /* 0x0000005600147824 */ /* 0x040fe400078e02ff */
[C---:B------:R-:W-:Y:S01]  /*d180*/  IMAD R21, R0.reuse, 0x16, RZ ;  /* 0x0000001600157824 */ /* 0x040fe200078e02ff */
[----:B------:R-:W-:Y:S01]  /*d190*/  STL.64 [R1+0x1458], R6 ;  /* 0x0014580601007387 */ /* 0x000fe20000100a00 */
[C---:B------:R-:W-:Y:S02]  /*d1a0*/  IMAD R22, R0.reuse, 0x2c, RZ ;  /* 0x0000002c00167824 */ /* 0x040fe400078e02ff */
[C---:B------:R-:W-:Y:S01]  /*d1b0*/  IMAD R23, R0.reuse, 0x58, RZ ;  /* 0x0000005800177824 */ /* 0x040fe200078e02ff */
[----:B------:R0:W-:Y:S01]  /*d1c0*/  STL.64 [R1+0x1448], R10 ;  /* 0x0014480a01007387 */ /* 0x0001e20000100a00 */
[----:B------:R-:W-:-:S02]  /*d1d0*/  IMAD R24, R0, 0x5a, RZ ;  /* 0x0000005a00187824 */ /* 0x000fc400078e02ff */
[C---:B------:R-:W-:Y:S01]  /*d1e0*/  IMAD R25, R0.reuse, 0x2e, RZ ;  /* 0x0000002e00197824 */ /* 0x040fe200078e02ff */
[----:B------:R-:W-:Y:S01]  /*d1f0*/  STL.64 [R1+0x1438], R12 ;  /* 0x0014380c01007387 */ /* 0x000fe20000100a00 */
[----:B------:R-:W-:-:S03]  /*d200*/  IMAD R26, R0, 0x5c, RZ ;  /* 0x0000005c001a7824 */ /* 0x000fc600078e02ff */
[----:B------:R1:W-:Y:S01]  /*d210*/  STL.64 [R1+0x1440], R14 ;  /* 0x0014400e01007387 */ /* 0x0003e20000100a00 */
[----:B------:R-:W-:-:S03]  /*d220*/  IMAD R27, R0, 0x5e, RZ ;  /* 0x0000005e001b7824 */ /* 0x000fc600078e02ff */
[----:B------:R-:W-:Y:S04]  /*d230*/  STL.64 [R1+0x1430], R16 ;  /* 0x0014301001007387 */ /* 0x000fe80000100a00 */
[----:B------:R-:W-:Y:S04]  /*d240*/  STL.64 [R1+0x1418], R18 ;  /* 0x0014181201007387 */ /* 0x000fe80000100a00 */
[----:B------:R2:W-:Y:S04]  /*d250*/  STL.64 [R1+0x1410], R20 ;  /* 0x0014101401007387 */ /* 0x0005e80000100a00 */
[----:B------:R3:W-:Y:S04]  /*d260*/  STL.64 [R1+0x1408], R22 ;  /* 0x0014081601007387 */ /* 0x0007e80000100a00 */
[----:B------:R-:W-:Y:S04]  /*d270*/  STL.64 [R1+0x1420], R24 ;  /* 0x0014201801007387 */ /* 0x000fe80000100a00 */
[----:B------:R-:W-:Y:S04]  /*d280*/  STL [R1+0x1450], R25 ;  /* 0x0014501901007387 */ /* 0x000fe80000100800 */
[----:B------:R-:W-:Y:S04]  /*d290*/  STL.64 [R1+0x1428], R26 ;  /* 0x0014281a01007387 */ /* 0x000fe80000100a00 */
[----:B0-----:R-:W3:Y:S04]  /*d2a0*/  LDL.64 R10, [R1+0x808] ;  /* 0x00080800010a7983 */ /* 0x001ee80000100a00 */
[----:B------:R-:W0:Y:S01]  /*d2b0*/  S2R R6, SR_TID.X ;  /* 0x0000000000067919 */ /* 0x000e220000002100 */
[----:B------:R-:W-:-:S02]  /*d2c0*/  IMAD R2, R0, 0x42, RZ ;  /* 0x0000004200027824 */ /* 0x000fc400078e02ff */
[C---:B-1----:R-:W-:Y:S02]  /*d2d0*/  IMAD R15, R0.reuse, 0x88, RZ ;  /* 0x00000088000f7824 */ /* 0x042fe400078e02ff */
[C---:B--2---:R-:W-:Y:S02]  /*d2e0*/  IMAD R20, R0.reuse, 0x41, RZ ;  /* 0x0000004100147824 */ /* 0x044fe400078e02ff */
[----:B------:R-:W-:Y:S01]  /*d2f0*/  IMAD R16, R0, 0x21, RZ ;  /* 0x0000002100107824 */ /* 0x000fe200078e02ff */
[C---:B0-----:R-:W-:Y:S01]  /*d300*/  LOP3.LUT R7, R6.reuse, 0x7, RZ, 0xc0, !PT ;  /* 0x0000000706077812 */ /* 0x041fe200078ec0ff */
[----:B------:R-:W-:-:S04]  /*d310*/  IMAD.SHL.U32 R6, R6, 0x2, RZ ;  /* 0x0000000206067824 */ /* 0x000fc800078e00ff */
[C---:B------:R-:W-:Y:S02]  /*d320*/  IMAD R13, R7.reuse, 0x110, RZ ;  /* 0x00000110070d7824 */ /* 0x040fe400078e02ff */
[----:B------:R-:W-:-:S03]  /*d330*/  IMAD R7, R7, 0x210, RZ ;  /* 0x0000021007077824 */ /* 0x000fc600078e02ff */
[--C-:B------:R-:W-:Y:S01]  /*d340*/  LOP3.LUT R12, R13, 0x30, R6.reuse, 0x78, !PT ;  /* 0x000000300d0c7812 */ /* 0x100fe200078e7806 */
[C---:B------:R-:W-:Y:S01]  /*d350*/  IMAD R13, R0.reuse, 0x82, RZ ;  /* 0x00000082000d7824 */ /* 0x040fe200078e02ff */
[----:B------:R-:W-:Y:S01]  /*d360*/  LOP3.LUT R7, R7, 0x30, R6, 0x78, !PT ;  /* 0x0000003007077812 */ /* 0x000fe200078e7806 */
[C---:B------:R-:W-:Y:S02]  /*d370*/  IMAD R6, R0.reuse, 0x84, RZ ;  /* 0x0000008400067824 */ /* 0x040fe400078e02ff */
[----:B------:R-:W-:Y:S01]  /*d380*/  IMAD R7, R0, 0x86, RZ ;  /* 0x0000008600077824 */ /* 0x000fe200078e02ff */
[-C--:B---3--:R-:W-:Y:S02]  /*d390*/  IADD3 R22, P0, R13, R10.reuse, RZ ;  /* 0x0000000a0d167210 */ /* 0x088fe40007f1e0ff */
[-C--:B------:R-:W-:Y:S02]  /*d3a0*/  IADD3 R14, P4, R2, R10.reuse, RZ ;  /* 0x0000000a020e7210 */ /* 0x080fe40007f9e0ff */
[----:B------:R-:W-:-:S02]  /*d3b0*/  IADD3 R12, P3, R6, R10, RZ ;  /* 0x0000000a060c7210 */ /* 0x000fc40007f7e0ff */
[-C--:B------:R-:W-:Y:S02]  /*d3c0*/  IADD3 R18, P2, R15, R10.reuse, RZ ;  /* 0x0000000a0f127210 */ /* 0x080fe40007f5e0ff */
[-C--:B------:R-:W-:Y:S02]  /*d3d0*/  LEA.HI.X.SX32 R23, R20, R11.reuse, 0x1, P0 ;  /* 0x0000000b14177211 */ /* 0x080fe400000f0eff */
[-C--:B------:R-:W-:Y:S02]  /*d3e0*/  LEA.HI.X.SX32 R15, R16, R11.reuse, 0x1, P4 ;  /* 0x0000000b100f7211 */ /* 0x080fe400020f0eff */
[----:B------:R-:W-:Y:S01]  /*d3f0*/  LEA.HI.X.SX32 R13, R2, R11, 0x1, P3 ;  /* 0x0000000b020d7211 */ /* 0x000fe200018f0eff */
[----:B------:R-:W-:Y:S01]  /*d400*/  STL.64 [R1+0xdd0], R22 ;  /* 0x000dd01601007387 */ /* 0x000fe20000100a00 */
[----:B------:R-:W-:-:S03]  /*d410*/  IADD3 R6, P5, R7, R10, RZ ;  /* 0x0000000a07067210 */ /* 0x000fc60007fbe0ff */
[----:B------:R-:W-:Y:S04]  /*d420*/  STL.64 [R1+0xec8], R14 ;  /* 0x000ec80e01007387 */ /* 0x000fe80000100a00 */
[----:B------:R0:W-:Y:S02]  /*d430*/  STL.64 [R1+0xdc8], R12 ;  /* 0x000dc80c01007387 */ /* 0x0001e40000100a00 */
[----:B0-----:R-:W-:-:S05]  /*d440*/  IMAD R12, R0, 0x43, RZ ;  /* 0x00000043000c7824 */ /* 0x001fca00078e02ff */
[----:B------:R-:W-:-:S05]  /*d450*/  LEA.HI.X.SX32 R7, R12, R11, 0x1, P5 ;  /* 0x0000000b0c077211 */ /* 0x000fca00028f0eff */
[----:B------:R0:W-:Y:S04]  /*d460*/  STL.64 [R1+0xdc0], R6 ;  /* 0x000dc00601007387 */ /* 0x0001e80000100a00 */
[----:B0-----:R-:W2:Y:S01]  /*d470*/  LDL.LU.64 R6, [R1+0x1458] ;  /* 0x0014580001067983 */ /* 0x001ea20000300a00 */
[C---:B------:R-:W-:Y:S02]  /*d480*/  IMAD R3, R0.reuse, 0x22, RZ ;  /* 0x0000002200037824 */ /* 0x040fe400078e02ff */
[C---:B------:R-:W-:Y:S02]  /*d490*/  IMAD R4, R0.reuse, 0x44, RZ ;  /* 0x0000004400047824 */ /* 0x040fe400078e02ff */
[----:B------:R-:W-:Y:S01]  /*d4a0*/  IMAD R27, R0, 0x11, RZ ;  /* 0x00000011001b7824 */ /* 0x000fe200078e02ff */
[----:B------:R-:W-:-:S02]  /*d4b0*/  IADD3 R22, P4, R3, R10, RZ ;  /* 0x0000000a03167210 */ /* 0x000fc40007f9e0ff */
[-C--:B------:R-:W-:Y:S01]  /*d4c0*/  IADD3 R14, P3, R4, R10.reuse, RZ ;  /* 0x0000000a040e7210 */ /* 0x080fe20007f7e0ff */
[C---:B------:R-:W-:Y:S01]  /*d4d0*/  IMAD R16, R0.reuse, 0x90, RZ ;  /* 0x0000009000107824 */ /* 0x040fe200078e02ff */
[-C--:B------:R-:W-:Y:S01]  /*d4e0*/  LEA.HI.X.SX32 R23, R27, R11.reuse, 0x1, P4 ;  /* 0x0000000b1b177211 */ /* 0x080fe200020f0eff */
[----:B------:R-:W-:Y:S01]  /*d4f0*/  IMAD R5, R0, 0x46, RZ ;  /* 0x0000004600057824 */ /* 0x000fe200078e02ff */
[-C--:B------:R-:W-:Y:S02]  /*d500*/  LEA.HI.X.SX32 R15, R3, R11.reuse, 0x1, P3 ;  /* 0x0000000b030f7211 */ /* 0x080fe400018f0eff */
[----:B------:R-:W-:Y:S01]  /*d510*/  LEA.HI.X.SX32 R19, R4, R11, 0x1, P2 ;  /* 0x0000000b04137211 */ /* 0x000fe200010f0eff */
[----:B------:R0:W-:Y:S01]  /*d520*/  STL.64 [R1+0xf48], R22 ;  /* 0x000f481601007387 */ /* 0x0001e20000100a00 */
[C---:B------:R-:W-:Y:S02]  /*d530*/  IMAD R24, R0.reuse, 0x8a, RZ ;  /* 0x0000008a00187824 */ /* 0x040fe400078e02ff */
[----:B------:R-:W-:Y:S01]  /*d540*/  IMAD R21, R0, 0x8c, RZ ;  /* 0x0000008c00157824 */ /* 0x000fe200078e02ff */
[----:B------:R1:W-:Y:S02]  /*d550*/  STL.64 [R1+0xec0], R14 ;  /* 0x000ec00e01007387 */ /* 0x0003e40000100a00 */
[----:B------:R-:W-:-:S02]  /*d560*/  IADD3 R24, P1, R24, R10, RZ ;  /* 0x0000000a18187210 */ /* 0x000fc40007f3e0ff */
[----:B------:R3:W-:Y:S01]  /*d570*/  STL.64 [R1+0xdb8], R18 ;  /* 0x000db81201007387 */ /* 0x0007e20000100a00 */
[-C--:B0-----:R-:W-:Y:S01]  /*d580*/  IADD3 R22, P4, R16, R10.reuse, RZ ;  /* 0x0000000a10167210 */ /* 0x081fe20007f9e0ff */
[C---:B------:R-:W-:Y:S01]  /*d590*/  IMAD R16, R0.reuse, 0x23, RZ ;  /* 0x0000002300107824 */ /* 0x040fe200078e02ff */
[----:B-1----:R-:W-:Y:S01]  /*d5a0*/  IADD3 R14, P3, R5, R10, RZ ;  /* 0x0000000a050e7210 */ /* 0x002fe20007f7e0ff */
[----:B---3--:R-:W-:-:S03]  /*d5b0*/  IMAD R18, R0, 0x45, RZ ;  /* 0x0000004500127824 */ /* 0x008fc600078e02ff */
[-C--:B------:R-:W-:Y:S01]  /*d5c0*/  LEA.HI.X.SX32 R15, R16, R11.reuse, 0x1, P3 ;  /* 0x0000000b100f7211 */ /* 0x080fe200018f0eff */
[----:B------:R-:W-:Y:S01]  /*d5d0*/  IMAD R13, R0, 0x8e, RZ ;  /* 0x0000008e000d7824 */ /* 0x000fe200078e02ff */
[-C--:B------:R-:W-:Y:S02]  /*d5e0*/  IADD3 R20, P0, R21, R10.reuse, RZ ;  /* 0x0000000a15147210 */ /* 0x080fe40007f1e0ff */
[-C--:B------:R-:W-:Y:S01]  /*d5f0*/  LEA.HI.X.SX32 R25, R18, R11.reuse, 0x1, P1 ;  /* 0x0000000b12197211 */ /* 0x080fe200008f0eff */
[----:B------:R0:W-:Y:S01]  /*d600*/  STL.64 [R1+0xeb8], R14 ;  /* 0x000eb80e01007387 */ /* 0x0001e20000100a00 */
[----:B------:R-:W-:Y:S02]  /*d610*/  LEA.HI.X.SX32 R21, R5, R11, 0x1, P0 ;  /* 0x0000000b05157211 */ /* 0x000fe400000f0eff */
[----:B------:R-:W-:Y:S01]  /*d620*/  IADD3 R12, P5, R13, R10, RZ ;  /* 0x0000000a0d0c7210 */ /* 0x000fe20007fbe0ff */
[----:B------:R-:W-:Y:S01]  /*d630*/  STL.64 [R1+0xdb0], R24 ;  /* 0x000db01801007387 */ /* 0x000fe20000100a00 */
[----:B------:R-:W-:-:S03]  /*d640*/  IMAD R8, R0, 0x48, RZ ;  /* 0x0000004800087824 */ /* 0x000fc600078e02ff */
[----:B------:R-:W-:Y:S01]  /*d650*/  STL.64 [R1+0xda8], R20 ;  /* 0x000da81401007387 */ /* 0x000fe20000100a00 */
[C---:B0-----:R-:W-:Y:S02]  /*d660*/  IMAD R15, R0.reuse, 0x47, RZ ;  /* 0x00000047000f7824 */ /* 0x041fe400078e02ff */
[----:B------:R-:W-:-:S03]  /*d670*/  IMAD R14, R0, 0x9, RZ ;  /* 0x00000009000e7824 */ /* 0x000fc600078e02ff */
[----:B------:R-:W-:Y:S01]  /*d680*/  LEA.HI.X.SX32 R13, R15, R11, 0x1, P5 ;  /* 0x0000000b0f0d7211 */ /* 0x000fe200028f0eff */
[C---:B------:R-:W-:Y:S02]  /*d690*/  IMAD R27, R0.reuse, 0x92, RZ ;  /* 0x00000092001b7824 */ /* 0x040fe400078e02ff */
[C---:B------:R-:W-:Y:S02]  /*d6a0*/  IMAD R19, R0.reuse, 0x94, RZ ;  /* 0x0000009400137824 */ /* 0x040fe400078e02ff */
[C---:B------:R-:W-:Y:S01]  /*d6b0*/  IMAD R15, R0.reuse, 0x96, RZ ;  /* 0x00000096000f7824 */ /* 0x040fe200078e02ff */
[----:B------:R0:W-:Y:S01]  /*d6c0*/  STL.64 [R1+0xda0], R12 ;  /* 0x000da00c01007387 */ /* 0x0001e20000100a00 */
[----:B------:R-:W-:Y:S01]  /*d6d0*/  IMAD R16, R0, 0x98, RZ ;  /* 0x0000009800107824 */ /* 0x000fe200078e02ff */
[-C--:B------:R-:W-:Y:S02]  /*d6e0*/  IADD3 R26, P2, R27, R10.reuse, RZ ;  /* 0x0000000a1b1a7210 */ /* 0x080fe40007f5e0ff */
[----:B------:R-:W-:-:S02]  /*d6f0*/  IADD3 R18, P1, R19, R10, RZ ;  /* 0x0000000a13127210 */ /* 0x000fc40007f3e0ff */
[-C--:B0-----:R-:W-:Y:S02]  /*d700*/  IADD3 R12, P5, R8, R10.reuse, RZ ;  /* 0x0000000a080c7210 */ /* 0x081fe40007fbe0ff */
[-C--:B--2---:R-:W-:Y:S02]  /*d710*/  IADD3 R24, P3, R6, R10.reuse, RZ ;  /* 0x0000000a06187210 */ /* 0x084fe40007f7e0ff */
[----:B------:R-:W-:Y:S02]  /*d720*/  IADD3 R20, P0, R7, R10, RZ ;  /* 0x0000000a07147210 */ /* 0x000fe40007f1e0ff */
[-C--:B------:R-:W-:Y:S02]  /*d730*/  LEA.HI.X.SX32 R25, R14, R11.reuse, 0x1, P3 ;  /* 0x0000000b0e197211 */ /* 0x080fe400018f0eff */
[----:B------:R-:W-:-:S03]  /*d740*/  LEA.HI.X.SX32 R21, R6, R11, 0x1, P0 ;  /* 0x0000000b06157211 */ /* 0x000fc600000f0eff */
[----:B------:R0:W-:Y:S01]  /*d750*/  STL.64 [R1+0xf88], R24 ;  /* 0x000f881801007387 */ /* 0x0001e20000100a00 */
[-C--:B------:R-:W-:Y:S02]  /*d760*/  IADD3 R14, P3, R15, R10.reuse, RZ ;  /* 0x0000000a0f0e7210 */ /* 0x080fe40007f7e0ff */
[----:B------:R-:W-:Y:S01]  /*d770*/  LEA.HI.X.SX32 R13, R7, R11, 0x1, P5 ;  /* 0x0000000b070d7211 */ /* 0x000fe200028f0eff */
[----:B0-----:R-:W2:Y:S04]  /*d780*/  LDL.LU R25, [R1+0x1450] ;  /* 0x0014500001197983 */ /* 0x001ea80000300800 */
[----:B------:R0:W-:Y:S02]  /*d790*/  STL.64 [R1+0xf40], R20 ;  /* 0x000f401401007387 */ /* 0x0001e40000100a00 */
[----:B0-----:R-:W-:-:S02]  /*d7a0*/  IADD3 R20, P0, R16, R10, RZ ;  /* 0x0000000a10147210 */ /* 0x001fc40007f1e0ff */
[----:B------:R-:W3:Y:S04]  /*d7b0*/  LDL.LU.64 R10, [R1+0x1448] ;  /* 0x00144800010a7983 */ /* 0x000ee80000300a00 */
[----:B------:R-:W4:Y:S01]  /*d7c0*/  LDL.64 R6, [R1+0x808] ;  /* 0x0008080001067983 */ /* 0x000f220000100a00 */
[C---:B------:R-:W-:Y:S02]  /*d7d0*/  IMAD R9, R0.reuse, 0x4a, RZ ;  /* 0x0000004a00097824 */ /* 0x040fe400078e02ff */
[C---:B------:R-:W-:Y:S01]  /*d7e0*/  IMAD R24, R0.reuse, 0x49, RZ ;  /* 0x0000004900187824 */ /* 0x040fe200078e02ff */
[----:B------:R0:W-:Y:S01]  /*d7f0*/  STL.64 [R1+0xeb0], R12 ;  /* 0x000eb00c01007387 */ /* 0x0001e20000100a00 */
[----:B------:R-:W-:Y:S01]  /*d800*/  IMAD R16, R0, 0x9a, RZ ;  /* 0x0000009a00107824 */ /* 0x000fe200078e02ff */
[----:B----4-:R-:W-:-:S02]  /*d810*/  LEA.HI.X.SX32 R23, R8, R7, 0x1, P4 ;  /* 0x0000000708177211 */ /* 0x010fc400020f0eff */
[----:B0-----:R-:W-:-:S03]  /*d820*/  IADD3 R12, P5, R9, R6, RZ ;  /* 0x00000006090c7210 */ /* 0x001fc60007fbe0ff */
[----:B------:R0:W-:Y:S01]  /*d830*/  STL.64 [R1+0xd98], R22 ;  /* 0x000d981601007387 */ /* 0x0001e20000100a00 */
[-C--:B------:R-:W-:Y:S02]  /*d840*/  LEA.HI.X.SX32 R27, R24, R7.reuse, 0x1, P2 ;  /* 0x00000007181b7211 */ /* 0x080fe400010f0eff */
[----:B------:R-:W-:Y:S02]  /*d850*/  IADD3 R16, P4, R16, R6, RZ ;  /* 0x0000000610107210 */ /* 0x000fe40007f9e0ff */
[-C--:B------:R-:W-:Y:S01]  /*d860*/  LEA.HI.X.SX32 R19, R9, R7.reuse, 0x1, P1 ;  /* 0x0000000709137211 */ /* 0x080fe200008f0eff */
[----:B0-----:R-:W-:Y:S01]  /*d870*/  IMAD R23, R0, 0x25, RZ ;  /* 0x0000002500177824 */ /* 0x001fe200078e02ff */
[----:B------:R-:W-:Y:S04]  /*d880*/  STL.64 [R1+0xd90], R26 ;  /* 0x000d901a01007387 */ /* 0x000fe80000100a00 */
[----:B------:R-:W-:Y:S01]  /*d890*/  LEA.HI.X.SX32 R13, R23, R7, 0x1, P5 ;  /* 0x00000007170d7211 */ /* 0x000fe200028f0eff */
[----:B------:R0:W-:Y:S01]  /*d8a0*/  STL [R1+0xd70], R16 ;  /* 0x000d701001007387 */ /* 0x0001e20000100800 */
[----:B------:R-:W-:-:S03]  /*d8b0*/  MOV R8, R16 ;  /* 0x0000001000087202 */ /* 0x000fc60000000f00 */
[----:B------:R3:W-:Y:S04]  /*d8c0*/  STL.64 [R1+0xea8], R12 ;  /* 0x000ea80c01007387 */ /* 0x0007e80000100a00 */
[----:B------:R1:W-:Y:S01]  /*d8d0*/  STL.64 [R1+0xd88], R18 ;  /* 0x000d881201007387 */ /* 0x0003e20000100a00 */
[----:B0-----:R-:W-:Y:S01]  /*d8e0*/  IMAD R16, R0, 0x4b, RZ ;  /* 0x0000004b00107824 */ /* 0x001fe200078e02ff */
[----:B---3--:R-:W-:Y:S01]  /*d8f0*/  IADD3 R12, P5, R10, R6, RZ ;  /* 0x000000060a0c7210 */ /* 0x008fe20007fbe0ff */
[----:B-1----:R-:W-:-:S03]  /*d900*/  IMAD R18, R0, 0x13, RZ ;  /* 0x0000001300127824 */ /* 0x002fc600078e02ff */
[-C--:B------:R-:W-:Y:S02]  /*d910*/  LEA.HI.X.SX32 R15, R16, R7.reuse, 0x1, P3 ;  /* 0x00000007100f7211 */ /* 0x080fe400018f0eff */
[----:B------:R-:W-:-:S03]  /*d920*/  LEA.HI.X.SX32 R13, R18, R7, 0x1, P5 ;  /* 0x00000007120d7211 */ /* 0x000fc600028f0eff */
[----:B------:R0:W-:Y:S04]  /*d930*/  STL.64 [R1+0xd80], R14 ;  /* 0x000d800e01007387 */ /* 0x0001e80000100a00 */
[----:B0-----:R-:W3:Y:S04]  /*d940*/  LDL.LU.64 R14, [R1+0x1440] ;  /* 0x00144000010e7983 */ /* 0x001ee80000300a00 */
[----:B------:R0:W-:Y:S04]  /*d950*/  STL.64 [R1+0xf38], R12 ;  /* 0x000f380c01007387 */ /* 0x0001e80000100a00 */
[----:B0-----:R-:W4:Y:S01]  /*d960*/  LDL.LU.64 R12, [R1+0x1438] ;  /* 0x00143800010c7983 */ /* 0x001f220000300a00 */
[----:B------:R-:W-:-:S05]  /*d970*/  IMAD R22, R0, 0x9c, RZ ;  /* 0x0000009c00167824 */ /* 0x000fca00078e02ff */
[-C--:B------:R-:W-:Y:S02]  /*d980*/  IADD3 R26, P2, R22, R6.reuse, RZ ;  /* 0x00000006161a7210 */ /* 0x080fe40007f5e0ff */
[----:B------:R-:W-:-:S04]  /*d990*/  IADD3 R22, P1, R11, R6, RZ ;  /* 0x000000060b167210 */ /* 0x000fc80007f3e0ff */
[-C--:B------:R-:W-:Y:S01]  /*d9a0*/  LEA.HI.X.SX32 R23, R10, R7.reuse, 0x1, P1 ;  /* 0x000000070a177211 */ /* 0x080fe200008f0eff */
[C---:B------:R-:W-:Y:S02]  /*d9b0*/  IMAD R4, R0.reuse, 0x4d, RZ ;  /* 0x0000004d00047824 */ /* 0x040fe400078e02ff */
[----:B------:R-:W-:Y:S02]  /*d9c0*/  IMAD R24, R0, 0x27, RZ ;  /* 0x0000002700187824 */ /* 0x000fe400078e02ff */
[----:B------:R4:W-:Y:S01]  /*d9d0*/  STL.64 [R1+0xea0], R22 ;  /* 0x000ea01601007387 */ /* 0x0009e20000100a00 */
[----:B------:R-:W-:Y:S01]  /*d9e0*/  IMAD.MOV.U32 R9, RZ, RZ, R17 ;  /* 0x000000ffff097224 */ /* 0x000fe200078e0011 */
[-C--:B------:R-:W-:Y:S02]  /*d9f0*/  LEA.HI.X.SX32 R21, R11, R7.reuse, 0x1, P0 ;  /* 0x000000070b157211 */ /* 0x080fe400000f0eff */
[----:B------:R-:W-:Y:S01]  /*da00*/  LEA.HI.X.SX32 R9, R4, R7, 0x1, P4 ;  /* 0x0000000704097211 */ /* 0x000fe200020f0eff */
[----:B------:R-:W-:-:S02]  /*da10*/  IMAD R17, R0, 0x9e, RZ ;  /* 0x0000009e00117824 */ /* 0x000fc400078e02ff */
[----:B------:R-:W-:Y:S04]  /*da20*/  STL.64 [R1+0xd78], R20 ;  /* 0x000d781401007387 */ /* 0x000fe80000100a00 */
[----:B------:R-:W-:Y:S01]  /*da30*/  STL [R1+0xd74], R9 ;  /* 0x000d740901007387 */ /* 0x000fe20000100800 */
[-C--:B------:R-:W-:Y:S02]  /*da40*/  IADD3 R16, P3, R17, R6.reuse, RZ ;  /* 0x0000000611107210 */ /* 0x080fe40007f7e0ff */
[----:B----4-:R-:W-:-:S04]  /*da50*/  IADD3 R22, P1, R12, R6, RZ ;  /* 0x000000060c167210 */ /* 0x010fc80007f3e0ff */
[----:B------:R-:W-:-:S05]  /*da60*/  LEA.HI.X.SX32 R23, R24, R7, 0x1, P1 ;  /* 0x0000000718177211 */ /* 0x000fca00008f0eff */
[----:B------:R0:W-:Y:S01]  /*da70*/  STL.64 [R1+0xe98], R22 ;  /* 0x000e981601007387 */ /* 0x0001e20000100a00 */
[----:B------:R-:W-:Y:S01]  /*da80*/  LEA.HI.X.SX32 R27, R12, R7, 0x1, P2 ;  /* 0x000000070c1b7211 */ /* 0x000fe200010f0eff */
[----:B0-----:R-:W-:-:S04]  /*da90*/  IMAD R22, R0, 0x4f, RZ ;  /* 0x0000004f00167824 */ /* 0x001fc800078e02ff */
[----:B------:R-:W-:Y:S01]  /*daa0*/  STL.64 [R1+0xd68], R26 ;  /* 0x000d681a01007387 */ /* 0x000fe20000100a00 */
[----:B------:R-:W-:-:S05]  /*dab0*/  LEA.HI.X.SX32 R17, R22, R7, 0x1, P3 ;  /* 0x0000000716117211 */ /* 0x000fca00018f0eff */
[----:B------:R0:W-:Y:S04]  /*dac0*/  STL.64 [R1+0xd60], R16 ;  /* 0x000d601001007387 */ /* 0x0001e80000100a00 */
[----:B0-----:R-:W4:Y:S01]  /*dad0*/  LDL.LU.64 R16, [R1+0x1430] ;  /* 0x0014300001107983 */ /* 0x001f220000300a00 */
[C---:B------:R-:W-:Y:S01]  /*dae0*/  IMAD R23, R0.reuse, 0x5, RZ ;  /* 0x0000000500177824 */ /* 0x040fe200078e02ff */
[-C--:B------:R-:W-:Y:S01]  /*daf0*/  IADD3 R10, P1, R13, R6.reuse, RZ ;  /* 0x000000060d0a7210 */ /* 0x080fe20007f3e0ff */
[----:B------:R-:W-:Y:S01]  /*db00*/  IMAD R19, R0, 0xa0, RZ ;  /* 0x000000a000137824 */ /* 0x000fe200078e02ff */
[-C--:B---3--:R-:W-:Y:S02]  /*db10*/  IADD3 R26, P2, R14, R6.reuse, RZ ;  /* 0x000000060e1a7210 */ /* 0x088fe40007f5e0ff */
[-C--:B------:R-:W-:Y:S01]  /*db20*/  LEA.HI.X.SX32 R11, R23, R7.reuse, 0x1, P1 ;  /* 0x00000007170b7211 */ /* 0x080fe200008f0eff */
[C---:B------:R-:W-:Y:S01]  /*db30*/  IMAD R2, R0.reuse, 0xa4, RZ ;  /* 0x000000a400027824 */ /* 0x040fe200078e02ff */
[-C--:B------:R-:W-:Y:S01]  /*db40*/  IADD3 R24, P3, R15, R6.reuse, RZ ;  /* 0x000000060f187210 */ /* 0x080fe20007f7e0ff */
[----:B------:R-:W-:Y:S01]  /*db50*/  IMAD R22, R0, 0xa6, RZ ;  /* 0x000000a600167824 */ /* 0x000fe200078e02ff */
[----:B------:R-:W-:Y:S01]  /*db60*/  LEA.HI.X.SX32 R27, R13, R7, 0x1, P2 ;  /* 0x000000070d1b7211 */ /* 0x000fe200010f0eff */
[----:B------:R-:W-:Y:S01]  /*db70*/  STL.64 [R1+0xfa8], R10 ;  /* 0x000fa80a01007387 */ /* 0x000fe20000100a00 */
[-C--:B------:R-:W-:Y:S01]  /*db80*/  IADD3 R18, P5, R19, R6.reuse, RZ ;  /* 0x0000000613127210 */ /* 0x080fe20007fbe0ff */
[----:B--2---:R-:W-:Y:S01]  /*db90*/  IMAD.MOV.U32 R13, RZ, RZ, R25 ;  /* 0x000000ffff0d7224 */ /* 0x004fe200078e0019 */
[-C--:B------:R-:W-:Y:S01]  /*dba0*/  IADD3 R8, P4, R2, R6.reuse, RZ ;  /* 0x0000000602087210 */ /* 0x080fe20007f9e0ff */
[----:B------:R-:W-:Y:S01]  /*dbb0*/  STL [R1+0xf30], R24 ;  /* 0x000f301801007387 */ /* 0x000fe20000100800 */
[----:B------:R-:W-:-:S02]  /*dbc0*/  IADD3 R2, P2, R22, R6, RZ ;  /* 0x0000000616027210 */ /* 0x000fc40007f5e0ff */
[----:B------:R-:W-:Y:S01]  /*dbd0*/  LEA.HI.X.SX32 R13, R14, R7, 0x1, P3 ;  /* 0x000000070e0d7211 */ /* 0x000fe200018f0eff */
[----:B------:R0:W-:Y:S01]  /*dbe0*/  STL.64 [R1+0xf80], R26 ;  /* 0x000f801a01007387 */ /* 0x0001e20000100a00 */
[----:B------:R-:W-:-:S03]  /*dbf0*/  MOV R12, R24 ;  /* 0x00000018000c7202 */ /* 0x000fc60000000f00 */
[----:B0-----:R-:W2:Y:S04]  /*dc00*/  LDL.LU.64 R26, [R1+0x1428] ;  /* 0x00142800011a7983 */ /* 0x001ea80000300a00 */
[----:B------:R-:W3:Y:S04]  /*dc10*/  LDL.LU.64 R24, [R1+0x1420] ;  /* 0x0014200001187983 */ /* 0x000ee80000300a00 */
[----:B------:R-:W-:Y:S04]  /*dc20*/  STL [R1+0xd40], R2 ;  /* 0x000d400201007387 */ /* 0x000fe80000100800 */
[----:B------:R-:W-:Y:S01]  /*dc30*/  STL [R1+0xf34], R13 ;  /* 0x000f340d01007387 */ /* 0x000fe20000100800 */
[----:B----4-:R-:W-:-:S02]  /*dc40*/  IADD3 R10, P1, R16, R6, RZ ;  /* 0x00000006100a7210 */ /* 0x010fc40007f3e0ff */
[-C--:B------:R-:W-:Y:S02]  /*dc50*/  LEA.HI.X.SX32 R19, R16, R7.reuse, 0x1, P5 ;  /* 0x0000000710137211 */ /* 0x080fe400028f0eff */
[----:B------:R-:W-:-:S05]  /*dc60*/  LEA.HI.X.SX32 R11, R15, R7, 0x1, P1 ;  /* 0x000000070f0b7211 */ /* 0x000fca00008f0eff */
[----:B------:R-:W-:Y:S04]  /*dc70*/  STL.64 [R1+0xe90], R10 ;  /* 0x000e900a01007387 */ /* 0x000fe80000100a00 */
[----:B------:R0:W-:Y:S04]  /*dc80*/  STL.64 [R1+0xd58], R18 ;  /* 0x000d581201007387 */ /* 0x0001e80000100a00 */
[----:B0-----:R-:W4:Y:S01]  /*dc90*/  LDL.LU.64 R18, [R1+0x1418] ;  /* 0x0014180001127983 */ /* 0x001f220000300a00 */
[----:B------:R-:W-:-:S05]  /*dca0*/  IMAD R21, R0, 0xa2, RZ ;  /* 0x000000a200157824 */ /* 0x000fca00078e02ff */
[-C--:B------:R-:W-:Y:S01]  /*dcb0*/  IADD3 R20, P0, R21, R6.reuse, RZ ;  /* 0x0000000615147210 */ /* 0x080fe20007f1e0ff */
[C---:B------:R-:W-:Y:S02]  /*dcc0*/  IMAD R21, R0.reuse, 0x51, RZ ;  /* 0x0000005100157824 */ /* 0x040fe400078e02ff */
[C---:B------:R-:W-:Y:S01]  /*dcd0*/  IMAD R4, R0.reuse, 0xaa, RZ ;  /* 0x000000aa00047824 */ /* 0x040fe200078e02ff */
[-C--:B------:R-:W-:Y:S01]  /*dce0*/  IADD3 R10, P1, R17, R6.reuse, RZ ;  /* 0x00000006110a7210 */ /* 0x080fe20007f3e0ff */
[----:B------:R-:W-:Y:S01]  /*dcf0*/  IMAD R9, R0, 0x29, RZ ;  /* 0x0000002900097824 */ /* 0x000fe200078e02ff */
[-C--:B------:R-:W-:Y:S02]  /*dd00*/  LEA.HI.X.SX32 R21, R21, R7.reuse, 0x1, P0 ;  /* 0x0000000715157211 */ /* 0x080fe400000f0eff */
[----:B------:R-:W-:Y:S02]  /*dd10*/  IADD3 R4, P5, R4, R6, RZ ;  /* 0x0000000604047210 */ /* 0x000fe40007fbe0ff */
[-C--:B------:R-:W-:Y:S01]  /*dd20*/  LEA.HI.X.SX32 R11, R9, R7.reuse, 0x1, P1 ;  /* 0x00000007090b7211 */ /* 0x080fe200008f0eff */
[----:B------:R0:W-:Y:S01]  /*dd30*/  STL.64 [R1+0xd50], R20 ;  /* 0x000d501401007387 */ /* 0x0001e20000100a00 */
[----:B------:R-:W-:Y:S01]  /*dd40*/  LEA.HI.X.SX32 R9, R17, R7, 0x1, P4 ;  /* 0x0000000711097211 */ /* 0x000fe200020f0eff */
[----:B------:R-:W-:-:S02]  /*dd50*/  IMAD R23, R0, 0xa8, RZ ;  /* 0x000000a800177824 */ /* 0x000fc400078e02ff */
[----:B------:R-:W-:Y:S01]  /*dd60*/  IMAD.MOV.U32 R17, RZ, RZ, R3 ;  /* 0x000000ffff117224 */ /* 0x000fe200078e0003 */
[----:B0-----:R-:W5:Y:S04]  /*dd70*/  LDL.LU.64 R20, [R1+0x1410] ;  /* 0x0014100001147983 */ /* 0x001f680000300a00 */
[----:B------:R-:W-:Y:S04]  /*dd80*/  STL [R1+0xd30], R4 ;  /* 0x000d300401007387 */ /* 0x000fe80000100800 */
[----:B------:R-:W-:Y:S01]  /*dd90*/  STL.64 [R1+0xe88], R10 ;  /* 0x000e880a01007387 */ /* 0x000fe20000100a00 */
[----:B------:R-:W-:-:S03]  /*dda0*/  IMAD R3, R0, 0x15, RZ ;  /* 0x0000001500037824 */ /* 0x000fc600078e02ff */
[----:B------:R0:W-:Y:S01]  /*ddb0*/  STL.64 [R1+0xd48], R8 ;  /* 0x000d480801007387 */ /* 0x0001e20000100a00 */
[----:B------:R-:W-:Y:S01]  /*ddc0*/  IADD3 R22, P3, R23, R6, RZ ;  /* 0x0000000617167210 */ /* 0x000fe20007f7e0ff */
[----:B0-----:R-:W-:-:S05]  /*ddd0*/  IMAD R9, R0, 0x53, RZ ;  /* 0x0000005300097824 */ /* 0x001fca00078e02ff */
[----:B------:R-:W-:-:S05]  /*dde0*/  LEA.HI.X.SX32 R17, R9, R7, 0x1, P2 ;  /* 0x0000000709117211 */ /* 0x000fca00010f0eff */
[----:B------:R-:W-:Y:S01]  /*ddf0*/  STL [R1+0xd44], R17 ;  /* 0x000d441101007387 */ /* 0x000fe20000100800 */
[-C--:B----4-:R-:W-:Y:S02]  /*de00*/  IADD3 R10, P4, R19, R6.reuse, RZ ;  /* 0x00000006130a7210 */ /* 0x090fe40007f9e0ff */
[CC--:B------:R-:W-:Y:S02]  /*de10*/  IADD3 R14, P1, R18.reuse, R6.reuse, RZ ;  /* 0x00000006120e7210 */ /* 0x0c0fe40007f3e0ff */
[-C--:B------:R-:W-:Y:S02]  /*de20*/  LEA.HI.X.SX32 R11, R18, R7.reuse, 0x1, P4 ;  /* 0x00000007120b7211 */ /* 0x080fe400020f0eff */
[-C--:B------:R-:W-:Y:S02]  /*de30*/  LEA.HI.X.SX32 R15, R3, R7.reuse, 0x1, P1 ;  /* 0x00000007030f7211 */ /* 0x080fe400008f0eff */
[----:B------:R-:W-:Y:S01]  /*de40*/  LEA.HI.X.SX32 R23, R19, R7, 0x1, P3 ;  /* 0x0000000713177211 */ /* 0x000fe200018f0eff */
[----:B------:R-:W-:Y:S04]  /*de50*/  STL.64 [R1+0xe80], R10 ;  /* 0x000e800a01007387 */ /* 0x000fe80000100a00 */
[----:B------:R-:W-:Y:S04]  /*de60*/  STL.64 [R1+0xf28], R14 ;  /* 0x000f280e01007387 */ /* 0x000fe80000100a00 */
[----:B------:R0:W-:Y:S04]  /*de70*/  STL.64 [R1+0xd38], R22 ;  /* 0x000d381601007387 */ /* 0x0001e80000100a00 */
[----:B0-----:R-:W4:Y:S01]  /*de80*/  LDL.LU.64 R22, [R1+0x1408] ;  /* 0x0014080001167983 */ /* 0x001f220000300a00 */
[----:B------:R-:W-:Y:S01]  /*de90*/  IMAD R14, R0, 0x2b, RZ ;  /* 0x0000002b000e7824 */ /* 0x000fe200078e02ff */
[----:B-----5:R-:W-:Y:S01]  /*dea0*/  IADD3 R10, P4, R20, R6, RZ ;  /* 0x00000006140a7210 */ /* 0x020fe20007f9e0ff */
[----:B------:R-:W-:-:S03]  /*deb0*/  IMAD R12, R0, 0xac, RZ ;  /* 0x000000ac000c7824 */ /* 0x000fc600078e02ff */
[-C--:B------:R-:W-:Y:S01]  /*dec0*/  LEA.HI.X.SX32 R11, R14, R7.reuse, 0x1, P4 ;  /* 0x000000070e0b7211 */ /* 0x080fe200020f0eff */
[C---:B------:R-:W-:Y:S02]  /*ded0*/  IMAD R8, R0.reuse, 0xae, RZ ;  /* 0x000000ae00087824 */ /* 0x040fe400078e02ff */
[----:B------:R-:W-:Y:S02]  /*dee0*/  IMAD.MOV.U32 R19, RZ, RZ, R5 ;  /* 0x000000ffff137224 */ /* 0x000fe400078e0005 */
[----:B------:R-:W-:Y:S01]  /*def0*/  IMAD R5, R0, 0x55, RZ ;  /* 0x0000005500057824 */ /* 0x000fe200078e02ff */
[----:B------:R0:W-:Y:S01]  /*df00*/  STL.64 [R1+0xe78], R10 ;  /* 0x000e780a01007387 */ /* 0x0001e20000100a00 */
[-C--:B------:R-:W-:Y:S02]  /*df10*/  IADD3 R12, P0, R12, R6.reuse, RZ ;  /* 0x000000060c0c7210 */ /* 0x080fe40007f1e0ff */
[----:B------:R-:W-:Y:S02]  /*df20*/  IADD3 R8, P2, R8, R6, RZ ;  /* 0x0000000608087210 */ /* 0x000fe40007f5e0ff */
[----:B------:R-:W-:-:S02]  /*df30*/  LEA.HI.X.SX32 R19, R5, R7, 0x1, P5 ;  /* 0x0000000705137211 */ /* 0x000fc400028f0eff */
[----:B------:R-:W-:Y:S01]  /*df40*/  LEA.HI.X.SX32 R13, R20, R7, 0x1, P0 ;  /* 0x00000007140d7211 */ /* 0x000fe200000f0eff */
[C---:B0-----:R-:W-:Y:S01]  /*df50*/  IMAD R10, R0.reuse, 0x57, RZ ;  /* 0x00000057000a7824 */ /* 0x041fe200078e02ff */
[----:B------:R-:W-:Y:S01]  /*df60*/  MOV R16, R2 ;  /* 0x0000000200107202 */ /* 0x000fe20000000f00 */
[----:B------:R-:W-:-:S03]  /*df70*/  IMAD R2, R0, 0xb0, RZ ;  /* 0x000000b000027824 */ /* 0x000fc600078e02ff */
[----:B------:R-:W-:Y:S01]  /*df80*/  LEA.HI.X.SX32 R9, R10, R7, 0x1, P2 ;  /* 0x000000070a097211 */ /* 0x000fe200010f0eff */
[C---:B------:R-:W-:Y:S01]  /*df90*/  IMAD R15, R0.reuse, 0xb2, RZ ;  /* 0x000000b2000f7824 */ /* 0x040fe200078e02ff */
[----:B------:R-:W-:Y:S01]  /*dfa0*/  STL [R1+0xd34], R19 ;  /* 0x000d341301007387 */ /* 0x000fe20000100800 */
[----:B------:R-:W-:Y:S01]  /*dfb0*/  IMAD R3, R0, 0xb, RZ ;  /* 0x0000000b00037824 */ /* 0x000fe200078e02ff */
[-C--:B------:R-:W-:Y:S02]  /*dfc0*/  IADD3 R14, P4, R21, R6.reuse, RZ ;  /* 0x00000006150e7210 */ /* 0x080fe40007f9e0ff */
[----:B------:R-:W-:Y:S01]  /*dfd0*/  STL.64 [R1+0xd28], R12 ;  /* 0x000d280c01007387 */ /* 0x000fe20000100a00 */
[----:B------:R-:W-:-:S03]  /*dfe0*/  IADD3 R2, P1, R2, R6, RZ ;  /* 0x0000000602027210 */ /* 0x000fc60007f3e0ff */
[----:B------:R4:W-:Y:S01]  /*dff0*/  STL.64 [R1+0xd20], R8 ;  /* 0x000d200801007387 */ /* 0x0009e20000100a00 */
[----:B------:R-:W-:Y:S02]  /*e000*/  IADD3 R16, P3, R15, R6, RZ ;  /* 0x000000060f107210 */ /* 0x000fe40007f7e0ff */
[----:B------:R-:W-:Y:S02]  /*e010*/  LEA.HI.X.SX32 R15, R3, R7, 0x1, P4 ;  /* 0x00000007030f7211 */ /* 0x000fe400020f0eff */
[----:B------:R-:W-:Y:S01]  /*e020*/  MOV R18, R4 ;  /* 0x0000000400127202 */ /* 0x000fe20000000f00 */
[----:B------:R-:W-:Y:S02]  /*e030*/  IMAD R4, R0, 0xb4, RZ ;  /* 0x000000b400047824 */ /* 0x000fe400078e02ff */
[----:B------:R-:W-:Y:S03]  /*e040*/  STL.64 [R1+0xf78], R14 ;  /* 0x000f780e01007387 */ /* 0x000fe60000100a00 */
[----:B------:R-:W-:Y:S01]  /*e050*/  IADD3 R4, P5, R4, R6, RZ ;  /* 0x0000000604047210 */ /* 0x000fe20007fbe0ff */
[----:B------:R-:W-:-:S03]  /*e060*/  IMAD R11, R0, 0xb6, RZ ;  /* 0x000000b6000b7824 */ /* 0x000fc600078e02ff */
[-C--:B---3--:R-:W-:Y:S01]  /*e070*/  LEA.HI.X.SX32 R5, R24, R7.reuse, 0x1, P5 ;  /* 0x0000000718057211 */ /* 0x088fe200028f0eff */
[C---:B------:R-:W-:Y:S01]  /*e080*/  IMAD R10, R0.reuse, 0xb8, RZ ;  /* 0x000000b8000a7824 */ /* 0x040fe200078e02ff */
[-C--:B------:R-:W-:Y:S01]  /*e090*/  IADD3 R18, P4, R11, R6.reuse, RZ ;  /* 0x000000060b127210 */ /* 0x080fe20007f9e0ff */
[C---:B------:R-:W-:Y:S02]  /*e0a0*/  IMAD R28, R0.reuse, 0x6, RZ ;  /* 0x00000006001c7824 */ /* 0x040fe400078e02ff */
[----:B------:R-:W-:Y:S01]  /*e0b0*/  IMAD R29, R0, 0xc, RZ ;  /* 0x0000000c001d7824 */ /* 0x000fe200078e02ff */
[-C--:B----4-:R-:W-:Y:S02]  /*e0c0*/  IADD3 R8, P2, R23, R6.reuse, RZ ;  /* 0x0000000617087210 */ /* 0x090fe40007f5e0ff */
[C---:B------:R-:W-:Y:S02]  /*e0d0*/  IADD3 R12, P0, R22.reuse, R6, RZ ;  /* 0x00000006160c7210 */ /* 0x040fe40007f1e0ff */
[----:B------:R-:W-:-:S02]  /*e0e0*/  LEA.HI.X.SX32 R9, R22, R7, 0x1, P2 ;  /* 0x0000000716097211 */ /* 0x000fc400010f0eff */
[-C--:B------:R-:W-:Y:S02]  /*e0f0*/  LEA.HI.X.SX32 R13, R21, R7.reuse, 0x1, P0 ;  /* 0x00000007150d7211 */ /* 0x080fe400000f0eff */
[----:B------:R-:W-:Y:S01]  /*e100*/  LEA.HI.X.SX32 R3, R23, R7, 0x1, P1 ;  /* 0x0000000717037211 */ /* 0x000fe200008f0eff */
[----:B------:R0:W-:Y:S04]  /*e110*/  STL.64 [R1+0xe70], R8 ;  /* 0x000e700801007387 */ /* 0x0001e80000100a00 */
[----:B------:R1:W-:Y:S04]  /*e120*/  STL.64 [R1+0xf20], R12 ;  /* 0x000f200c01007387 */ /* 0x0003e80000100a00 */
[----:B------:R3:W-:Y:S01]  /*e130*/  STL.64 [R1+0xd18], R2 ;  /* 0x000d180201007387 */ /* 0x0007e20000100a00 */
[----:B0-----:R-:W-:Y:S01]  /*e140*/  IADD3 R8, P2, R24, R6, RZ ;  /* 0x0000000618087210 */ /* 0x001fe20007f5e0ff */
[----:B-1----:R-:W-:-:S02]  /*e150*/  IMAD R12, R0, 0x2d, RZ ;  /* 0x0000002d000c7824 */ /* 0x002fc400078e02ff */
[----:B---3--:R-:W-:-:S03]  /*e160*/  IMAD R3, R0, 0x59, RZ ;  /* 0x0000005900037824 */ /* 0x008fc600078e02ff */
[-C--:B------:R-:W-:Y:S02]  /*e170*/  LEA.HI.X.SX32 R9, R12, R7.reuse, 0x1, P2 ;  /* 0x000000070c097211 */ /* 0x080fe400010f0eff */
[----:B------:R-:W-:Y:S01]  /*e180*/  LEA.HI.X.SX32 R17, R3, R7, 0x1, P3 ;  /* 0x0000000703117211 */ /* 0x000fe200018f0eff */
[----:B------:R-:W-:-:S04]  /*e190*/  IMAD R13, R0, 0xba, RZ ;  /* 0x000000ba000d7824 */ /* 0x000fc800078e02ff */
[----:B------:R0:W-:Y:S01]  /*e1a0*/  STL.64 [R1+0xd10], R16 ;  /* 0x000d101001007387 */ /* 0x0001e20000100a00 */
[----:B------:R-:W-:-:S03]  /*e1b0*/  IADD3 R14, P1, R13, R6, RZ ;  /* 0x000000060d0e7210 */ /* 0x000fc60007f3e0ff */
[----:B------:R2:W-:Y:S01]  /*e1c0*/  STL.64 [R1+0xe68], R8 ;  /* 0x000e680801007387 */ /* 0x0005e20000100a00 */
[----:B------:R-:W-:-:S03]  /*e1d0*/  IMAD R13, R0, 0x17, RZ ;  /* 0x00000017000d7824 */ /* 0x000fc600078e02ff */
[----:B------:R1:W-:Y:S01]  /*e1e0*/  STL.64 [R1+0xd08], R4 ;  /* 0x000d080401007387 */ /* 0x0003e20000100a00 */
[-C--:B------:R-:W-:Y:S02]  /*e1f0*/  IADD3 R10, P0, R10, R6.reuse, RZ ;  /* 0x000000060a0a7210 */ /* 0x080fe40007f1e0ff */
[-C--:B0-----:R-:W-:Y:S02]  /*e200*/  IADD3 R16, P2, R25, R6.reuse, RZ ;  /* 0x0000000619107210 */ /* 0x081fe40007f5e0ff */
[----:B--2---:R-:W-:Y:S01]  /*e210*/  IADD3 R8, P5, R26, R6, RZ ;  /* 0x000000061a087210 */ /* 0x004fe20007fbe0ff */
[----:B-1----:R-:W-:-:S03]  /*e220*/  IMAD R5, R0, 0x5b, RZ ;  /* 0x0000005b00057824 */ /* 0x002fc600078e02ff */
[-C--:B------:R-:W-:Y:S02]  /*e230*/  LEA.HI.X.SX32 R9, R25, R7.reuse, 0x1, P5 ;  /* 0x0000000719097211 */ /* 0x080fe400028f0eff */
[-C--:B------:R-:W-:Y:S02]  /*e240*/  LEA.HI.X.SX32 R17, R13, R7.reuse, 0x1, P2 ;  /* 0x000000070d117211 */ /* 0x080fe400010f0eff */
[-C--:B------:R-:W-:Y:S01]  /*e250*/  LEA.HI.X.SX32 R19, R5, R7.reuse, 0x1, P4 ;  /* 0x0000000705137211 */ /* 0x080fe200020f0eff */
[----:B------:R-:W-:Y:S01]  /*e260*/  IMAD R12, R0, 0xc0, RZ ;  /* 0x000000c0000c7824 */ /* 0x000fe200078e02ff */
[----:B------:R-:W-:-:S03]  /*e270*/  LEA.HI.X.SX32 R11, R26, R7, 0x1, P0 ;  /* 0x000000071a0b7211 */ /* 0x000fc600000f0eff */
[----:B------:R0:W-:Y:S04]  /*e280*/  STL.64 [R1+0xd00], R18 ;  /* 0x000d001201007387 */ /* 0x0001e80000100a00 */
[----:B------:R1:W-:Y:S04]  /*e290*/  STL.64 [R1+0xe60], R8 ;  /* 0x000e600801007387 */ /* 0x0003e80000100a00 */
[----:B------:R-:W-:Y:S04]  /*e2a0*/  STL.64 [R1+0xf18], R16 ;  /* 0x000f181001007387 */ /* 0x000fe80000100a00 */
[----:B------:R2:W-:Y:S01]  /*e2b0*/  STL.64 [R1+0xcf8], R10 ;  /* 0x000cf80a01007387 */ /* 0x0005e20000100a00 */
[-C--:B0-----:R-:W-:Y:S01]  /*e2c0*/  IADD3 R18, P2, R12, R6.reuse, RZ ;  /* 0x000000060c127210 */ /* 0x081fe20007f5e0ff */
[C---:B------:R-:W-:Y:S01]  /*e2d0*/  IMAD R12, R0.reuse, 0x2f, RZ ;  /* 0x0000002f000c7824 */ /* 0x040fe200078e02ff */
[----:B-1----:R-:W-:Y:S01]  /*e2e0*/  IADD3 R8, P5, R27, R6, RZ ;  /* 0x000000061b087210 */ /* 0x002fe20007fbe0ff */
[----:B------:R-:W-:-:S02]  /*e2f0*/  IMAD R2, R0, 0xbc, RZ ;  /* 0x000000bc00027824 */ /* 0x000fc400078e02ff */
[----:B--2---:R-:W-:Y:S01]  /*e300*/  IMAD R11, R0, 0x5d, RZ ;  /* 0x0000005d000b7824 */ /* 0x004fe200078e02ff */
[----:B------:R-:W-:Y:S01]  /*e310*/  LEA.HI.X.SX32 R9, R12, R7, 0x1, P5 ;  /* 0x000000070c097211 */ /* 0x000fe200028f0eff */
[----:B------:R-:W-:-:S03]  /*e320*/  IMAD R4, R0, 0xbe, RZ ;  /* 0x000000be00047824 */ /* 0x000fc600078e02ff */
[----:B------:R-:W-:Y:S02]  /*e330*/  LEA.HI.X.SX32 R15, R11, R7, 0x1, P1 ;  /* 0x000000070b0f7211 */ /* 0x000fe400008f0eff */
[----:B------:R-:W-:-:S03]  /*e340*/  IADD3 R2, P3, R2, R6, RZ ;  /* 0x0000000602027210 */ /* 0x000fc60007f7e0ff */
[----:B------:R-:W-:Y:S01]  /*e350*/  STL.64 [R1+0xcf0], R14 ;  /* 0x000cf00e01007387 */ /* 0x000fe20000100a00 */
[----:B------:R-:W-:-:S03]  /*e360*/  IADD3 R4, P4, R4, R6, RZ ;  /* 0x0000000604047210 */ /* 0x000fc60007f9e0ff */
[----:B------:R0:W-:Y:S01]  /*e370*/  STL.64 [R1+0xe58], R8 ;  /* 0x000e580801007387 */ /* 0x0001e20000100a00 */
[----:B------:R-:W-:Y:S01]  /*e380*/  LEA.HI.X.SX32 R3, R27, R7, 0x1, P3 ;  /* 0x000000071b037211 */ /* 0x000fe200018f0eff */
[----:B0-----:R-:W-:-:S04]  /*e390*/  IMAD R8, R0, 0x5f, RZ ;  /* 0x0000005f00087824 */ /* 0x001fc800078e02ff */
[----:B------:R0:W-:Y:S01]  /*e3a0*/  STL.64 [R1+0xce8], R2 ;  /* 0x000ce80201007387 */ /* 0x0001e20000100a00 */
[----:B------:R-:W-:Y:S01]  /*e3b0*/  LEA.HI.X.SX32 R5, R8, R7, 0x1, P4 ;  /* 0x0000000708057211 */ /* 0x000fe200020f0eff */
[----:B------:R-:W-:Y:S01]  /*e3c0*/  IMAD R9, R0, 0x18, RZ ;  /* 0x0000001800097824 */ /* 0x000fe200078e02ff */
[----:B------:R-:W-:-:S03]  /*e3d0*/  IADD3 R20, P5, R28, R6, RZ ;  /* 0x000000061c147210 */ /* 0x000fc60007fbe0ff */
[----:B------:R1:W-:Y:S01]  /*e3e0*/  STL.64 [R1+0xce0], R4 ;  /* 0x000ce00401007387 */ /* 0x0003e20000100a00 */
[C---:B------:R-:W-:Y:S01]  /*e3f0*/  IMAD R13, R0.reuse, 0xc2, RZ ;  /* 0x000000c2000d7824 */ /* 0x040fe200078e02ff */
[-C--:B0-----:R-:W-:Y:S02]  /*e400*/  IADD3 R2, P3, R29, R6.reuse, RZ ;  /* 0x000000061d027210 */ /* 0x081fe40007f7e0ff */
[----:B------:R-:W-:Y:S01]  /*e410*/  IADD3 R12, P4, R9, R6, RZ ;  /* 0x00000006090c7210 */ /* 0x000fe20007f9e0ff */
[----:B-1----:R-:W-:Y:S01]  /*e420*/  IMAD R4, R0, 0x3, RZ ;  /* 0x0000000300047824 */ /* 0x002fe200078e02ff */
[----:B------:R-:W-:Y:S01]  /*e430*/  LEA.HI.X.SX32 R3, R28, R7, 0x1, P3 ;  /* 0x000000071c037211 */ /* 0x000fe200018f0eff */
[----:B------:R-:W-:-:S03]  /*e440*/  IMAD R5, R0, 0x60, RZ ;  /* 0x0000006000057824 */ /* 0x000fc600078e02ff */
[-C--:B------:R-:W-:Y:S02]  /*e450*/  LEA.HI.X.SX32 R21, R4, R7.reuse, 0x1, P5 ;  /* 0x0000000704157211 */ /* 0x080fe400028f0eff */
[----:B------:R-:W-:Y:S01]  /*e460*/  IADD3 R16, P0, R13, R6, RZ ;  /* 0x000000060d107210 */ /* 0x000fe20007f1e0ff */
[C---:B------:R-:W-:Y:S01]  /*e470*/  IMAD R4, R0.reuse, 0xc6, RZ ;  /* 0x000000c600047824 */ /* 0x040fe200078e02ff */
[----:B------:R-:W-:Y:S01]  /*e480*/  LEA.HI.X.SX32 R13, R29, R7, 0x1, P4 ;  /* 0x000000071d0d7211 */ /* 0x000fe200020f0eff */
[----:B------:R0:W-:Y:S01]  /*e490*/  STL.64 [R1+0xfb8], R20 ;  /* 0x000fb81401007387 */ /* 0x0001e20000100a00 */
[----:B------:R-:W-:-:S03]  /*e4a0*/  IMAD R14, R0, 0x30, RZ ;  /* 0x00000030000e7824 */ /* 0x000fc600078e02ff */
[----:B------:R1:W-:Y:S04]  /*e4b0*/  STL.64 [R1+0xfa0], R2 ;  /* 0x000fa00201007387 */ /* 0x0003e80000100a00 */
[----:B------:R2:W-:Y:S01]  /*e4c0*/  STL.64 [R1+0xf70], R12 ;  /* 0x000f700c01007387 */ /* 0x0005e20000100a00 */
[CC--:B------:R-:W-:Y:S02]  /*e4d0*/  LEA.HI.X.SX32 R19, R5.reuse, R7.reuse, 0x1, P2 ;  /* 0x0000000705137211 */ /* 0x0c0fe400010f0eff */
[-C--:B0-----:R-:W-:Y:S02]  /*e4e0*/  IADD3 R20, P5, R14, R6.reuse, RZ ;  /* 0x000000060e147210 */ /* 0x081fe40007fbe0ff */
[-C--:B-1----:R-:W-:Y:S02]  /*e4f0*/  IADD3 R2, P3, R5, R6.reuse, RZ ;  /* 0x0000000605027210 */ /* 0x082fe40007f7e0ff */
[-C--:B--2---:R-:W-:Y:S01]  /*e500*/  IADD3 R12, P4, R4, R6.reuse, RZ ;  /* 0x00000006040c7210 */ /* 0x084fe20007f9e0ff */
[----:B------:R-:W-:Y:S01]  /*e510*/  IMAD R4, R0, 0x62, RZ ;  /* 0x0000006200047824 */ /* 0x000fe200078e02ff */
[-C--:B------:R-:W-:Y:S01]  /*e520*/  LEA.HI.X.SX32 R3, R14, R7.reuse, 0x1, P3 ;  /* 0x000000070e037211 */ /* 0x080fe200018f0eff */
[C---:B------:R-:W-:Y:S01]  /*e530*/  IMAD R5, R0.reuse, 0x31, RZ ;  /* 0x0000003100057824 */ /* 0x040fe200078e02ff */
[-C--:B------:R-:W-:Y:S01]  /*e540*/  LEA.HI.X.SX32 R21, R9, R7.reuse, 0x1, P5 ;  /* 0x0000000709157211 */ /* 0x080fe200028f0eff */
[----:B------:R-:W-:Y:S01]  /*e550*/  IMAD R10, R0, 0xc4, RZ ;  /* 0x000000c4000a7824 */ /* 0x000fe200078e02ff */
[-C--:B------:R-:W-:Y:S01]  /*e560*/  IADD3 R14, P3, R4, R6.reuse, RZ ;  /* 0x00000006040e7210 */ /* 0x080fe20007f7e0ff */
[----:B------:R0:W-:Y:S03]  /*e570*/  STL.64 [R1+0xe50], R2 ;  /* 0x000e500201007387 */ /* 0x0001e60000100a00 */
[----:B------:R-:W-:Y:S01]  /*e580*/  LEA.HI.X.SX32 R15, R5, R7, 0x1, P3 ;  /* 0x00000007050f7211 */ /* 0x000fe200018f0eff */
[----:B------:R-:W-:Y:S01]  /*e590*/  STL.64 [R1+0xf10], R20 ;  /* 0x000f101401007387 */ /* 0x000fe20000100a00 */
[----:B------:R-:W-:Y:S01]  /*e5a0*/  IADD3 R10, P1, R10, R6, RZ ;  /* 0x000000060a0a7210 */ /* 0x000fe20007f3e0ff */
[----:B------:R-:W-:-:S02]  /*e5b0*/  IMAD R5, R0, 0x63, RZ ;  /* 0x0000006300057824 */ /* 0x000fc400078e02ff */
[----:B------:R1:W-:Y:S01]  /*e5c0*/  STL.64 [R1+0xcd8], R18 ;  /* 0x000cd81201007387 */ /* 0x0003e20000100a00 */
[C---:B0-----:R-:W-:Y:S02]  /*e5d0*/  IMAD R3, R0.reuse, 0xca, RZ ;  /* 0x000000ca00037824 */ /* 0x041fe400078e02ff */
[----:B------:R-:W-:Y:S01]  /*e5e0*/  IMAD R2, R0, 0x61, RZ ;  /* 0x0000006100027824 */ /* 0x000fe200078e02ff */
[----:B------:R-:W-:-:S04]  /*e5f0*/  LEA.HI.X.SX32 R11, R4, R7, 0x1, P1 ;  /* 0x00000007040b7211 */ /* 0x000fc800008f0eff */
[-C--:B------:R-:W-:Y:S02]  /*e600*/  LEA.HI.X.SX32 R17, R2, R7.reuse, 0x1, P0 ;  /* 0x0000000702117211 */ /* 0x080fe400000f0eff */
[----:B-1----:R-:W-:Y:S01]  /*e610*/  IADD3 R18, P2, R3, R6, RZ ;  /* 0x0000000603127210 */ /* 0x002fe20007f5e0ff */
[C---:B------:R-:W-:Y:S01]  /*e620*/  IMAD R3, R0.reuse, 0xcc, RZ ;  /* 0x000000cc00037824 */ /* 0x040fe200078e02ff */
[----:B------:R-:W-:Y:S01]  /*e630*/  LEA.HI.X.SX32 R13, R5, R7, 0x1, P4 ;  /* 0x00000007050d7211 */ /* 0x000fe200020f0eff */
[----:B------:R0:W-:Y:S01]  /*e640*/  STL.64 [R1+0xcd0], R16 ;  /* 0x000cd01001007387 */ /* 0x0001e20000100a00 */
[----:B------:R-:W-:-:S03]  /*e650*/  IMAD R2, R0, 0x32, RZ ;  /* 0x0000003200027824 */ /* 0x000fc600078e02ff */
[----:B------:R-:W-:Y:S01]  /*e660*/  STL.64 [R1+0xe48], R14 ;  /* 0x000e480e01007387 */ /* 0x000fe20000100a00 */
[----:B------:R-:W-:-:S03]  /*e670*/  IMAD R8, R0, 0xc8, RZ ;  /* 0x000000c800087824 */ /* 0x000fc600078e02ff */
[----:B------:R1:W-:Y:S01]  /*e680*/  STL.64 [R1+0xcc8], R10 ;  /* 0x000cc80a01007387 */ /* 0x0003e20000100a00 */
[-C--:B0-----:R-:W-:Y:S01]  /*e690*/  IADD3 R16, P0, R3, R6.reuse, RZ ;  /* 0x0000000603107210 */ /* 0x081fe20007f1e0ff */
[----:B------:R-:W-:Y:S02]  /*e6a0*/  IMAD R3, R0, 0x64, RZ ;  /* 0x0000006400037824 */ /* 0x000fe400078e02ff */
[----:B------:R0:W-:Y:S01]  /*e6b0*/  STL.64 [R1+0xcc0], R12 ;  /* 0x000cc00c01007387 */ /* 0x0001e20000100a00 */
[-C--:B------:R-:W-:Y:S02]  /*e6c0*/  IADD3 R20, P3, R2, R6.reuse, RZ ;  /* 0x0000000602147210 */ /* 0x080fe40007f7e0ff */
[-C--:B------:R-:W-:Y:S02]  /*e6d0*/  IADD3 R8, P5, R8, R6.reuse, RZ ;  /* 0x0000000608087210 */ /* 0x080fe40007fbe0ff */
[----:B-1----:R-:W-:Y:S01]  /*e6e0*/  IADD3 R10, P1, R3, R6, RZ ;  /* 0x00000006030a7210 */ /* 0x002fe20007f3e0ff */
[----:B0-----:R-:W-:-:S03]  /*e6f0*/  IMAD R13, R0, 0x19, RZ ;  /* 0x00000019000d7824 */ /* 0x001fc600078e02ff */
[-C--:B------:R-:W-:Y:S01]  /*e700*/  LEA.HI.X.SX32 R11, R2, R7.reuse, 0x1, P1 ;  /* 0x00000007020b7211 */ /* 0x080fe200008f0eff */
[C---:B------:R-:W-:Y:S01]  /*e710*/  IMAD R15, R0.reuse, 0x66, RZ ;  /* 0x00000066000f7824 */ /* 0x040fe200078e02ff */
[-C--:B------:R-:W-:Y:S02]  /*e720*/  LEA.HI.X.SX32 R21, R13, R7.reuse, 0x1, P3 ;  /* 0x000000070d157211 */ /* 0x080fe400018f0eff */
[----:B------:R-:W-:Y:S01]  /*e730*/  LEA.HI.X.SX32 R9, R3, R7, 0x1, P5 ;  /* 0x0000000703097211 */ /* 0x000fe200028f0eff */
[C---:B------:R-:W-:Y:S02]  /*e740*/  IMAD R3, R0.reuse, 0x65, RZ ;  /* 0x0000006500037824 */ /* 0x040fe400078e02ff */
[----:B------:R-:W-:Y:S01]  /*e750*/  STL.64 [R1+0xf08], R20 ;  /* 0x000f081401007387 */ /* 0x000fe20000100a00 */
[----:B------:R-:W-:-:S03]  /*e760*/  IMAD R14, R0, 0x33, RZ ;  /* 0x00000033000e7824 */ /* 0x000fc600078e02ff */
[----:B------:R0:W-:Y:S01]  /*e770*/  STL.64 [R1+0xe40], R10 ;  /* 0x000e400a01007387 */ /* 0x0001e20000100a00 */
[----:B------:R-:W-:Y:S01]  /*e780*/  LEA.HI.X.SX32 R19, R3, R7, 0x1, P2 ;  /* 0x0000000703137211 */ /* 0x000fe200010f0eff */
[----:B------:R-:W-:Y:S02]  /*e790*/  IMAD R4, R0, 0xce, RZ ;  /* 0x000000ce00047824 */ /* 0x000fe400078e02ff */
[----:B------:R-:W-:Y:S01]  /*e7a0*/  STL.64 [R1+0xcb8], R8 ;  /* 0x000cb80801007387 */ /* 0x000fe20000100a00 */
[----:B0-----:R-:W-:-:S04]  /*e7b0*/  IADD3 R10, P1, R15, R6, RZ ;  /* 0x000000060f0a7210 */ /* 0x001fc80007f3e0ff */
[----:B------:R-:W-:Y:S01]  /*e7c0*/  LEA.HI.X.SX32 R11, R14, R7, 0x1, P1 ;  /* 0x000000070e0b7211 */ /* 0x000fe200008f0eff */
[----:B------:R-:W-:Y:S01]  /*e7d0*/  STL.64 [R1+0xcb0], R18 ;  /* 0x000cb01201007387 */ /* 0x000fe20000100a00 */
[----:B------:R-:W-:-:S03]  /*e7e0*/  IADD3 R4, P4, R4, R6, RZ ;  /* 0x0000000604047210 */ /* 0x000fc60007f9e0ff */
[----:B------:R0:W-:Y:S01]  /*e7f0*/  STL.64 [R1+0xe38], R10 ;  /* 0x000e380a01007387 */ /* 0x0001e20000100a00 */
[C---:B------:R-:W-:Y:S01]  /*e800*/  IMAD R20, R0.reuse, 0x1a, RZ ;  /* 0x0000001a00147824 */ /* 0x040fe200078e02ff */
[----:B------:R-:W-:Y:S01]  /*e810*/  LEA.HI.X.SX32 R17, R15, R7, 0x1, P0 ;  /* 0x000000070f117211 */ /* 0x000fe200000f0eff */
[C---:B------:R-:W-:Y:S02]  /*e820*/  IMAD R14, R0.reuse, 0x34, RZ ;  /* 0x00000034000e7824 */ /* 0x040fe400078e02ff */
[C---:B0-----:R-:W-:Y:S02]  /*e830*/  IMAD R10, R0.reuse, 0x67, RZ ;  /* 0x00000067000a7824 */ /* 0x041fe400078e02ff */
[----:B------:R-:W-:-:S03]  /*e840*/  IMAD R11, R0, 0x68, RZ ;  /* 0x00000068000b7824 */ /* 0x000fc600078e02ff */
[----:B------:R-:W-:Y:S01]  /*e850*/  LEA.HI.X.SX32 R5, R10, R7, 0x1, P4 ;  /* 0x000000070a057211 */ /* 0x000fe200020f0eff */
[----:B------:R-:W-:Y:S01]  /*e860*/  IMAD R15, R0, 0xd, RZ ;  /* 0x0000000d000f7824 */ /* 0x000fe200078e02ff */
[----:B------:R-:W-:Y:S01]  /*e870*/  IADD3 R18, P1, R20, R6, RZ ;  /* 0x0000000614127210 */ /* 0x000fe20007f3e0ff */
[----:B------:R0:W-:Y:S01]  /*e880*/  STL.64 [R1+0xca8], R16 ;  /* 0x000ca81001007387 */ /* 0x0001e20000100a00 */
[----:B------:R-:W-:-:S03]  /*e890*/  IMAD R12, R0, 0xd0, RZ ;  /* 0x000000d0000c7824 */ /* 0x000fc600078e02ff */
[----:B------:R1:W-:Y:S01]  /*e8a0*/  STL.64 [R1+0xca0], R4 ;  /* 0x000ca00401007387 */ /* 0x0003e20000100a00 */
[-C--:B------:R-:W-:Y:S01]  /*e8b0*/  LEA.HI.X.SX32 R19, R15, R7.reuse, 0x1, P1 ;  /* 0x000000070f137211 */ /* 0x080fe200008f0eff */
[----:B------:R-:W-:Y:S01]  /*e8c0*/  IMAD R10, R0, 0xd6, RZ ;  /* 0x000000d6000a7824 */ /* 0x000fe200078e02ff */
[-C--:B0-----:R-:W-:Y:S02]  /*e8d0*/  IADD3 R16, P0, R14, R6.reuse, RZ ;  /* 0x000000060e107210 */ /* 0x081fe40007f1e0ff */
[CC--:B-1----:R-:W-:Y:S02]  /*e8e0*/  IADD3 R4, P4, R11.reuse, R6.reuse, RZ ;  /* 0x000000060b047210 */ /* 0x0c2fe40007f9e0ff */
[-C--:B------:R-:W-:Y:S02]  /*e8f0*/  LEA.HI.X.SX32 R17, R20, R7.reuse, 0x1, P0 ;  /* 0x0000000714117211 */ /* 0x080fe400000f0eff */
[-C--:B------:R-:W-:Y:S01]  /*e900*/  LEA.HI.X.SX32 R5, R14, R7.reuse, 0x1, P4 ;  /* 0x000000070e057211 */ /* 0x080fe200020f0eff */
[----:B------:R-:W-:Y:S01]  /*e910*/  IMAD R2, R0, 0xd2, RZ ;  /* 0x000000d200027824 */ /* 0x000fe200078e02ff */
[-C--:B------:R-:W-:Y:S01]  /*e920*/  IADD3 R12, P3, R12, R6.reuse, RZ ;  /* 0x000000060c0c7210 */ /* 0x080fe20007f7e0ff */
[----:B------:R0:W-:Y:S03]  /*e930*/  STL.64 [R1+0xf68], R18 ;  /* 0x000f681201007387 */ /* 0x0001e60000100a00 */
[----:B------:R-:W-:Y:S01]  /*e940*/  LEA.HI.X.SX32 R13, R11, R7, 0x1, P3 ;  /* 0x000000070b0d7211 */ /* 0x000fe200018f0eff */
[----:B------:R-:W-:Y:S01]  /*e950*/  STL.64 [R1+0xf00], R16 ;  /* 0x000f001001007387 */ /* 0x000fe20000100a00 */
[----:B------:R-:W-:-:S03]  /*e960*/  IADD3 R8, P5, R2, R6, RZ ;  /* 0x0000000602087210 */ /* 0x000fc60007fbe0ff */
[----:B------:R1:W-:Y:S01]  /*e970*/  STL.64 [R1+0xe30], R4 ;  /* 0x000e300401007387 */ /* 0x0003e20000100a00 */
[----:B------:R-:W-:Y:S01]  /*e980*/  IMAD R2, R0, 0xd4, RZ ;  /* 0x000000d400027824 */ /* 0x000fe200078e02ff */
[-C--:B0-----:R-:W-:Y:S01]  /*e990*/  IADD3 R18, P1, R10, R6.reuse, RZ ;  /* 0x000000060a127210 */ /* 0x081fe20007f3e0ff */
[C---:B------:R-:W-:Y:S01]  /*e9a0*/  IMAD R10, R0.reuse, 0x6a, RZ ;  /* 0x0000006a000a7824 */ /* 0x040fe200078e02ff */
[----:B------:R0:W-:Y:S01]  /*e9b0*/  STL.64 [R1+0xc98], R12 ;  /* 0x000c980c01007387 */ /* 0x0001e20000100a00 */
[C---:B------:R-:W-:Y:S02]  /*e9c0*/  IMAD R15, R0.reuse, 0xd8, RZ ;  /* 0x000000d8000f7824 */ /* 0x040fe400078e02ff */
[C---:B-1----:R-:W-:Y:S02]  /*e9d0*/  IMAD R5, R0.reuse, 0xda, RZ ;  /* 0x000000da00057824 */ /* 0x042fe400078e02ff */
[----:B------:R-:W-:Y:S01]  /*e9e0*/  IMAD R4, R0, 0x69, RZ ;  /* 0x0000006900047824 */ /* 0x000fe200078e02ff */
[-C--:B------:R-:W-:Y:S01]  /*e9f0*/  IADD3 R14, P4, R10, R6.reuse, RZ ;  /* 0x000000060a0e7210 */ /* 0x080fe20007f9e0ff */
[C---:B------:R-:W-:Y:S01]  /*ea00*/  IMAD R11, R0.reuse, 0x35, RZ ;  /* 0x00000035000b7824 */ /* 0x040fe200078e02ff */
[----:B0-----:R-:W-:Y:S01]  /*ea10*/  IADD3 R12, P3, R5, R6, RZ ;  /* 0x00000006050c7210 */ /* 0x001fe20007f7e0ff */
[----:B------:R-:W-:Y:S01]  /*ea20*/  IMAD R5, R0, 0xdc, RZ ;  /* 0x000000dc00057824 */ /* 0x000fe200078e02ff */
[----:B------:R-:W-:-:S02]  /*ea30*/  LEA.HI.X.SX32 R9, R4, R7, 0x1, P5 ;  /* 0x0000000704097211 */ /* 0x000fc400028f0eff */
[-C--:B------:R-:W-:Y:S02]  /*ea40*/  IADD3 R2, P2, R2, R6.reuse, RZ ;  /* 0x0000000602027210 */ /* 0x080fe40007f5e0ff */
[----:B------:R-:W-:Y:S01]  /*ea50*/  IADD3 R16, P0, R15, R6, RZ ;  /* 0x000000060f107210 */ /* 0x000fe20007f1e0ff */
[C---:B------:R-:W-:Y:S01]  /*ea60*/  IMAD R4, R0.reuse, 0x36, RZ ;  /* 0x0000003600047824 */ /* 0x040fe200078e02ff */
[-C--:B------:R-:W-:Y:S01]  /*ea70*/  LEA.HI.X.SX32 R15, R11, R7.reuse, 0x1, P4 ;  /* 0x000000070b0f7211 */ /* 0x080fe200020f0eff */
[----:B------:R0:W-:Y:S01]  /*ea80*/  STL.64 [R1+0xc90], R8 ;  /* 0x000c900801007387 */ /* 0x0001e20000100a00 */
[----:B------:R-:W-:Y:S01]  /*ea90*/  IMAD R11, R0, 0x6b, RZ ;  /* 0x0000006b000b7824 */ /* 0x000fe200078e02ff */
[-C--:B------:R-:W-:Y:S01]  /*eaa0*/  LEA.HI.X.SX32 R3, R10, R7.reuse, 0x1, P2 ;  /* 0x000000070a037211 */ /* 0x080fe200010f0eff */
[C---:B------:R-:W-:Y:S01]  /*eab0*/  IMAD R20, R0.reuse, 0x1b, RZ ;  /* 0x0000001b00147824 */ /* 0x040fe200078e02ff */
[----:B------:R1:W-:Y:S01]  /*eac0*/  STL.64 [R1+0xe28], R14 ;  /* 0x000e280e01007387 */ /* 0x0003e20000100a00 */
[----:B------:R-:W-:Y:S01]  /*ead0*/  IMAD R10, R0, 0xde, RZ ;  /* 0x000000de000a7824 */ /* 0x000fe200078e02ff */
[----:B------:R-:W-:-:S02]  /*eae0*/  LEA.HI.X.SX32 R19, R11, R7, 0x1, P1 ;  /* 0x000000070b137211 */ /* 0x000fc400008f0eff */
[-C--:B0-----:R-:W-:Y:S01]  /*eaf0*/  IADD3 R8, P5, R5, R6.reuse, RZ ;  /* 0x0000000605087210 */ /* 0x081fe20007fbe0ff */
[----:B------:R-:W-:Y:S01]  /*eb00*/  IMAD R5, R0, 0x6c, RZ ;  /* 0x0000006c00057824 */ /* 0x000fe200078e02ff */
[----:B------:R0:W-:Y:S01]  /*eb10*/  STL.64 [R1+0xc88], R2 ;  /* 0x000c880201007387 */ /* 0x0001e20000100a00 */
[-C--:B-1----:R-:W-:Y:S01]  /*eb20*/  IADD3 R14, P4, R4, R6.reuse, RZ ;  /* 0x00000006040e7210 */ /* 0x082fe20007f9e0ff */
[----:B------:R-:W-:Y:S02]  /*eb30*/  IMAD R11, R0, 0xe0, RZ ;  /* 0x000000e0000b7824 */ /* 0x000fe400078e02ff */
[----:B------:R1:W-:Y:S01]  /*eb40*/  STL.64 [R1+0xc80], R18 ;  /* 0x000c801201007387 */ /* 0x0003e20000100a00 */
[-C--:B------:R-:W-:Y:S02]  /*eb50*/  LEA.HI.X.SX32 R15, R20, R7.reuse, 0x1, P4 ;  /* 0x00000007140f7211 */ /* 0x080fe400020f0eff */
[C---:B0-----:R-:W-:Y:S02]  /*eb60*/  IADD3 R2, P2, R5.reuse, R6, RZ ;  /* 0x0000000605027210 */ /* 0x041fe40007f5e0ff */
[----:B------:R-:W-:-:S02]  /*eb70*/  LEA.HI.X.SX32 R17, R5, R7, 0x1, P0 ;  /* 0x0000000705117211 */ /* 0x000fc400000f0eff */
[-C--:B-1----:R-:W-:Y:S01]  /*eb80*/  IADD3 R18, P1, R10, R6.reuse, RZ ;  /* 0x000000060a127210 */ /* 0x082fe20007f3e0ff */
[----:B------:R-:W-:Y:S01]  /*eb90*/  IMAD R10, R0, 0x6e, RZ ;  /* 0x0000006e000a7824 */ /* 0x000fe200078e02ff */
[-C--:B------:R-:W-:Y:S01]  /*eba0*/  LEA.HI.X.SX32 R3, R4, R7.reuse, 0x1, P2 ;  /* 0x0000000704037211 */ /* 0x080fe200010f0eff */
[C---:B------:R-:W-:Y:S01]  /*ebb0*/  IMAD R5, R0.reuse, 0x6d, RZ ;  /* 0x0000006d00057824 */ /* 0x040fe200078e02ff */
[----:B------:R0:W-:Y:S04]  /*ebc0*/  STL.64 [R1+0xef8], R14 ;  /* 0x000ef80e01007387 */ /* 0x0001e80000100a00 */
[----:B------:R1:W-:Y:S01]  /*ebd0*/  STL.64 [R1+0xe20], R2 ;  /* 0x000e200201007387 */ /* 0x0003e20000100a00 */
[-C--:B------:R-:W-:Y:S02]  /*ebe0*/  LEA.HI.X.SX32 R13, R5, R7.reuse, 0x1, P3 ;  /* 0x00000007050d7211 */ /* 0x080fe400018f0eff */
[-C--:B0-----:R-:W-:Y:S01]  /*ebf0*/  IADD3 R14, P4, R11, R6.reuse, RZ ;  /* 0x000000060b0e7210 */ /* 0x081fe20007f9e0ff */
[----:B------:R-:W-:Y:S01]  /*ec00*/  IMAD R11, R0, 0x37, RZ ;  /* 0x00000037000b7824 */ /* 0x000fe200078e02ff */
[C---:B-1----:R-:W-:Y:S01]  /*ec10*/  IADD3 R2, P2, R10.reuse, R6, RZ ;  /* 0x000000060a027210 */ /* 0x042fe20007f5e0ff */
[----:B------:R-:W-:Y:S01]  /*ec20*/  STL.64 [R1+0xc78], R16 ;  /* 0x000c781001007387 */ /* 0x000fe20000100a00 */
[----:B------:R-:W-:-:S02]  /*ec30*/  LEA.HI.X.SX32 R9, R10, R7, 0x1, P5 ;  /* 0x000000070a097211 */ /* 0x000fc400028f0eff */
[----:B------:R-:W-:Y:S01]  /*ec40*/  LEA.HI.X.SX32 R3, R11, R7, 0x1, P2 ;  /* 0x000000070b037211 */ /* 0x000fe200010f0eff */
[----:B------:R0:W-:Y:S01]  /*ec50*/  STL.64 [R1+0xc70], R12 ;  /* 0x000c700c01007387 */ /* 0x0001e20000100a00 */
[C---:B------:R-:W-:Y:S02]  /*ec60*/  IMAD R20, R0.reuse, 0x1c, RZ ;  /* 0x0000001c00147824 */ /* 0x040fe400078e02ff */
[C---:B------:R-:W-:Y:S01]  /*ec70*/  IMAD R21, R0.reuse, 0x6f, RZ ;  /* 0x0000006f00157824 */ /* 0x040fe200078e02ff */
[----:B------:R1:W-:Y:S04]  /*ec80*/  STL.64 [R1+0xe18], R2 ;  /* 0x000e180201007387 */ /* 0x0003e80000100a00 */
[----:B------:R2:W-:Y:S01]  /*ec90*/  STL.64 [R1+0xc68], R8 ;  /* 0x000c680801007387 */ /* 0x0005e20000100a00 */
[----:B0-----:R-:W-:Y:S01]  /*eca0*/  IMAD R13, R0, 0xe, RZ ;  /* 0x0000000e000d7824 */ /* 0x001fe200078e02ff */
[----:B------:R-:W-:-:S04]  /*ecb0*/  IADD3 R10, P5, R20, R6, RZ ;  /* 0x00000006140a7210 */ /* 0x000fc80007fbe0ff */
[----:B-1----:R-:W-:Y:S01]  /*ecc0*/  IADD3 R2, P2, R13, R6, RZ ;  /* 0x000000060d027210 */ /* 0x002fe20007f5e0ff */
[C---:B--2---:R-:W-:Y:S01]  /*ecd0*/  IMAD R8, R0.reuse, 0x7, RZ ;  /* 0x0000000700087824 */ /* 0x044fe200078e02ff */
[-C--:B------:R-:W-:Y:S01]  /*ece0*/  LEA.HI.X.SX32 R19, R21, R7.reuse, 0x1, P1 ;  /* 0x0000000715137211 */ /* 0x080fe200008f0eff */
[C---:B------:R-:W-:Y:S02]  /*ecf0*/  IMAD R12, R0.reuse, 0x38, RZ ;  /* 0x00000038000c7824 */ /* 0x040fe400078e02ff */
[----:B------:R-:W-:Y:S01]  /*ed00*/  IMAD R9, R0, 0x70, RZ ;  /* 0x0000007000097824 */ /* 0x000fe200078e02ff */
[-C--:B------:R-:W-:Y:S01]  /*ed10*/  LEA.HI.X.SX32 R3, R8, R7.reuse, 0x1, P2 ;  /* 0x0000000708037211 */ /* 0x080fe200010f0eff */
[----:B------:R0:W-:Y:S01]  /*ed20*/  STL.64 [R1+0xc60], R18 ;  /* 0x000c601201007387 */ /* 0x0001e20000100a00 */
[----:B------:R-:W-:Y:S01]  /*ed30*/  LEA.HI.X.SX32 R11, R13, R7, 0x1, P5 ;  /* 0x000000070d0b7211 */ /* 0x000fe200028f0eff */
[C---:B------:R-:W-:Y:S02]  /*ed40*/  IMAD R8, R0.reuse, 0xe6, RZ ;  /* 0x000000e600087824 */ /* 0x040fe400078e02ff */
[----:B------:R1:W-:Y:S01]  /*ed50*/  STL.64 [R1+0xf98], R2 ;  /* 0x000f980201007387 */ /* 0x0003e20000100a00 */
[----:B------:R-:W-:-:S03]  /*ed60*/  IMAD R4, R0, 0xe2, RZ ;  /* 0x000000e200047824 */ /* 0x000fc600078e02ff */
[----:B------:R2:W-:Y:S01]  /*ed70*/  STL.64 [R1+0xf60], R10 ;  /* 0x000f600a01007387 */ /* 0x0005e20000100a00 */
[-C--:B0-----:R-:W-:Y:S02]  /*ed80*/  IADD3 R18, P1, R12, R6.reuse, RZ ;  /* 0x000000060c127210 */ /* 0x081fe40007f3e0ff */
[CC--:B-1----:R-:W-:Y:S02]  /*ed90*/  IADD3 R2, P2, R9.reuse, R6.reuse, RZ ;  /* 0x0000000609027210 */ /* 0x0c2fe40007f5e0ff */
[-C--:B------:R-:W-:Y:S02]  /*eda0*/  LEA.HI.X.SX32 R19, R20, R7.reuse, 0x1, P1 ;  /* 0x0000000714137211 */ /* 0x080fe400008f0eff */
[-C--:B--2---:R-:W-:Y:S01]  /*edb0*/  IADD3 R10, P5, R8, R6.reuse, RZ ;  /* 0x00000006080a7210 */ /* 0x084fe20007fbe0ff */
[----:B------:R-:W-:Y:S01]  /*edc0*/  IMAD R8, R0, 0x72, RZ ;  /* 0x0000007200087824 */ /* 0x000fe200078e02ff */
[-C--:B------:R-:W-:Y:S01]  /*edd0*/  LEA.HI.X.SX32 R3, R12, R7.reuse, 0x1, P2 ;  /* 0x000000070c037211 */ /* 0x080fe200010f0eff */
[----:B------:R-:W-:Y:S01]  /*ede0*/  IMAD R13, R0, 0xe8, RZ ;  /* 0x000000e8000d7824 */ /* 0x000fe200078e02ff */
[----:B------:R-:W-:Y:S01]  /*edf0*/  LEA.HI.X.SX32 R15, R9, R7, 0x1, P4 ;  /* 0x00000007090f7211 */ /* 0x000fe200020f0eff */
[----:B------:R0:W-:Y:S01]  /*ee00*/  STL.64 [R1+0xef0], R18 ;  /* 0x000ef01201007387 */ /* 0x0001e20000100a00 */
[-C--:B------:R-:W-:Y:S01]  /*ee10*/  IADD3 R16, P0, R4, R6.reuse, RZ ;  /* 0x0000000604107210 */ /* 0x080fe20007f1e0ff */
[----:B------:R-:W-:Y:S01]  /*ee20*/  IMAD R9, R0, 0x39, RZ ;  /* 0x0000003900097824 */ /* 0x000fe200078e02ff */
[-C--:B------:R-:W-:Y:S01]  /*ee30*/  IADD3 R12, P2, R8, R6.reuse, RZ ;  /* 0x00000006080c7210 */ /* 0x080fe20007f5e0ff */
[----:B------:R-:W-:Y:S01]  /*ee40*/  IMAD R4, R0, 0xe4, RZ ;  /* 0x000000e400047824 */ /* 0x000fe200078e02ff */
[----:B------:R1:W-:Y:S04]  /*ee50*/  STL.64 [R1+0xe10], R2 ;  /* 0x000e100201007387 */ /* 0x0003e80000100a00 */
[-C--:B------:R-:W-:Y:S01]  /*ee60*/  IADD3 R4, P3, R4, R6.reuse, RZ ;  /* 0x0000000604047210 */ /* 0x080fe20007f7e0ff */
[----:B------:R2:W-:Y:S01]  /*ee70*/  STL.64 [R1+0xc58], R14 ;  /* 0x000c580e01007387 */ /* 0x0005e20000100a00 */
[----:B0-----:R-:W-:-:S02]  /*ee80*/  IADD3 R18, P1, R13, R6, RZ ;  /* 0x000000060d127210 */ /* 0x001fc40007f3e0ff */
[-C--:B------:R-:W-:Y:S01]  /*ee90*/  LEA.HI.X.SX32 R13, R9, R7.reuse, 0x1, P2 ;  /* 0x00000007090d7211 */ /* 0x080fe200010f0eff */
[C---:B-1----:R-:W-:Y:S02]  /*eea0*/  IMAD R3, R0.reuse, 0xea, RZ ;  /* 0x000000ea00037824 */ /* 0x042fe400078e02ff */
[C---:B------:R-:W-:Y:S02]  /*eeb0*/  IMAD R2, R0.reuse, 0x71, RZ ;  /* 0x0000007100027824 */ /* 0x040fe400078e02ff */
[C---:B------:R-:W-:Y:S01]  /*eec0*/  IMAD R9, R0.reuse, 0x73, RZ ;  /* 0x0000007300097824 */ /* 0x040fe200078e02ff */
[----:B--2---:R-:W-:Y:S01]  /*eed0*/  IADD3 R14, P4, R3, R6, RZ ;  /* 0x00000006030e7210 */ /* 0x004fe20007f9e0ff */
[----:B------:R-:W-:Y:S01]  /*eee0*/  IMAD R3, R0, 0xec, RZ ;  /* 0x000000ec00037824 */ /* 0x000fe200078e02ff */
[-C--:B------:R-:W-:Y:S02]  /*eef0*/  LEA.HI.X.SX32 R17, R2, R7.reuse, 0x1, P0 ;  /* 0x0000000702117211 */ /* 0x080fe400000f0eff */
[----:B------:R-:W-:-:S02]  /*ef00*/  LEA.HI.X.SX32 R5, R8, R7, 0x1, P3 ;  /* 0x0000000708057211 */ /* 0x000fc400018f0eff */
[----:B------:R-:W-:Y:S01]  /*ef10*/  LEA.HI.X.SX32 R11, R9, R7, 0x1, P5 ;  /* 0x00000007090b7211 */ /* 0x000fe200028f0eff */
[----:B------:R0:W-:Y:S01]  /*ef20*/  STL.64 [R1+0xc50], R16 ;  /* 0x000c501001007387 */ /* 0x0001e20000100a00 */
[----:B------:R-:W-:-:S03]  /*ef30*/  IMAD R2, R0, 0x3a, RZ ;  /* 0x0000003a00027824 */ /* 0x000fc600078e02ff */
[----:B------:R-:W-:Y:S04]  /*ef40*/  STL.64 [R1+0xe08], R12 ;  /* 0x000e080c01007387 */ /* 0x000fe80000100a00 */
[----:B------:R1:W-:Y:S01]  /*ef50*/  STL.64 [R1+0xc48], R4 ;  /* 0x000c480401007387 */ /* 0x0003e20000100a00 */
[-C--:B0-----:R-:W-:Y:S01]  /*ef60*/  IADD3 R16, P0, R3, R6.reuse, RZ ;  /* 0x0000000603107210 */ /* 0x081fe20007f1e0ff */
[----:B------:R-:W-:Y:S02]  /*ef70*/  IMAD R3, R0, 0x74, RZ ;  /* 0x0000007400037824 */ /* 0x000fe400078e02ff */
[----:B------:R0:W-:Y:S01]  /*ef80*/  STL.64 [R1+0xc40], R10 ;  /* 0x000c400a01007387 */ /* 0x0001e20000100a00 */
        /* <DEDUP_REMOVED lines=11> */
[----:B------:R-:W-:Y:S01]  /*f040*/  IMAD R8, R0, 0xee, RZ ;  /* 0x000000ee00087824 */ /* 0x000fe200078e02ff */
[----:B------:R-:W-:Y:S02]  /*f050*/  LEA.HI.X.SX32 R15, R3, R7, 0x1, P4 ;  /* 0x00000007030f7211 */ /* 0x000fe400020f0eff */
[----:B------:R-:W-:Y:S02]  /*f060*/  STL.64 [R1+0xc38], R18 ;  /* 0x000c381201007387 */ /* 0x000fe40000100a00 */
[-C--:B------:R-:W-:Y:S02]  /*f070*/  IADD3 R8, P5, R8, R6.reuse, RZ ;  /* 0x0000000608087210 */ /* 0x080fe40007fbe0ff */
[----:B0-----:R-:W-:-:S04]  /*f080*/  IADD3 R4, P3, R13, R6, RZ ;  /* 0x000000060d047210 */ /* 0x001fc80007f7e0ff */
[-C--:B------:R-:W-:Y:S01]  /*f090*/  LEA.HI.X.SX32 R5, R12, R7.reuse, 0x1, P3 ;  /* 0x000000070c057211 */ /* 0x080fe200018f0eff */
[----:B------:R-:W-:Y:S01]  /*f0a0*/  IMAD R12, R0, 0x77, RZ ;  /* 0x00000077000c7824 */ /* 0x000fe200078e02ff */
[----:B------:R0:W-:Y:S01]  /*f0b0*/  STL.64 [R1+0xc30], R14 ;  /* 0x000c300e01007387 */ /* 0x0001e20000100a00 */
[----:B------:R-:W-:-:S03]  /*f0c0*/  LEA.HI.X.SX32 R17, R13, R7, 0x1, P0 ;  /* 0x000000070d117211 */ /* 0x000fc600000f0eff */
[----:B------:R1:W-:Y:S01]  /*f0d0*/  STL.64 [R1+0xdf8], R4 ;  /* 0x000df80401007387 */ /* 0x0003e20000100a00 */
[----:B------:R-:W-:Y:S01]  /*f0e0*/  LEA.HI.X.SX32 R9, R12, R7, 0x1, P5 ;  /* 0x000000070c097211 */ /* 0x000fe200028f0eff */
[C---:B------:R-:W-:Y:S02]  /*f0f0*/  IMAD R10, R0.reuse, 0xf0, RZ ;  /* 0x000000f0000a7824 */ /* 0x040fe400078e02ff */
[C---:B------:R-:W-:Y:S02]  /*f100*/  IMAD R13, R0.reuse, 0xf, RZ ;  /* 0x0000000f000d7824 */ /* 0x040fe400078e02ff */
[C---:B0-----:R-:W-:Y:S02]  /*f110*/  IMAD R15, R0.reuse, 0x1e, RZ ;  /* 0x0000001e000f7824 */ /* 0x041fe400078e02ff */
[C---:B-1----:R-:W-:Y:S02]  /*f120*/  IMAD R4, R0.reuse, 0x3c, RZ ;  /* 0x0000003c00047824 */ /* 0x042fe400078e02ff */
[----:B------:R-:W-:Y:S01]  /*f130*/  IMAD R5, R0, 0x78, RZ ;  /* 0x0000007800057824 */ /* 0x000fe200078e02ff */
[-C--:B------:R-:W-:Y:S01]  /*f140*/  IADD3 R18, P3, R15, R6.reuse, RZ ;  /* 0x000000060f127210 */ /* 0x080fe20007f7e0ff */
[----:B------:R0:W-:Y:S01]  /*f150*/  STL.64 [R1+0xc28], R16 ;  /* 0x000c281001007387 */ /* 0x0001e20000100a00 */
[----:B------:R-:W-:-:S03]  /*f160*/  IADD3 R10, P2, R10, R6, RZ ;  /* 0x000000060a0a7210 */ /* 0x000fc60007f5e0ff */
[----:B------:R1:W-:Y:S01]  /*f170*/  STL.64 [R1+0xc20], R8 ;  /* 0x000c200801007387 */ /* 0x0003e20000100a00 */
[-C--:B------:R-:W-:Y:S02]  /*f180*/  LEA.HI.X.SX32 R19, R13, R7.reuse, 0x1, P3 ;  /* 0x000000070d137211 */ /* 0x080fe400018f0eff */
[CC--:B0-----:R-:W-:Y:S02]  /*f190*/  IADD3 R16, P0, R4.reuse, R6.reuse, RZ ;  /* 0x0000000604107210 */ /* 0x0c1fe40007f1e0ff */
[----:B-1----:R-:W-:Y:S02]  /*f1a0*/  IADD3 R8, P5, R5, R6, RZ ;  /* 0x0000000605087210 */ /* 0x002fe40007fbe0ff */
[-C--:B------:R-:W-:Y:S02]  /*f1b0*/  LEA.HI.X.SX32 R17, R15, R7.reuse, 0x1, P0 ;  /* 0x000000070f117211 */ /* 0x080fe400000f0eff */
[-C--:B------:R-:W-:Y:S02]  /*f1c0*/  LEA.HI.X.SX32 R9, R4, R7.reuse, 0x1, P5 ;  /* 0x0000000704097211 */ /* 0x080fe400028f0eff */
[----:B------:R-:W-:Y:S01]  /*f1d0*/  LEA.HI.X.SX32 R11, R5, R7, 0x1, P2 ;  /* 0x00000007050b7211 */ /* 0x000fe200010f0eff */
[C---:B------:R-:W-:Y:S01]  /*f1e0*/  IMAD R2, R0.reuse, 0xf2, RZ ;  /* 0x000000f200027824 */ /* 0x040fe200078e02ff */
[----:B------:R0:W-:Y:S01]  /*f1f0*/  STL.64 [R1+0xf58], R18 ;  /* 0x000f581201007387 */ /* 0x0001e20000100a00 */
[----:B------:R-:W-:-:S03]  /*f200*/  IMAD R14, R0, 0xf8, RZ ;  /* 0x000000f8000e7824 */ /* 0x000fc600078e02ff */
[----:B------:R1:W-:Y:S01]  /*f210*/  STL.64 [R1+0xee0], R16 ;  /* 0x000ee01001007387 */ /* 0x0003e20000100a00 */
[----:B------:R-:W-:-:S03]  /*f220*/  IADD3 R20, P1, R2, R6, RZ ;  /* 0x0000000602147210 */ /* 0x000fc60007f3e0ff */
[----:B------:R2:W-:Y:S01]  /*f230*/  STL.64 [R1+0xdf0], R8 ;  /* 0x000df00801007387 */ /* 0x0005e20000100a00 */
[C---:B------:R-:W-:Y:S02]  /*f240*/  IMAD R2, R0.reuse, 0xf4, RZ ;  /* 0x000000f400027824 */ /* 0x040fe400078e02ff */
[----:B0-----:R-:W-:Y:S01]  /*f250*/  IMAD R18, R0, 0x7a, RZ ;  /* 0x0000007a00127824 */ /* 0x001fe200078e02ff */
[----:B------:R0:W-:Y:S01]  /*f260*/  STL.64 [R1+0xc18], R10 ;  /* 0x000c180a01007387 */ /* 0x0001e20000100a00 */
[-C--:B-1----:R-:W-:Y:S01]  /*f270*/  IADD3 R16, P0, R14, R6.reuse, RZ ;  /* 0x000000060e107210 */ /* 0x082fe20007f1e0ff */
[----:B------:R-:W-:Y:S02]  /*f280*/  IMAD R14, R0, 0x3d, RZ ;  /* 0x0000003d000e7824 */ /* 0x000fe400078e02ff */
[-C--:B--2---:R-:W-:Y:S01]  /*f290*/  IADD3 R8, P5, R18, R6.reuse, RZ ;  /* 0x0000000612087210 */ /* 0x084fe20007fbe0ff */
[----:B0-----:R-:W-:Y:S01]  /*f2a0*/  IMAD R11, R0, 0x79, RZ ;  /* 0x00000079000b7824 */ /* 0x001fe200078e02ff */
[----:B------:R-:W-:Y:S01]  /*f2b0*/  IADD3 R2, P4, R2, R6, RZ ;  /* 0x0000000602027210 */ /* 0x000fe20007f9e0ff */
[----:B------:R-:W-:-:S03]  /*f2c0*/  IMAD R12, R0, 0xf6, RZ ;  /* 0x000000f6000c7824 */ /* 0x000fc600078e02ff */
[-C--:B------:R-:W-:Y:S02]  /*f2d0*/  LEA.HI.X.SX32 R21, R11, R7.reuse, 0x1, P1 ;  /* 0x000000070b157211 */ /* 0x080fe400008f0eff */
[-C--:B------:R-:W-:Y:S01]  /*f2e0*/  LEA.HI.X.SX32 R9, R14, R7.reuse, 0x1, P5 ;  /* 0x000000070e097211 */ /* 0x080fe200028f0eff */
[----:B------:R-:W-:Y:S01]  /*f2f0*/  IMAD R14, R0, 0x7c, RZ ;  /* 0x0000007c000e7824 */ /* 0x000fe200078e02ff */
[----:B------:R-:W-:Y:S01]  /*f300*/  LEA.HI.X.SX32 R3, R18, R7, 0x1, P4 ;  /* 0x0000000712037211 */ /* 0x000fe200020f0eff */
[----:B------:R0:W-:Y:S01]  /*f310*/  STL.64 [R1+0xc10], R20 ;  /* 0x000c101401007387 */ /* 0x0001e20000100a00 */
[-C--:B------:R-:W-:Y:S01]  /*f320*/  IADD3 R12, P3, R12, R6.reuse, RZ ;  /* 0x000000060c0c7210 */ /* 0x080fe20007f7e0ff */
[----:B------:R-:W-:Y:S01]  /*f330*/  IMAD R15, R0, 0x3e, RZ ;  /* 0x0000003e000f7824 */ /* 0x000fe200078e02ff */
[----:B------:R-:W-:Y:S01]  /*f340*/  IADD3 R18, P4, R14, R6, RZ ;  /* 0x000000060e127210 */ /* 0x000fe20007f9e0ff */
[C---:B------:R-:W-:Y:S01]  /*f350*/  IMAD R4, R0.reuse, 0xfa, RZ ;  /* 0x000000fa00047824 */ /* 0x040fe200078e02ff */
[----:B------:R1:W-:Y:S01]  /*f360*/  STL.64 [R1+0xde8], R8 ;  /* 0x000de80801007387 */ /* 0x0003e20000100a00 */
[----:B------:R-:W-:-:S02]  /*f370*/  IMAD R10, R0, 0xfc, RZ ;  /* 0x000000fc000a7824 */ /* 0x000fc400078e02ff */
[C---:B0-----:R-:W-:Y:S01]  /*f380*/  IMAD R21, R0.reuse, 0x7b, RZ ;  /* 0x0000007b00157824 */ /* 0x041fe200078e02ff */
[----:B------:R0:W-:Y:S01]  /*f390*/  STL.64 [R1+0xc08], R2 ;  /* 0x000c080201007387 */ /* 0x0001e20000100a00 */
[C---:B------:R-:W-:Y:S01]  /*f3a0*/  IMAD R20, R0.reuse, 0x1f, RZ ;  /* 0x0000001f00147824 */ /* 0x040fe200078e02ff */
[-C--:B------:R-:W-:Y:S02]  /*f3b0*/  LEA.HI.X.SX32 R19, R15, R7.reuse, 0x1, P4 ;  /* 0x000000070f137211 */ /* 0x080fe400020f0eff */
[-C--:B------:R-:W-:Y:S02]  /*f3c0*/  LEA.HI.X.SX32 R13, R21, R7.reuse, 0x1, P3 ;  /* 0x00000007150d7211 */ /* 0x080fe400018f0eff */
[-C--:B-1----:R-:W-:Y:S01]  /*f3d0*/  IADD3 R8, P5, R15, R6.reuse, RZ ;  /* 0x000000060f087210 */ /* 0x082fe20007fbe0ff */
[----:B------:R-:W-:Y:S01]  /*f3e0*/  IMAD R15, R0, 0x7d, RZ ;  /* 0x0000007d000f7824 */ /* 0x000fe200078e02ff */
[-C--:B------:R-:W-:Y:S01]  /*f3f0*/  IADD3 R4, P2, R4, R6.reuse, RZ ;  /* 0x0000000604047210 */ /* 0x080fe20007f5e0ff */
[----:B0-----:R-:W-:Y:S01]  /*f400*/  IMAD R2, R0, 0x7e, RZ ;  /* 0x0000007e00027824 */ /* 0x001fe200078e02ff */
[-C--:B------:R-:W-:Y:S01]  /*f410*/  LEA.HI.X.SX32 R17, R14, R7.reuse, 0x1, P0 ;  /* 0x000000070e117211 */ /* 0x080fe200000f0eff */
[----:B------:R0:W-:Y:S01]  /*f420*/  STL.64 [R1+0xc00], R12 ;  /* 0x000c000c01007387 */ /* 0x0001e20000100a00 */
[----:B------:R-:W-:Y:S01]  /*f430*/  IADD3 R10, P1, R10, R6, RZ ;  /* 0x000000060a0a7210 */ /* 0x000fe20007f3e0ff */
[----:B------:R-:W-:Y:S01]  /*f440*/  IMAD R14, R0, 0x3f, RZ ;  /* 0x0000003f000e7824 */ /* 0x000fe200078e02ff */
[----:B------:R-:W-:-:S02]  /*f450*/  LEA.HI.X.SX32 R9, R20, R7, 0x1, P5 ;  /* 0x0000000714097211 */ /* 0x000fc400028f0eff */
[-C--:B------:R-:W-:Y:S02]  /*f460*/  LEA.HI.X.SX32 R5, R15, R7.reuse, 0x1, P2 ;  /* 0x000000070f057211 */ /* 0x080fe400010f0eff */
[C---:B------:R-:W-:Y:S01]  /*f470*/  LEA.HI.X.SX32 R11, R2.reuse, R7, 0x1, P1 ;  /* 0x00000007020b7211 */ /* 0x040fe200008f0eff */
[----:B------:R1:W-:Y:S01]  /*f480*/  STL.64 [R1+0xed8], R8 ;  /* 0x000ed80801007387 */ /* 0x0003e20000100a00 */
[----:B0-----:R-:W-:-:S03]  /*f490*/  IADD3 R12, P3, R2, R6, RZ ;  /* 0x00000006020c7210 */ /* 0x001fc60007f7e0ff */
[----:B------:R0:W-:Y:S01]  /*f4a0*/  STL.64 [R1+0xde0], R18 ;  /* 0x000de01201007387 */ /* 0x0001e20000100a00 */
[----:B------:R-:W-:-:S03]  /*f4b0*/  LEA.HI.X.SX32 R13, R14, R7, 0x1, P3 ;  /* 0x000000070e0d7211 */ /* 0x000fc600018f0eff */
[----:B------:R-:W-:Y:S01]  /*f4c0*/  STL.64 [R1+0xbf8], R16 ;  /* 0x000bf81001007387 */ /* 0x000fe20000100a00 */
[----:B------:R-:W-:-:S03]  /*f4d0*/  SHF.L.U32 R3, R0, 0x1, RZ ;  /* 0x0000000100037819 */ /* 0x000fc600000006ff */
[----:B------:R2:W-:Y:S04]  /*f4e0*/  STL.64 [R1+0xbf0], R4 ;  /* 0x000bf00401007387 */ /* 0x0005e80000100a00 */
[----:B------:R-:W-:Y:S04]  /*f4f0*/  STL.64 [R1+0xbe8], R10 ;  /* 0x000be80a01007387 */ /* 0x000fe80000100a00 */
[----:B------:R3:W-:Y:S01]  /*f500*/  STL.64 [R1+0xdd8], R12 ;  /* 0x000dd80c01007387 */ /* 0x0007e20000100a00 */
[-C--:B-1----:R-:W-:Y:S02]  /*f510*/  IADD3 R8, P5, R3, R6.reuse, RZ ;  /* 0x0000000603087210 */ /* 0x082fe40007fbe0ff */
[----:B0-----:R-:W-:-:S02]  /*f520*/  LEA R18, P4, R0, R6, 0x2 ;  /* 0x0000000600127211 */ /* 0x001fc400078810ff */
[----:B--2---:R-:W-:Y:S01]  /*f530*/  LEA R4, P2, R0, R6, 0x4 ;  /* 0x0000000600047211 */ /* 0x004fe200078420ff */
[----:B---3--:R-:W-:Y:S01]  /*f540*/  IMAD.MOV.U32 R12, RZ, RZ, c[0x0][0x1a4] ;  /* 0x00006900ff0c7624 */ /* 0x008fe200078e00ff */
[----:B------:R-:W-:-:S03]  /*f550*/  MOV R13, c[0x0][0x1a4] ;  /* 0x00006900000d7a02 */ /* 0x000fc60000000f00 */
[----:B------:R-:W-:Y:S01]  /*f560*/  IMAD.SHL.U32 R12, R12, 0x8, RZ ;  /* 0x000000080c0c7824 */ /* 0x000fe200078e00ff */
[C---:B------:R-:W-:Y:S02]  /*f570*/  LEA R16, P0, R0.reuse, R6, 0x3 ;  /* 0x0000000600107211 */ /* 0x040fe400078018ff */
[-C--:B------:R-:W-:Y:S02]  /*f580*/  LEA.HI.X.SX32 R9, R0, R7.reuse, 0x1, P5 ;  /* 0x0000000700097211 */ /* 0x080fe400028f0eff */
[----:B------:R-:W-:Y:S02]  /*f590*/  SHF.L.U32 R13, R13, 0x2, RZ ;  /* 0x000000020d0d7819 */ /* 0x000fe400000006ff */
[-C--:B------:R-:W-:Y:S02]  /*f5a0*/  LEA.HI.X.SX32 R19, R3, R7.reuse, 0x1, P4 ;  /* 0x0000000703137211 */ /* 0x080fe400020f0eff */
[-C--:B------:R-:W-:Y:S01]  /*f5b0*/  LEA.HI.X.SX32 R5, R12, R7.reuse, 0x1, P2 ;  /* 0x000000070c057211 */ /* 0x080fe200010f0eff */
[----:B------:R0:W-:Y:S01]  /*f5c0*/  STL.64 [R1+0xfc8], R8 ;  /* 0x000fc80801007387 */ /* 0x0001e20000100a00 */
[----:B------:R-:W-:Y:S01]  /*f5d0*/  LEA.HI.X.SX32 R17, R13, R7, 0x1, P0 ;  /* 0x000000070d117211 */ /* 0x000fe200000f0eff */
[----:B------:R-:W-:Y:S01]  /*f5e0*/  IMAD.MOV.U32 R2, RZ, RZ, c[0x0][0x1a4] ;  /* 0x00006900ff027624 */ /* 0x000fe200078e00ff */
[----:B------:R-:W-:Y:S01]  /*f5f0*/  MOV R12, c[0x0][0x1a4] ;  /* 0x00006900000c7a02 */ /* 0x000fe20000000f00 */
[----:B------:R-:W-:Y:S01]  /*f600*/  IMAD.MOV.U32 R13, RZ, RZ, c[0x0][0x1a4] ;  /* 0x00006900ff0d7624 */ /* 0x000fe200078e00ff */
[----:B------:R-:W-:Y:S01]  /*f610*/  STL.64 [R1+0xfc0], R18 ;  /* 0x000fc01201007387 */ /* 0x000fe20000100a00 */
[----:B------:R-:W-:-:S03]  /*f620*/  IMAD R2, R2, 0xfe, RZ ;  /* 0x000000fe02027824 */ /* 0x000fc600078e02ff */
[----:B------:R1:W-:Y:S01]  /*f630*/  STL.64 [R1+0xf90], R4 ;  /* 0x000f900401007387 */ /* 0x0003e20000100a00 */
[-C--:B------:R-:W-:Y:S01]  /*f640*/  LEA R14, P3, R0, R6.reuse, 0x5 ;  /* 0x00000006000e7211 */ /* 0x080fe200078628ff */
[----:B------:R-:W-:Y:S01]  /*f650*/  IMAD.SHL.U32 R12, R12, 0x20, RZ ;  /* 0x000000200c0c7824 */ /* 0x000fe200078e00ff */
[----:B------:R-:W-:Y:S02]  /*f660*/  SHF.L.U32 R13, R13, 0x4, RZ ;  /* 0x000000040d0d7819 */ /* 0x000fe400000006ff */
[CC--:B------:R-:W-:Y:S02]  /*f670*/  LEA R10, P1, R0.reuse, R6.reuse, 0x6 ;  /* 0x00000006000a7211 */ /* 0x0c0fe400078230ff */
[-C--:B0-----:R-:W-:Y:S02]  /*f680*/  LEA R8, P5, R0, R6.reuse, 0x7 ;  /* 0x0000000600087211 */ /* 0x081fe400078a38ff */
[----:B-1----:R-:W-:Y:S01]  /*f690*/  MOV R4, c[0x0][0x1a4] ;  /* 0x0000690000047a02 */ /* 0x002fe20000000f00 */
[----:B------:R-:W-:Y:S01]  /*f6a0*/  IMAD.MOV.U32 R5, RZ, RZ, c[0x0][0x1a4] ;  /* 0x00006900ff057624 */ /* 0x000fe200078e00ff */
[----:B------:R-:W-:-:S02]  /*f6b0*/  IADD3 R2, P4, R2, R6, RZ ;  /* 0x0000000602027210 */ /* 0x000fc40007f9e0ff */
[-C--:B------:R-:W-:Y:S01]  /*f6c0*/  LEA.HI.X.SX32 R15, R13, R7.reuse, 0x1, P3 ;  /* 0x000000070d0f7211 */ /* 0x080fe200018f0eff */
[----:B------:R-:W-:Y:S01]  /*f6d0*/  IMAD R4, R4, 0x7f, RZ ;  /* 0x0000007f04047824 */ /* 0x000fe200078e02ff */
[----:B------:R-:W-:Y:S02]  /*f6e0*/  SHF.L.U32 R5, R5, 0x6, RZ ;  /* 0x0000000605057819 */ /* 0x000fe400000006ff */
[-C--:B------:R-:W-:Y:S01]  /*f6f0*/  LEA.HI.X.SX32 R11, R12, R7.reuse, 0x1, P1 ;  /* 0x000000070c0b7211 */ /* 0x080fe200008f0eff */
[----:B------:R-:W-:Y:S01]  /*f700*/  STL.64 [R1+0xfb0], R16 ;  /* 0x000fb01001007387 */ /* 0x000fe20000100a00 */
[-C--:B------:R-:W-:Y:S02]  /*f710*/  LEA.HI.X.SX32 R9, R5, R7.reuse, 0x1, P5 ;  /* 0x0000000705097211 */ /* 0x080fe400028f0eff */
[----:B------:R-:W-:Y:S01]  /*f720*/  LEA.HI.X.SX32 R3, R4, R7, 0x1, P4 ;  /* 0x0000000704037211 */ /* 0x000fe200020f0eff */
[----:B------:R-:W-:Y:S04]  /*f730*/  STL.64 [R1+0xf50], R14 ;  /* 0x000f500e01007387 */ /* 0x000fe80000100a00 */
[----:B------:R-:W-:Y:S04]  /*f740*/  STL.64 [R1+0xed0], R10 ;  /* 0x000ed00a01007387 */ /* 0x000fe80000100a00 */
[----:B------:R-:W-:Y:S04]  /*f750*/  STL [R1+0x624], RZ ;  /* 0x000624ff01007387 */ /* 0x000fe80000100800 */
[----:B------:R-:W-:Y:S04]  /*f760*/  STL.64 [R1+0xbe0], R8 ;  /* 0x000be00801007387 */ /* 0x000fe80000100a00 */
[----:B------:R0:W-:Y:S04]  /*f770*/  STL.64 [R1+0xbd8], R2 ;  /* 0x000bd80201007387 */ /* 0x0001e80000100a00 */
[----:B0-----:R-:W0:Y:S04]  /*f780*/  S2R R3, SR_TID.X ;  /* 0x0000000000037919 */ /* 0x001e280000002100 */
[----:B------:R-:W1:Y:S04]  /*f790*/  S2R R2, SR_CTAID.X ;  /* 0x0000000000027919 */ /* 0x000e680000002500 */
[----:B------:R-:W-:Y:S01]  /*f7a0*/  STL [R1+0x628], RZ ;  /* 0x000628ff01007387 */ /* 0x000fe20000100800 */
[----:B0-----:R-:W-:-:S02]  /*f7b0*/  LOP3.LUT R4, R3, 0xe0, RZ, 0xc0, !PT ;  /* 0x000000e003047812 */ /* 0x001fc400078ec0ff */
[----:B------:R-:W-:Y:S02]  /*f7c0*/  LOP3.LUT R3, R3, 0x1c, RZ, 0xc0, !PT ;  /* 0x0000001c03037812 */ /* 0x000fe400078ec0ff */
[----:B------:R-:W-:-:S04]  /*f7d0*/  SHF.R.U32.HI R4, RZ, 0x1, R4 ;  /* 0x00000001ff047819 */ /* 0x000fc80000011604 */
[----:B------:R-:W-:Y:S02]  /*f7e0*/  LEA.HI R6, R3, R4, RZ, 0x1e ;  /* 0x0000000403067211 */ /* 0x000fe400078ff0ff */
[----:B------:R-:W0:Y:S04]  /*f7f0*/  S2R R3, SR_TID.X ;  /* 0x0000000000037919 */ /* 0x000e280000002100 */
[----:B------:R-:W2:Y:S04]  /*f800*/  S2R R4, SR_TID.X ;  /* 0x0000000000047919 */ /* 0x000ea80000002100 */
        /* <DEDUP_REMOVED lines=12> */
[----:B-1----:R-:W-:-:S03]  /*f8d0*/  IMAD.SHL.U32 R2, R2, 0x100, RZ ;  /* 0x0000010002027824 */ /* 0x002fc600078e00ff */
[----:B------:R-:W-:Y:S04]  /*f8e0*/  STL [R1+0x66c], RZ ;  /* 0x00066cff01007387 */ /* 0x000fe80000100800 */
[----:B------:R-:W-:Y:S04]  /*f8f0*/  STL [R1+0x680], RZ ;  /* 0x000680ff01007387 */ /* 0x000fe80000100800 */
[----:B------:R-:W-:Y:S04]  /*f900*/  STL [R1+0x684], RZ ;  /* 0x000684ff01007387 */ /* 0x000fe80000100800 */
[----:B------:R-:W-:Y:S04]  /*f910*/  STL [R1+0x688], RZ ;  /* 0x000688ff01007387 */ /* 0x000fe80000100800 */
[----:B------:R-:W-:Y:S01]  /*f920*/  STL [R1+0x68c], RZ ;  /* 0x00068cff01007387 */ /* 0x000fe20000100800 */
[----:B------:R-:W-:-:S03]  /*f930*/  IADD3 R6, R2, R6, RZ ;  /* 0x0000000602067210 */ /* 0x000fc60007ffe0ff */
[----:B------:R-:W-:Y:S01]  /*f940*/  STL [R1+0x6a0], RZ ;  /* 0x0006a0ff01007387 */ /* 0x000fe20000100800 */
[----:B--2---:R-:W-:-:S03]  /*f950*/  LOP3.LUT P6, RZ, R4, 0x80, RZ, 0xc0, !PT ;  /* 0x0000008004ff7812 */ /* 0x004fc600078cc0ff */
[----:B------:R-:W-:Y:S01]  /*f960*/  STL [R1+0x6a4], RZ ;  /* 0x0006a4ff01007387 */ /* 0x000fe20000100800 */
[----:B0-----:R-:W-:-:S03]  /*f970*/  LOP3.LUT R7, R3, 0x7f, RZ, 0xc0, !PT ;  /* 0x0000007f03077812 */ /* 0x001fc600078ec0ff */
[----:B------:R-:W-:Y:S01]  /*f980*/  STL [R1+0x6a8], RZ ;  /* 0x0006a8ff01007387 */ /* 0x000fe20000100800 */
[----:B------:R-:W-:-:S03]  /*f990*/  LOP3.LUT R2, R3, 0x7, RZ, 0xc0, !PT ;  /* 0x0000000703027812 */ /* 0x000fc600078ec0ff */
[----:B------:R-:W-:Y:S01]  /*f9a0*/  STL [R1+0x6ac], RZ ;  /* 0x0006acff01007387 */ /* 0x000fe20000100800 */
[----:B------:R-:W-:-:S03]  /*f9b0*/  IMAD.SHL.U32 R8, R3, 0x2, RZ ;  /* 0x0000000203087824 */ /* 0x000fc600078e00ff */
[----:B------:R-:W-:Y:S01]  /*f9c0*/  STL [R1+0x6b0], RZ ;  /* 0x0006b0ff01007387 */ /* 0x000fe20000100800 */
[----:B------:R-:W-:-:S03]  /*f9d0*/  SEL R3, RZ, 0x110, !P6 ;  /* 0x00000110ff037807 */ /* 0x000fc60007000000 */
[----:B------:R-:W-:Y:S01]  /*f9e0*/  STL [R1+0x6b4], RZ ;  /* 0x0006b4ff01007387 */ /* 0x000fe20000100800 */
[----:B------:R-:W-:-:S03]  /*f9f0*/  SHF.L.U32 R7, R7, 0x1, RZ ;  /* 0x0000000107077819 */ /* 0x000fc600000006ff */
[----:B------:R-:W-:Y:S01]  /*fa00*/  STL [R1+0x6b8], RZ ;  /* 0x0006b8ff01007387 */ /* 0x000fe20000100800 */
[----:B------:R-:W-:Y:S01]  /*fa10*/  IADD3 R5, R6, 0x88, RZ ;  /* 0x0000008806057810 */ /* 0x000fe20007ffe0ff */
[C---:B------:R-:W-:Y:S02]  /*fa20*/  IMAD R5, R2.reuse, 0x210, RZ ;  /* 0x0000021002057824 */ /* 0x040fe400078e02ff */
[----:B------:R-:W-:Y:S01]  /*fa30*/  STL [R1+0x6bc], RZ ;  /* 0x0006bcff01007387 */ /* 0x000fe20000100800 */
[----:B------:R-:W-:-:S03]  /*fa40*/  IMAD R2, R2, 0x110, RZ ;  /* 0x0000011002027824 */ /* 0x000fc600078e02ff */
[----:B------:R-:W-:Y:S01]  /*fa50*/  STL [R1+0x650], RZ ;  /* 0x000650ff01007387 */ /* 0x000fe20000100800 */
[----:B------:R-:W-:Y:S01]  /*fa60*/  IMAD.SHL.U32 R4, R4, 0x2, RZ ;  /* 0x0000000204047824 */ /* 0x000fe200078e00ff */
[----:B------:R-:W-:Y:S02]  /*fa70*/  LOP3.LUT R3, R3, R7, RZ, 0x3c, !PT ;  /* 0x0000000703037212 */ /* 0x000fe400078e3cff */
[----:B------:R-:W-:Y:S01]  /*fa80*/  STL [R1+0x654], RZ ;  /* 0x000654ff01007387 */ /* 0x000fe20000100800 */
[----:B------:R-:W-:-:S03]  /*fa90*/  IADD3 R0, R6, 0x80, RZ ;  /* 0x0000008006007810 */ /* 0x000fc60007ffe0ff */
[----:B------:R-:W-:Y:S01]  /*faa0*/  STL [R1+0x658], RZ ;  /* 0x000658ff01007387 */ /* 0x000fe20000100800 */
[----:B------:R-:W-:-:S03]  /*fab0*/  IADD3 R0, R6, 0x8, RZ ;  /* 0x0000000806007810 */ /* 0x000fc60007ffe0ff */
[----:B------:R-:W-:Y:S01]  /*fac0*/  STL [R1+0x65c], RZ ;  /* 0x00065cff01007387 */ /* 0x000fe20000100800 */
[----:B------:R-:W-:-:S03]  /*fad0*/  LOP3.LUT R2, R2, 0x30, R4, 0x78, !PT ;  /* 0x0000003002027812 */ /* 0x000fc600078e7804 */
[----:B------:R-:W-:Y:S01]  /*fae0*/  STL [R1+0x690], RZ ;  /* 0x000690ff01007387 */ /* 0x000fe20000100800 */
[----:B------:R-:W-:-:S03]  /*faf0*/  LOP3.LUT R0, R3, 0x20, RZ, 0x3c, !PT ;  /* 0x0000002003007812 */ /* 0x000fc600078e3cff */
[----:B------:R-:W-:Y:S01]  /*fb00*/  STL [R1+0x694], RZ ;  /* 0x000694ff01007387 */ /* 0x000fe20000100800 */
[----:B------:R-:W-:-:S03]  /*fb10*/  LOP3.LUT R4, R3, 0x40, RZ, 0x3c, !PT ;  /* 0x0000004003047812 */ /* 0x000fc600078e3cff */
[----:B------:R-:W-:Y:S01]  /*fb20*/  STL [R1+0x698], RZ ;  /* 0x000698ff01007387 */ /* 0x000fe20000100800 */
[----:B------:R-:W-:-:S03]  /*fb30*/  LOP3.LUT R3, R3, 0x60, RZ, 0x3c, !PT ;  /* 0x0000006003037812 */ /* 0x000fc600078e3cff */
[----:B------:R-:W-:Y:S04]  /*fb40*/  STL [R1+0x69c], RZ ;  /* 0x00069cff01007387 */ /* 0x000fe80000100800 */
[----:B------:R-:W-:Y:S04]  /*fb50*/  STL [R1+0x6e0], RZ ;  /* 0x0006e0ff01007387 */ /* 0x000fe80000100800 */
[----:B------:R-:W-:Y:S04]  /*fb60*/  STL [R1+0x6e4], RZ ;  /* 0x0006e4ff01007387 */ /* 0x000fe80000100800 */
[----:B------:R-:W-:Y:S04]  /*fb70*/  STL [R1+0x6e8], RZ ;  /* 0x0006e8ff01007387 */ /* 0x000fe80000100800 */
[----:B------:R-:W-:Y:S04]  /*fb80*/  STL [R1+0x6ec], RZ ;  /* 0x0006ecff01007387 */ /* 0x000fe80000100800 */
[----:B------:R0:W-:Y:S04]  /*fb90*/  STL [R1+0x13d4], R0 ;  /* 0x0013d40001007387 */ /* 0x0001e80000100800 */
[----:B------:R1:W-:Y:S04]  /*fba0*/  STL [R1+0x13d0], R4 ;  /* 0x0013d00401007387 */ /* 0x0003e80000100800 */
[----:B------:R1:W-:Y:S01]  /*fbb0*/  STL [R1+0xbd4], R3 ;  /* 0x000bd40301007387 */ /* 0x0003e20000100800 */
[----:B------:R-:W-:-:S02]  /*fbc0*/  LOP3.LUT R5, R5, 0x30, R8, 0x78, !PT ;  /* 0x0000003005057812 */ /* 0x000fc400078e7808 */
[----:B0-----:R-:W-:Y:S02]  /*fbd0*/  LOP3.LUT R0, R2, 0x40, RZ, 0x3c, !PT ;  /* 0x0000004002007812 */ /* 0x001fe400078e3cff */
[----:B------:R-:W-:Y:S01]  /*fbe0*/  LOP3.LUT R5, R5, 0x40, RZ, 0x3c, !PT ;  /* 0x0000004005057812 */ /* 0x000fe200078e3cff */
[----:B------:R-:W-:Y:S02]  /*fbf0*/  UMOV UR4, URZ ;  /* 0x0000003f00047c82 */ /* 0x000fe40008000000 */
[----:B------:R-:W-:Y:S02]  /*fc00*/  UMOV UR5, URZ ;  /* 0x0000003f00057c82 */ /* 0x000fe40008000000 */
.L_x_2:
[----:B------:R-:W2:Y:S04]  /*fc10*/  LDL.64 R6, [R1+0x808] ;  /* 0x0008080001067983 */ /* 0x000ea80000100a00 */
[----:B------:R-:W2:Y:S04]  /*fc20*/  LDL R0, [R1+0x6c4] ;  /* 0x0006c40001007983 */ /* 0x000ea80000100800 */
[----:B-1----:R-:W3:Y:S04]  /*fc30*/  LDL.64 R4, [R1+0xfc8] ;  /* 0x000fc80001047983 */ /* 0x002ee80000100a00 */
[----:B------:R-:W4:Y:S04]  /*fc40*/  LDL.64 R2, [R1+0xfc0] ;  /* 0x000fc00001027983 */ /* 0x000f280000100a00 */
[----:B0-----:R-:W5:Y:S04]  /*fc50*/  LDL.64 R10, [R1+0xfb8] ;  /* 0x000fb800010a7983 */ /* 0x001f680000100a00 */
[----:B------:R-:W5:Y:S04]  /*fc60*/  LDL.64 R20, [R1+0xfa0] ;  /* 0x000fa00001147983 */ /* 0x000f680000100a00 */
[----:B------:R-:W5:Y:S04]  /*fc70*/  LDL.64 R8, [R1+0xfb0] ;  /* 0x000fb00001087983 */ /* 0x000f680000100a00 */
[----:B------:R-:W5:Y:S04]  /*fc80*/  LDL.64 R18, [R1+0xfa8] ;  /* 0x000fa80001127983 */ /* 0x000f680000100a00 */
[----:B------:R-:W5:Y:S04]  /*fc90*/  LDL.64 R12, [R1+0xf98] ;  /* 0x000f9800010c7983 */ /* 0x000f680000100a00 */
[----:B------:R-:W5:Y:S04]  /*fca0*/  LDL.64 R16, [R1+0xf90] ;  /* 0x000f900001107983 */ /* 0x000f680000100a00 */
[----:B------:R-:W5:Y:S04]  /*fcb0*/  LDL.64 R24, [R1+0xf88] ;  /* 0x000f880001187983 */ /* 0x000f680000100a00 */
[----:B------:R-:W5:Y:S04]  /*fcc0*/  LDL.64 R22, [R1+0xf78] ;  /* 0x000f780001167983 */ /* 0x000f680000100a00 */
[----:B------:R-:W5:Y:S01]  /*fcd0*/  LDL.64 R14, [R1+0xf80] ;  /* 0x000f8000010e7983 */ /* 0x000f620000100a00 */
[----:B--2---:R-:W-:-:S05]  /*fce0*/  IMAD.WIDE R6, R0, 0x2, R6 ;  /* 0x0000000200067825 */ /* 0x004fca00078e0206 */
[----:B------:R0:W2:Y:S01]  /*fcf0*/  LDG.E.U16 R29, [R6.64] ;  /* 0x00000006061d7981 */ /* 0x0000a2000c1e1500 */
[----:B---3--:R-:W-:-:S04]  /*fd00*/  IMAD.WIDE R4, R0, 0x2, R4 ;  /* 0x0000000200047825 */ /* 0x008fc800078e0204 */
[C---:B----4-:R-:W-:Y:S01]  /*fd10*/  IMAD.WIDE R2, R0.reuse, 0x2, R2 ;  /* 0x0000000200027825 */ /* 0x050fe200078e0202 */
[----:B------:R1:W3:Y:S03]  /*fd20*/  LDG.E.U16 R26, [R4.64] ;  /* 0x00000006041a7981 */ /* 0x0002e6000c1e1500 */
[C---:B-----5:R-:W-:Y:S01]  /*fd30*/  IMAD.WIDE R10, R0.reuse, 0x2, R10 ;  /* 0x00000002000a7825 */ /* 0x060fe200078e020a */
[----:B------:R4:W5:Y:S03]  /*fd40*/  LDG.E.U16 R27, [R2.64] ;  /* 0x00000006021b7981 */ /* 0x000966000c1e1500 */
[C---:B-1----:R-:W-:Y:S02]  /*fd50*/  IMAD.WIDE R4, R0.reuse, 0x2, R20 ;  /* 0x0000000200047825 */ /* 0x042fe400078e0214 */
[----:B------:R1:W5:Y:S02]  /*fd60*/  LDG.E.U16 R21, [R10.64] ;  /* 0x000000060a157981 */ /* 0x000364000c1e1500 */
[----:B------:R-:W-:-:S04]  /*fd70*/  IMAD.WIDE R8, R0, 0x2, R8 ;  /* 0x0000000200087825 */ /* 0x000fc800078e0208 */
[C---:B0-----:R-:W-:Y:S01]  /*fd80*/  IMAD.WIDE R6, R0.reuse, 0x2, R18 ;  /* 0x0000000200067825 */ /* 0x041fe200078e0212 */
[----:B------:R0:W5:Y:S04]  /*fd90*/  LDG.E.U16 R28, [R8.64] ;  /* 0x00000006081c7981 */ /* 0x000168000c1e1500 */
[----:B------:R-:W5:Y:S01]  /*fda0*/  LDL.64 R18, [R1+0xf70] ;  /* 0x000f700001127983 */ /* 0x000f620000100a00 */
[----:B----4-:R-:W-:-:S03]  /*fdb0*/  IMAD.WIDE R2, R0, 0x2, R12 ;  /* 0x0000000200027825 */ /* 0x010fc600078e020c */
[----:B--2---:R2:W-:Y:S04]  /*fdc0*/  STL [R1+0x19c], R29 ;  /* 0x00019c1d01007387 */ /* 0x0045e80000100800 */
[----:B--2---:R2:W4:Y:S01]  /*fdd0*/  LDG.E.U16 R29, [R6.64] ;  /* 0x00000006061d7981 */ /* 0x004522000c1e1500 */
[----:B-1----:R-:W-:-:S03]  /*fde0*/  IMAD.WIDE R10, R0, 0x2, R16 ;  /* 0x00000002000a7825 */ /* 0x002fc600078e0210 */
[----:B---3--:R1:W-:Y:S01]  /*fdf0*/  STL [R1+0x198], R26 ;  /* 0x0001981a01007387 */ /* 0x0083e20000100800 */
[----:B0-----:R-:W-:-:S03]  /*fe00*/  IMAD.WIDE R8, R0, 0x2, R24 ;  /* 0x0000000200087825 */ /* 0x001fc600078e0218 */
[----:B------:R-:W3:Y:S04]  /*fe10*/  LDL.64 R12, [R1+0xf68] ;  /* 0x000f6800010c7983 */ /* 0x000ee80000100a00 */
[----:B-----5:R0:W-:Y:S04]  /*fe20*/  STL [R1+0x194], R27 ;  /* 0x0001941b01007387 */ /* 0x0201e80000100800 */
[----:B-1----:R1:W5:Y:S04]  /*fe30*/  LDG.E.U16 R26, [R4.64] ;  /* 0x00000006041a7981 */ /* 0x002368000c1e1500 */
[----:B------:R2:W-:Y:S04]  /*fe40*/  STL [R1+0x190], R21 ;  /* 0x0001901501007387 */ /* 0x0005e80000100800 */
[----:B0-----:R0:W5:Y:S01]  /*fe50*/  LDG.E.U16 R27, [R2.64] ;  /* 0x00000006021b7981 */ /* 0x001162000c1e1500 */
[----:B-1----:R-:W-:-:S03]  /*fe60*/  IMAD.WIDE R4, R0, 0x2, R22 ;  /* 0x0000000200047825 */ /* 0x002fc600078e0216 */
[----:B------:R-:W5:Y:S04]  /*fe70*/  LDL.64 R24, [R1+0xf50] ;  /* 0x000f500001187983 */ /* 0x000f680000100a00 */
[----:B--2---:R-:W2:Y:S04]  /*fe80*/  LDL.64 R20, [R1+0xf60] ;  /* 0x000f600001147983 */ /* 0x004ea80000100a00 */
[----:B------:R3:W2:Y:S01]  /*fe90*/  LDG.E.U16 R23, [R10.64] ;  /* 0x000000060a177981 */ /* 0x0006a2000c1e1500 */
[----:B------:R-:W-:-:S03]  /*fea0*/  IMAD.WIDE R6, R0, 0x2, R14 ;  /* 0x0000000200067825 */ /* 0x000fc600078e020e */
[----:B------:R-:W2:Y:S04]  /*feb0*/  LDL.64 R16, [R1+0xf58] ;  /* 0x000f580001107983 */ /* 0x000ea80000100a00 */
[----:B------:R-:W2:Y:S04]  /*fec0*/  LDL.64 R14, [R1+0xf48] ;  /* 0x000f4800010e7983 */ /* 0x000ea80000100a00 */
[----:B------:R1:W-:Y:S04]  /*fed0*/  STL [R1+0x18c], R28 ;  /* 0x00018c1c01007387 */ /* 0x0003e80000100800 */
[----:B-1----:R2:W2:Y:S04]  /*fee0*/  LDG.E.U16 R28, [R8.64] ;  /* 0x00000006081c7981 */ /* 0x0024a8000c1e1500 */
[----:B----4-:R1:W-:Y:S04]  /*fef0*/  STL [R1+0x188], R29 ;  /* 0x0001881d01007387 */ /* 0x0103e80000100800 */
[----:B-1----:R1:W4:Y:S01]  /*ff00*/  LDG.E.U16 R29, [R6.64] ;  /* 0x00000006061d7981 */ /* 0x002322000c1e1500 */
[----:B0-----:R-:W-:-:S04]  /*ff10*/  IMAD.WIDE R2, R0, 0x2, R18 ;  /* 0x0000000200027825 */ /* 0x001fc800078e0212 */
[C---:B---3--:R-:W-:Y:S01]  /*ff20*/  IMAD.WIDE R10, R0.reuse, 0x2, R12 ;  /* 0x00000002000a7825 */ /* 0x048fe200078e020c */
[----:B-----5:R0:W-:Y:S04]  /*ff30*/  STL [R1+0x184], R26 ;  /* 0x0001841a01007387 */ /* 0x0201e80000100800 */
[----:B------:R-:W3:Y:S04]  /*ff40*/  LDL.64 R18, [R1+0xf40] ;  /* 0x000f400001127983 */ /* 0x000ee80000100a00 */
[----:B------:R5:W-:Y:S04]  /*ff50*/  STL [R1+0x180], R27 ;  /* 0x0001801b01007387 */ /* 0x000be80000100800 */
[----:B0-----:R0:W3:Y:S01]  /*ff60*/  LDG.E.U16 R26, [R4.64] ;  /* 0x00000006041a7981 */ /* 0x0010e2000c1e1500 */
[----:B--2---:R-:W-:-:S03]  /*ff70*/  IMAD.WIDE R8, R0, 0x2, R20 ;  /* 0x0000000200087825 */ /* 0x004fc600078e0214 */
[----:B-----5:R2:W5:Y:S04]  /*ff80*/  LDG.E.U16 R27, [R2.64] ;  /* 0x00000006021b7981 */ /* 0x020568000c1e1500 */
[----:B------:R1:W-:Y:S01]  /*ff90*/  STL [R1+0x17c], R23 ;  /* 0x00017c1701007387 */ /* 0x0003e20000100800 */
[----:B0-----:R-:W-:-:S03]  /*ffa0*/  IMAD.WIDE R4, R0, 0x2, R24 ;  /* 0x0000000200047825 */ /* 0x001fc600078e0218 */
[----:B------:R-:W5:Y:S04]  /*ffb0*/  LDL.64 R20, [R1+0xf28] ;  /* 0x000f280001147983 */ /* 0x000f680000100a00 */
[----:B------:R3:W5:Y:S04]  /*ffc0*/  LDG.E.U16 R25, [R10.64] ;  /* 0x000000060a197981 */ /* 0x000768000c1e1500 */
[----:B-1----:R-:W5:Y:S01]  /*ffd0*/  LDL.64 R22, [R1+0xf38] ;  /* 0x000f380001167983 */ /* 0x002f620000100a00 */
[----:B------:R-:W-:-:S03]  /*ffe0*/  IMAD.WIDE R6, R0, 0x2, R16 ;  /* 0x0000000200067825 */ /* 0x000fc600078e0210 */
[----:B------:R-:W5:Y:S04]  /*fff0*/  LDL.64 R12, [R1+0xf30] ;  /* 0x000f3000010c7983 */ /* 0x000f680000100a00 */
[----:B------:R-:W5:Y:S04]  /*10000*/  LDL.64 R16, [R1+0xf20] ;  /* 0x000f200001107983 */ /* 0x000f680000100a00 */
[----:B------:R0:W-:Y:S04]  /*10010*/  STL [R1+0x178], R28 ;  /* 0x0001781c01007387 */ /* 0x0001e80000100800 */
[----:B0-----:R0:W5:Y:S04]  /*10020*/  LDG.E.U16 R28, [R8.64] ;  /* 0x00000006081c7981 */ /* 0x001168000c1e1500 */
[----:B----4-:R1:W-:Y:S04]  /*10030*/  STL [R1+0x174], R29 ;  /* 0x0001741d01007387 */ /* 0x0103e80000100800 */
[----:B-1----:R1:W4:Y:S01]  /*10040*/  LDG.E.U16 R29, [R6.64] ;  /* 0x00000006061d7981 */ /* 0x002322000c1e1500 */
[----:B--2---:R-:W-:-:S04]  /*10050*/  IMAD.WIDE R2, R0, 0x2, R14 ;  /* 0x0000000200027825 */ /* 0x004fc800078e020e */
[C---:B---3--:R-:W-:Y:S01]  /*10060*/  IMAD.WIDE R10, R0.reuse, 0x2, R18 ;  /* 0x00000002000a7825 */ /* 0x048fe200078e0212 */
[----:B------:R2:W-:Y:S04]  /*10070*/  STL [R1+0x170], R26 ;  /* 0x0001701a01007387 */ /* 0x0005e80000100800 */
[----:B------:R-:W3:Y:S04]  /*10080*/  LDL.64 R14, [R1+0xf18] ;  /* 0x000f1800010e7983 */ /* 0x000ee80000100a00 */
[----:B-----5:R5:W-:Y:S04]  /*10090*/  STL [R1+0x16c], R27 ;  /* 0x00016c1b01007387 */ /* 0x020be80000100800 */
[----:B--2---:R2:W3:Y:S04]  /*100a0*/  LDG.E.U16 R26, [R4.64] ;  /* 0x00000006041a7981 */ /* 0x0044e8000c1e1500 */
[----:B-----5:R5:W3:Y:S04]  /*100b0*/  LDG.E.U16 R27, [R2.64] ;  /* 0x00000006021b7981 */ /* 0x020ae8000c1e1500 */
[----:B------:R1:W-:Y:S01]  /*100c0*/  STL [R1+0x168], R25 ;  /* 0x0001681901007387 */ /* 0x0003e20000100800 */
[----:B0-----:R-:W-:-:S03]  /*100d0*/  IMAD.WIDE R8, R0, 0x2, R22 ;  /* 0x0000000200087825 */ /* 0x001fc600078e0216 */
[----:B------:R-:W3:Y:S01]  /*100e0*/  LDL.64 R22, [R1+0xf00] ;  /* 0x000f000001167983 */ /* 0x000ee20000100a00 */
[----:B--2---:R-:W-:-:S03]  /*100f0*/  IMAD.WIDE R4, R0, 0x2, R20 ;  /* 0x0000000200047825 */ /* 0x004fc600078e0214 */
[----:B------:R3:W2:Y:S04]  /*10100*/  LDG.E.U16 R21, [R10.64] ;  /* 0x000000060a157981 */ /* 0x0006a8000c1e1500 */
[----:B-1----:R-:W2:Y:S01]  /*10110*/  LDL.64 R24, [R1+0xf10] ;  /* 0x000f100001187983 */ /* 0x002ea20000100a00 */
[----:B------:R-:W-:-:S03]  /*10120*/  IMAD.WIDE R6, R0, 0x2, R12 ;  /* 0x0000000200067825 */ /* 0x000fc600078e020c */
[----:B------:R-:W2:Y:S04]  /*10130*/  LDL.64 R18, [R1+0xf08] ;  /* 0x000f080001127983 */ /* 0x000ea80000100a00 */
[----:B------:R-:W2:Y:S04]  /*10140*/  LDL.64 R12, [R1+0xef8] ;  /* 0x000ef800010c7983 */ /* 0x000ea80000100a00 */
[----:B------:R0:W-:Y:S04]  /*10150*/  STL [R1+0x164], R28 ;  /* 0x0001641c01007387 */ /* 0x0001e80000100800 */
[----:B0-----:R0:W2:Y:S04]  /*10160*/  LDG.E.U16 R28, [R8.64] ;  /* 0x00000006081c7981 */ /* 0x0010a8000c1e1500 */
[----:B----4-:R1:W-:Y:S04]  /*10170*/  STL [R1+0x160], R29 ;  /* 0x0001601d01007387 */ /* 0x0103e80000100800 */
[----:B-1----:R1:W4:Y:S01]  /*10180*/  LDG.E.U16 R29, [R6.64] ;  /* 0x00000006061d7981 */ /* 0x002322000c1e1500 */
[----:B-----5:R-:W-:-:S04]  /*10190*/  IMAD.WIDE R2, R0, 0x2, R16 ;  /* 0x0000000200027825 */ /* 0x020fc800078e0210 */
[C---:B---3--:R-:W-:Y:S01]  /*101a0*/  IMAD.WIDE R10, R0.reuse, 0x2, R14 ;  /* 0x00000002000a7825 */ /* 0x048fe200078e020e */
[----:B------:R3:W-:Y:S04]  /*101b0*/  STL [R1+0x15c], R26 ;  /* 0x00015c1a01007387 */ /* 0x0007e80000100800 */
[----:B------:R-:W5:Y:S04]  /*101c0*/  LDL.64 R16, [R1+0xef0] ;  /* 0x000ef00001107983 */ /* 0x000f680000100a00 */
[----:B------:R0:W-:Y:S04]  /*101d0*/  STL [R1+0x158], R27 ;  /* 0x0001581b01007387 */ /* 0x0001e80000100800 */
[----:B---3--:R3:W5:Y:S04]  /*101e0*/  LDG.E.U16 R26, [R4.64] ;  /* 0x00000006041a7981 */ /* 0x008768000c1e1500 */
[----:B0-----:R0:W5:Y:S04]  /*101f0*/  LDG.E.U16 R27, [R2.64] ;  /* 0x00000006021b7981 */ /* 0x001168000c1e1500 */
[----:B--2---:R2:W-:Y:S01]  /*10200*/  STL [R1+0x154], R21 ;  /* 0x0001541501007387 */ /* 0x0045e20000100800 */
[----:B------:R-:W-:-:S03]  /*10210*/  IMAD.WIDE R8, R0, 0x2, R24 ;  /* 0x0000000200087825 */ /* 0x000fc600078e0218 */
[----:B------:R-:W5:Y:S01]  /*10220*/  LDL.64 R24, [R1+0xed8] ;  /* 0x000ed80001187983 */ /* 0x000f620000100a00 */
[----:B---3--:R-:W-:-:S03]  /*10230*/  IMAD.WIDE R4, R0, 0x2, R22 ;  /* 0x0000000200047825 */ /* 0x008fc600078e0216 */
[----:B------:R5:W3:Y:S04]  /*10240*/  LDG.E.U16 R23, [R10.64] ;  /* 0x000000060a177981 */ /* 0x000ae8000c1e1500 */
[----:B--2---:R-:W2:Y:S01]  /*10250*/  LDL.64 R20, [R1+0xee8] ;  /* 0x000ee80001147983 */ /* 0x004ea20000100a00 */
[----:B-1----:R-:W-:-:S03]  /*10260*/  IMAD.WIDE R6, R0, 0x2, R18 ;  /* 0x0000000200067825 */ /* 0x002fc600078e0212 */
[----:B------:R-:W2:Y:S04]  /*10270*/  LDL.64 R14, [R1+0xee0] ;  /* 0x000ee000010e7983 */ /* 0x000ea80000100a00 */
[----:B------:R-:W2:Y:S04]  /*10280*/  LDL.64 R18, [R1+0xed0] ;  /* 0x000ed00001127983 */ /* 0x000ea80000100a00 */
[----:B------:R1:W-:Y:S04]  /*10290*/  STL [R1+0x150], R28 ;  /* 0x0001501c01007387 */ /* 0x0003e80000100800 */
[----:B-1----:R2:W2:Y:S04]  /*102a0*/  LDG.E.U16 R28, [R8.64] ;  /* 0x00000006081c7981 */ /* 0x0024a8000c1e1500 */
[----:B----4-:R1:W-:Y:S04]  /*102b0*/  STL [R1+0x14c], R29 ;  /* 0x00014c1d01007387 */ /* 0x0103e80000100800 */
[----:B-1----:R1:W4:Y:S01]  /*102c0*/  LDG.E.U16 R29, [R6.64] ;  /* 0x00000006061d7981 */ /* 0x002322000c1e1500 */
[----:B0-----:R-:W-:-:S04]  /*102d0*/  IMAD.WIDE R2, R0, 0x2, R12 ;  /* 0x0000000200027825 */ /* 0x001fc800078e020c */
[C---:B-----5:R-:W-:Y:S01]  /*102e0*/  IMAD.WIDE R10, R0.reuse, 0x2, R16 ;  /* 0x00000002000a7825 */ /* 0x060fe200078e0210 */
[----:B------:R0:W-:Y:S04]  /*102f0*/  STL [R1+0x148], R26 ;  /* 0x0001481a01007387 */ /* 0x0001e80000100800 */
[----:B------:R-:W5:Y:S04]  /*10300*/  LDL.64 R12, [R1+0xec8] ;  /* 0x000ec800010c7983 */ /* 0x000f680000100a00 */
[----:B------:R1:W-:Y:S04]  /*10310*/  STL [R1+0x144], R27 ;  /* 0x0001441b01007387 */ /* 0x0003e80000100800 */
[----:B0-----:R0:W5:Y:S04]  /*10320*/  LDG.E.U16 R26, [R4.64] ;  /* 0x00000006041a7981 */ /* 0x001168000c1e1500 */
[----:B-1----:R1:W5:Y:S04]  /*10330*/  LDG.E.U16 R27, [R2.64] ;  /* 0x00000006021b7981 */ /* 0x002368000c1e1500 */
[----:B---3--:R3:W-:Y:S01]  /*10340*/  STL [R1+0x140], R23 ;  /* 0x0001401701007387 */ /* 0x0087e20000100800 */
[----:B--2---:R-:W-:-:S03]  /*10350*/  IMAD.WIDE R8, R0, 0x2, R20 ;  /* 0x0000000200087825 */ /* 0x004fc600078e0214 */
[----:B------:R-:W2:Y:S01]  /*10360*/  LDL.64 R20, [R1+0xeb0] ;  /* 0x000eb00001147983 */ /* 0x000ea20000100a00 */
[----:B0-----:R-:W-:-:S03]  /*10370*/  IMAD.WIDE R4, R0, 0x2, R24 ;  /* 0x0000000200047825 */ /* 0x001fc600078e0218 */
[----:B------:R5:W2:Y:S04]  /*10380*/  LDG.E.U16 R25, [R10.64] ;  /* 0x000000060a197981 */ /* 0x000aa8000c1e1500 */
[----:B---3--:R-:W3:Y:S01]  /*10390*/  LDL.64 R22, [R1+0xec0] ;  /* 0x000ec00001167983 */ /* 0x008ee20000100a00 */
[----:B------:R-:W-:-:S03]  /*103a0*/  IMAD.WIDE R6, R0, 0x2, R14 ;  /* 0x0000000200067825 */ /* 0x000fc600078e020e */
[----:B------:R-:W3:Y:S04]  /*103b0*/  LDL.64 R16, [R1+0xeb8] ;  /* 0x000eb80001107983 */ /* 0x000ee80000100a00 */
[----:B------:R-:W3:Y:S04]  /*103c0*/  LDL.64 R14, [R1+0xea8] ;  /* 0x000ea800010e7983 */ /* 0x000ee80000100a00 */
[----:B------:R0:W-:Y:S04]  /*103d0*/  STL [R1+0x13c], R28 ;  /* 0x00013c1c01007387 */ /* 0x0001e80000100800 */
[----:B0-----:R3:W3:Y:S04]  /*103e0*/  LDG.E.U16 R28, [R8.64] ;  /* 0x00000006081c7981 */ /* 0x0016e8000c1e1500 */
[----:B----4-:R0:W-:Y:S04]  /*103f0*/  STL [R1+0x138], R29 ;  /* 0x0001381d01007387 */ /* 0x0101e80000100800 */
[----:B0-----:R0:W4:Y:S01]  /*10400*/  LDG.E.U16 R29, [R6.64] ;  /* 0x00000006061d7981 */ /* 0x001122000c1e1500 */
[----:B-1----:R-:W-:-:S04]  /*10410*/  IMAD.WIDE R2, R0, 0x2, R18 ;  /* 0x0000000200027825 */ /* 0x002fc800078e0212 */
[C---:B-----5:R-:W-:Y:S01]  /*10420*/  IMAD.WIDE R10, R0.reuse, 0x2, R12 ;  /* 0x00000002000a7825 */ /* 0x060fe200078e020c */
[----:B------:R1:W-:Y:S04]  /*10430*/  STL [R1+0x134], R26 ;  /* 0x0001341a01007387 */ /* 0x0003e80000100800 */
[----:B------:R-:W5:Y:S04]  /*10440*/  LDL.64 R18, [R1+0xea0] ;  /* 0x000ea00001127983 */ /* 0x000f680000100a00 */
[----:B------:R0:W-:Y:S04]  /*10450*/  STL [R1+0x130], R27 ;  /* 0x0001301b01007387 */ /* 0x0001e80000100800 */
[----:B-1----:R1:W5:Y:S04]  /*10460*/  LDG.E.U16 R26, [R4.64] ;  /* 0x00000006041a7981 */ /* 0x002368000c1e1500 */
[----:B0-----:R0:W5:Y:S04]  /*10470*/  LDG.E.U16 R27, [R2.64] ;  /* 0x00000006021b7981 */ /* 0x001168000c1e1500 */
[----:B--2---:R2:W-:Y:S01]  /*10480*/  STL [R1+0x12c], R25 ;  /* 0x00012c1901007387 */ /* 0x0045e20000100800 */
[----:B---3--:R-:W-:-:S03]  /*10490*/  IMAD.WIDE R8, R0, 0x2, R22 ;  /* 0x0000000200087825 */ /* 0x008fc600078e0216 */
[----:B------:R-:W3:Y:S01]  /*104a0*/  LDL.64 R22, [R1+0xe88] ;  /* 0x000e880001167983 */ /* 0x000ee20000100a00 */
[----:B-1----:R-:W-:-:S03]  /*104b0*/  IMAD.WIDE R4, R0, 0x2, R20 ;  /* 0x0000000200047825 */ /* 0x002fc600078e0214 */
[----:B------:R5:W3:Y:S04]  /*104c0*/  LDG.E.U16 R21, [R10.64] ;  /* 0x000000060a157981 */ /* 0x000ae8000c1e1500 */
[----:B--2---:R-:W2:Y:S01]  /*104d0*/  LDL.64 R24, [R1+0xe98] ;  /* 0x000e980001187983 */ /* 0x004ea20000100a00 */
        /* <DEDUP_REMOVED lines=19> */
[----:B------:R-:W2:Y:S01]  /*10610*/  LDL.64 R18, [R1+0xe68] ;  /* 0x000e680001127983 */ /* 0x000ea20000100a00 */
[----:B------:R-:W-:-:S03]  /*10620*/  IMAD.WIDE R6, R0, 0x2, R12 ;  /* 0x0000000200067825 */ /* 0x000fc600078e020c */
[----:B---3--:R-:W3:Y:S04]  /*10630*/  LDL.64 R20, [R1+0xe70] ;  /* 0x000e700001147983 */ /* 0x008ee80000100a00 */
        /* <DEDUP_REMOVED lines=13> */
[----:B-1----:R-:W-:-:S03]  /*10710*/  IMAD.WIDE R4, R0, 0x2, R24 ;  /* 0x0000000200047825 */ /* 0x002fc600078e0218 */
[----:B------:R5:W5:Y:S01]  /*10720*/  LDG.E.U16 R25, [R10.64] ;  /* 0x000000060a197981 */ /* 0x000b62000c1e1500 */
[----:B------:R-:W-:-:S03]  /*10730*/  IMAD.WIDE R6, R0, 0x2, R18 ;  /* 0x0000000200067825 */ /* 0x000fc600078e0212 */
[----:B------:R-:W5:Y:S04]  /*10740*/  LDL.64 R18, [R1+0xe30] ;  /* 0x000e300001127983 */ /* 0x000f680000100a00 */
[----:B--2---:R-:W2:Y:S01]  /*10750*/  LDL.64 R22, [R1+0xe48] ;  /* 0x000e480001167983 */ /* 0x004ea20000100a00 */
[----:B---3--:R-:W-:-:S03]  /*10760*/  IMAD.WIDE R8, R0, 0x2, R20 ;  /* 0x0000000200087825 */ /* 0x008fc600078e0214 */
[----:B------:R-:W3:Y:S04]  /*10770*/  LDL.64 R14, [R1+0xe40] ;  /* 0x000e4000010e7983 */ /* 0x000ee80000100a00 */
[----:B------:R-:W3:Y:S04]  /*10780*/  LDL.64 R20, [R1+0xe38] ;  /* 0x000e380001147983 */ /* 0x000ee80000100a00 */
[----:B------:R1:W-:Y:S04]  /*10790*/  STL [R1+0x100], R28 ;  /* 0x0001001c01007387 */ /* 0x0003e80000100800 */
[----:B-1----:R2:W3:Y:S04]  /*107a0*/  LDG.E.U16 R28, [R8.64] ;  /* 0x00000006081c7981 */ /* 0x0024e8000c1e1500 */
        /* <DEDUP_REMOVED lines=8> */
[----:B------:R0:W-:Y:S04]  /*10830*/  STL [R1+0xf0], R25 ;  /* 0x0000f01901007387 */ /* 0x0001e80000100800 */
[----:B-1----:R1:W5:Y:S01]  /*10840*/  LDG.E.U16 R27, [R2.64] ;  /* 0x00000006021b7981 */ /* 0x002362000c1e1500 */
[----:B--2---:R-:W-:-:S03]  /*10850*/  IMAD.WIDE R8, R0, 0x2, R22 ;  /* 0x0000000200087825 */ /* 0x004fc600078e0216 */
[----:B------:R-:W2:Y:S04]  /*10860*/  LDL.64 R22, [R1+0xe10] ;  /* 0x000e100001167983 */ /* 0x000ea80000100a00 */
[----:B------:R-:W2:Y:S01]  /*10870*/  LDL.64 R16, [R1+0xe18] ;  /* 0x000e180001107983 */ /* 0x000ea20000100a00 */
[----:B-1----:R-:W-:-:S03]  /*10880*/  IMAD.WIDE R2, R0, 0x2, R18 ;  /* 0x0000000200027825 */ /* 0x002fc600078e0212 */
[----:B------:R5:W2:Y:S04]  /*10890*/  LDG.E.U16 R19, [R10.64] ;  /* 0x000000060a137981 */ /* 0x000aa8000c1e1500 */
[----:B0-----:R-:W2:Y:S01]  /*108a0*/  LDL.64 R24, [R1+0xe20] ;  /* 0x000e200001187983 */ /* 0x001ea20000100a00 */
[----:B---3--:R-:W-:-:S03]  /*108b0*/  IMAD.WIDE R6, R0, 0x2, R14 ;  /* 0x0000000200067825 */ /* 0x008fc600078e020e */
[----:B------:R-:W3:Y:S04]  /*108c0*/  LDL.64 R14, [R1+0xe08] ;  /* 0x000e0800010e7983 */ /* 0x000ee80000100a00 */
[----:B------:R0:W-:Y:S04]  /*108d0*/  STL [R1+0xec], R28 ;  /* 0x0000ec1c01007387 */ /* 0x0001e80000100800 */
[----:B0-----:R0:W3:Y:S04]  /*108e0*/  LDG.E.U16 R28, [R8.64] ;  /* 0x00000006081c7981 */ /* 0x0010e8000c1e1500 */
[----:B----4-:R1:W-:Y:S04]  /*108f0*/  STL [R1+0xe8], R29 ;  /* 0x0000e81d01007387 */ /* 0x0103e80000100800 */
[----:B-1----:R1:W4:Y:S01]  /*10900*/  LDG.E.U16 R29, [R6.64] ;  /* 0x00000006061d7981 */ /* 0x002322000c1e1500 */
[----:B------:R-:W-:-:S04]  /*10910*/  IMAD.WIDE R4, R0, 0x2, R20 ;  /* 0x0000000200047825 */ /* 0x000fc800078e0214 */
[C---:B-----5:R-:W-:Y:S01]  /*10920*/  IMAD.WIDE R10, R0.reuse, 0x2, R12 ;  /* 0x00000002000a7825 */ /* 0x060fe200078e020c */
[----:B------:R5:W-:Y:S04]  /*10930*/  STL [R1+0xe4], R26 ;  /* 0x0000e41a01007387 */ /* 0x000be80000100800 */
[----:B------:R-:W4:Y:S04]  /*10940*/  LDL.64 R20, [R1+0xe00] ;  /* 0x000e000001147983 */ /* 0x000f280000100a00 */
[----:B------:R0:W-:Y:S04]  /*10950*/  STL [R1+0xe0], R27 ;  /* 0x0000e01b01007387 */ /* 0x0001e80000100800 */
[----:B-----5:R2:W5:Y:S04]  /*10960*/  LDG.E.U16 R26, [R4.64] ;  /* 0x00000006041a7981 */ /* 0x020568000c1e1500 */
[----:B0-----:R0:W5:Y:S01]  /*10970*/  LDG.E.U16 R27, [R2.64] ;  /* 0x00000006021b7981 */ /* 0x001162000c1e1500 */
[----:B--2---:R-:W-:-:S03]  /*10980*/  IMAD.WIDE R4, R0, 0x2, R22 ;  /* 0x0000000200047825 */ /* 0x004fc600078e0216 */
[----:B------:R2:W5:Y:S01]  /*10990*/  LDG.E.U16 R23, [R10.64] ;  /* 0x000000060a177981 */ /* 0x000562000c1e1500 */
[----:B-1----:R-:W-:-:S03]  /*109a0*/  IMAD.WIDE R6, R0, 0x2, R16 ;  /* 0x0000000200067825 */ /* 0x002fc600078e0210 */
[----:B------:R1:W-:Y:S04]  /*109b0*/  STL [R1+0xdc], R19 ;  /* 0x0000dc1301007387 */ /* 0x0003e80000100800 */
[----:B------:R-:W5:Y:S01]  /*109c0*/  LDL.64 R12, [R1+0xdf0] ;  /* 0x000df000010c7983 */ /* 0x000f620000100a00 */
[----:B------:R-:W-:-:S03]  /*109d0*/  IMAD.WIDE R8, R0, 0x2, R24 ;  /* 0x0000000200087825 */ /* 0x000fc600078e0218 */
[----:B------:R-:W5:Y:S04]  /*109e0*/  LDL.64 R16, [R1+0xde0] ;  /* 0x000de00001107983 */ /* 0x000f680000100a00 */
[----:B-1----:R-:W5:Y:S04]  /*109f0*/  LDL.64 R18, [R1+0xdf8] ;  /* 0x000df80001127983 */ /* 0x002f680000100a00 */
[----:B------:R-:W5:Y:S04]  /*10a00*/  LDL.64 R24, [R1+0xde8] ;  /* 0x000de80001187983 */ /* 0x000f680000100a00 */
[----:B---3--:R1:W-:Y:S04]  /*10a10*/  STL [R1+0xd8], R28 ;  /* 0x0000d81c01007387 */ /* 0x0083e80000100800 */
[----:B-1----:R1:W5:Y:S04]  /*10a20*/  LDG.E.U16 R28, [R8.64] ;  /* 0x00000006081c7981 */ /* 0x002368000c1e1500 */
[----:B----4-:R4:W-:Y:S04]  /*10a30*/  STL [R1+0xd4], R29 ;  /* 0x0000d41d01007387 */ /* 0x0109e80000100800 */
[----:B----4-:R4:W3:Y:S01]  /*10a40*/  LDG.E.U16 R29, [R6.64] ;  /* 0x00000006061d7981 */ /* 0x0108e2000c1e1500 */
[----:B0-----:R-:W-:-:S03]  /*10a50*/  IMAD.WIDE R2, R0, 0x2, R14 ;  /* 0x0000000200027825 */ /* 0x001fc600078e020e */
[----:B------:R-:W3:Y:S01]  /*10a60*/  LDL.64 R14, [R1+0xdd8] ;  /* 0x000dd800010e7983 */ /* 0x000ee20000100a00 */
[----:B--2---:R-:W-:-:S03]  /*10a70*/  IMAD.WIDE R10, R0, 0x2, R20 ;  /* 0x00000002000a7825 */ /* 0x004fc600078e0214 */
[----:B-----5:R0:W-:Y:S04]  /*10a80*/  STL [R1+0xd0], R26 ;  /* 0x0000d01a01007387 */ /* 0x0201e80000100800 */
[----:B------:R2:W-:Y:S04]  /*10a90*/  STL [R1+0xcc], R27 ;  /* 0x0000cc1b01007387 */ /* 0x0005e80000100800 */
[----:B0-----:R0:W5:Y:S04]  /*10aa0*/  LDG.E.U16 R26, [R4.64] ;  /* 0x00000006041a7981 */ /* 0x001168000c1e1500 */
[----:B------:R0:W-:Y:S04]  /*10ab0*/  STL [R1+0xc8], R23 ;  /* 0x0000c81701007387 */ /* 0x0001e80000100800 */
[----:B------:R-:W5:Y:S01]  /*10ac0*/  LDL.64 R20, [R1+0xdd0] ;  /* 0x000dd00001147983 */ /* 0x000f620000100a00 */
[----:B----4-:R-:W-:-:S03]  /*10ad0*/  IMAD.WIDE R6, R0, 0x2, R12 ;  /* 0x0000000200067825 */ /* 0x010fc600078e020c */
[----:B--2---:R2:W4:Y:S04]  /*10ae0*/  LDG.E.U16 R27, [R2.64] ;  /* 0x00000006021b7981 */ /* 0x004528000c1e1500 */
[----:B0-----:R-:W4:Y:S01]  /*10af0*/  LDL.64 R22, [R1+0xbe0] ;  /* 0x000be00001167983 */ /* 0x001f220000100a00 */
[----:B-1----:R-:W-:-:S03]  /*10b00*/  IMAD.WIDE R8, R0, 0x2, R18 ;  /* 0x0000000200087825 */ /* 0x002fc600078e0212 */
[----:B------:R-:W4:Y:S01]  /*10b10*/  LDL.64 R12, [R1+0xdc0] ;  /* 0x000dc000010c7983 */ /* 0x000f220000100a00 */
[----:B--2---:R-:W-:-:S03]  /*10b20*/  IMAD.WIDE R2, R0, 0x2, R16 ;  /* 0x0000000200027825 */ /* 0x004fc600078e0210 */
[----:B------:R0:W2:Y:S01]  /*10b30*/  LDG.E.U16 R17, [R10.64] ;  /* 0x000000060a117981 */ /* 0x0000a2000c1e1500 */
[----:B------:R-:W-:-:S03]  /*10b40*/  IMAD.WIDE R4, R0, 0x2, R24 ;  /* 0x0000000200047825 */ /* 0x000fc600078e0218 */
[----:B------:R5:W2:Y:S04]  /*10b50*/  LDG.E.U16 R25, [R6.64] ;  /* 0x0000000606197981 */ /* 0x000aa8000c1e1500 */
[----:B------:R1:W2:Y:S04]  /*10b60*/  LDG.E.U16 R24, [R8.64] ;  /* 0x0000000608187981 */ /* 0x0002a8000c1e1500 */
[----:B------:R-:W2:Y:S04]  /*10b70*/  LDL.64 R18, [R1+0xdc8] ;  /* 0x000dc80001127983 */ /* 0x000ea80000100a00 */
[----:B------:R0:W-:Y:S04]  /*10b80*/  STL [R1+0xc4], R28 ;  /* 0x0000c41c01007387 */ /* 0x0001e80000100800 */
[----:B0-----:R0:W2:Y:S04]  /*10b90*/  LDG.E.U16 R28, [R4.64] ;  /* 0x00000006041c7981 */ /* 0x0010a8000c1e1500 */
[----:B---3--:R3:W-:Y:S04]  /*10ba0*/  STL [R1+0xc0], R29 ;  /* 0x0000c01d01007387 */ /* 0x0087e80000100800 */
[----:B---3--:R2:W3:Y:S01]  /*10bb0*/  LDG.E.U16 R29, [R2.64] ;  /* 0x00000006021d7981 */ /* 0x0084e2000c1e1500 */
[----:B------:R-:W-:-:S06]  /*10bc0*/  IMAD.WIDE R10, R0, 0x2, R14 ;  /* 0x00000002000a7825 */ /* 0x000fcc00078e020e */
[----:B------:R-:W3:Y:S01]  /*10bd0*/  LDG.E.U16 R11, [R10.64] ;  /* 0x000000060a0b7981 */ /* 0x000ee2000c1e1500 */
[----:B-----5:R-:W-:-:S03]  /*10be0*/  IMAD.WIDE R6, R0, 0x2, R20 ;  /* 0x0000000200067825 */ /* 0x020fc600078e0214 */
[----:B----4-:R-:W-:Y:S01]  /*10bf0*/  STL [R1+0xb8], R27 ;  /* 0x0000b81b01007387 */ /* 0x010fe20000100800 */
[----:B-1----:R-:W-:-:S03]  /*10c00*/  IMAD.WIDE R8, R0, 0x2, R22 ;  /* 0x0000000200087825 */ /* 0x002fc600078e0216 */
[----:B------:R1:W-:Y:S04]  /*10c10*/  STL [R1+0xbc], R26 ;  /* 0x0000bc1a01007387 */ /* 0x0003e80000100800 */
[----:B------:R-:W4:Y:S04]  /*10c20*/  LDG.E.U16 R7, [R6.64] ;  /* 0x0000000606077981 */ /* 0x000f28000c1e1500 */
[----:B------:R-:W5:Y:S04]  /*10c30*/  LDG.E.U16 R9, [R8.64] ;  /* 0x0000000608097981 */ /* 0x000f68000c1e1500 */
[----:B-1----:R-:W4:Y:S04]  /*10c40*/  LDL.64 R26, [R1+0xdb8] ;  /* 0x000db800011a7983 */ /* 0x002f280000100a00 */
[----:B--2---:R1:W-:Y:S04]  /*10c50*/  STL [R1+0xb4], R17 ;  /* 0x0000b41101007387 */ /* 0x0043e80000100800 */
[----:B------:R-:W2:Y:S04]  /*10c60*/  LDL.64 R14, [R1+0xda8] ;  /* 0x000da800010e7983 */ /* 0x000ea80000100a00 */
[----:B-1----:R-:W2:Y:S04]  /*10c70*/  LDL.64 R16, [R1+0xdb0] ;  /* 0x000db00001107983 */ /* 0x002ea80000100a00 */
[----:B------:R-:W-:Y:S04]  /*10c80*/  STL [R1+0xac], R25 ;  /* 0x0000ac1901007387 */ /* 0x000fe80000100800 */
[----:B------:R1:W-:Y:S04]  /*10c90*/  STL [R1+0xb0], R24 ;  /* 0x0000b01801007387 */ /* 0x0003e80000100800 */
[----:B------:R-:W2:Y:S01]  /*10ca0*/  LDL.64 R22, [R1+0xd98] ;  /* 0x000d980001167983 */ /* 0x000ea20000100a00 */
[----:B------:R-:W-:-:S03]  /*10cb0*/  IMAD.WIDE R2, R0, 0x2, R12 ;  /* 0x0000000200027825 */ /* 0x000fc600078e020c */
[----:B------:R-:W2:Y:S04]  /*10cc0*/  LDL.64 R20, [R1+0xd90] ;  /* 0x000d900001147983 */ /* 0x000ea80000100a00 */
[----:B-1----:R-:W2:Y:S01]  /*10cd0*/  LDL.64 R24, [R1+0xda0] ;  /* 0x000da00001187983 */ /* 0x002ea20000100a00 */
[----:B0-----:R-:W-:-:S03]  /*10ce0*/  IMAD.WIDE R4, R0, 0x2, R18 ;  /* 0x0000000200047825 */ /* 0x001fc600078e0212 */
[----:B------:R-:W2:Y:S04]  /*10cf0*/  LDL.64 R12, [R1+0xd88] ;  /* 0x000d8800010c7983 */ /* 0x000ea80000100a00 */
[----:B------:R0:W-:Y:S04]  /*10d00*/  STL [R1+0xa8], R28 ;  /* 0x0000a81c01007387 */ /* 0x0001e80000100800 */
[----:B0-----:R0:W2:Y:S04]  /*10d10*/  LDG.E.U16 R28, [R4.64] ;  /* 0x00000006041c7981 */ /* 0x0010a8000c1e1500 */
[----:B---3--:R1:W-:Y:S04]  /*10d20*/  STL [R1+0xa4], R29 ;  /* 0x0000a41d01007387 */ /* 0x0083e80000100800 */
[----:B------:R-:W3:Y:S04]  /*10d30*/  LDL.64 R18, [R1+0xd80] ;  /* 0x000d800001127983 */ /* 0x000ee80000100a00 */
[----:B-1----:R1:W3:Y:S04]  /*10d40*/  LDG.E.U16 R29, [R2.64] ;  /* 0x00000006021d7981 */ /* 0x0022e8000c1e1500 */
[----:B------:R4:W-:Y:S04]  /*10d50*/  STL [R1+0xa0], R11 ;  /* 0x0000a00b01007387 */ /* 0x0009e80000100800 */
[----:B-----5:R-:W-:Y:S01]  /*10d60*/  STL [R1+0x9c], R9 ;  /* 0x00009c0901007387 */ /* 0x020fe20000100800 */
[----:B----4-:R-:W-:-:S03]  /*10d70*/  IMAD.WIDE R10, R0, 0x2, R26 ;  /* 0x00000002000a7825 */ /* 0x010fc600078e021a */
[----:B------:R2:W-:Y:S02]  /*10d80*/  STL [R1+0x98], R7 ;  /* 0x0000980701007387 */ /* 0x0005e40000100800 */
[C---:B--2---:R-:W-:Y:S02]  /*10d90*/  IMAD.WIDE R6, R0.reuse, 0x2, R14 ;  /* 0x0000000200067825 */ /* 0x044fe400078e020e */
[----:B------:R-:W2:Y:S02]  /*10da0*/  LDL.64 R14, [R1+0xd70] ;  /* 0x000d7000010e7983 */ /* 0x000ea40000100a00 */
[C---:B------:R-:W-:Y:S02]  /*10db0*/  IMAD.WIDE R8, R0.reuse, 0x2, R16 ;  /* 0x0000000200087825 */ /* 0x040fe400078e0210 */
[----:B------:R-:W4:Y:S02]  /*10dc0*/  LDL.64 R16, [R1+0xd78] ;  /* 0x000d780001107983 */ /* 0x000f240000100a00 */
[----:B-1----:R-:W-:-:S02]  /*10dd0*/  IMAD.WIDE R2, R0, 0x2, R22 ;  /* 0x0000000200027825 */ /* 0x002fc400078e0216 */
[----:B------:R1:W5:Y:S04]  /*10de0*/  LDG.E.U16 R23, [R6.64] ;  /* 0x0000000606177981 */ /* 0x000368000c1e1500 */
[----:B------:R1:W2:Y:S01]  /*10df0*/  LDG.E.U16 R22, [R8.64] ;  /* 0x0000000608167981 */ /* 0x0002a2000c1e1500 */
[----:B0-----:R-:W-:-:S03]  /*10e00*/  IMAD.WIDE R4, R0, 0x2, R24 ;  /* 0x0000000200047825 */ /* 0x001fc600078e0218 */
[----:B------:R0:W2:Y:S04]  /*10e10*/  LDG.E.U16 R25, [R10.64] ;  /* 0x000000060a197981 */ /* 0x0000a8000c1e1500 */
[----:B------:R-:W4:Y:S04]  /*10e20*/  LDG.E.U16 R5, [R4.64] ;  /* 0x0000000604057981 */ /* 0x000f28000c1e1500 */
[----:B------:R-:W4:Y:S01]  /*10e30*/  LDG.E.U16 R3, [R2.64] ;  /* 0x0000000602037981 */ /* 0x000f22000c1e1500 */
[----:B-1----:R-:W-:-:S04]  /*10e40*/  IMAD.WIDE R8, R0, 0x2, R12 ;  /* 0x0000000200087825 */ /* 0x002fc800078e020c */
[C---:B0-----:R-:W-:Y:S02]  /*10e50*/  IMAD.WIDE R10, R0.reuse, 0x2, R20 ;  /* 0x00000002000a7825 */ /* 0x041fe400078e0214 */
[----:B------:R-:W4:Y:S04]  /*10e60*/  LDG.E.U16 R9, [R8.64] ;  /* 0x0000000608097981 */ /* 0x000f28000c1e1500 */
[----:B------:R-:W4:Y:S04]  /*10e70*/  LDG.E.U16 R11, [R10.64] ;  /* 0x000000060a0b7981 */ /* 0x000f28000c1e1500 */
[----:B---3--:R-:W-:Y:S04]  /*10e80*/  STL [R1+0x90], R29 ;  /* 0x0000901d01007387 */ /* 0x008fe80000100800 */
[----:B------:R0:W-:Y:S04]  /*10e90*/  STL [R1+0x94], R28 ;  /* 0x0000941c01007387 */ /* 0x0001e80000100800 */
[----:B------:R-:W3:Y:S04]  /*10ea0*/  LDL.64 R12, [R1+0xd60] ;  /* 0x000d6000010c7983 */ /* 0x000ee80000100a00 */
[----:B------:R-:W3:Y:S04]  /*10eb0*/  LDL.64 R26, [R1+0xd58] ;  /* 0x000d5800011a7983 */ /* 0x000ee80000100a00 */
[----:B0-----:R-:W3:Y:S01]  /*10ec0*/  LDL.64 R28, [R1+0xd68] ;  /* 0x000d6800011c7983 */ /* 0x001ee20000100a00 */
[----:B------:R-:W-:-:S06]  /*10ed0*/  IMAD.WIDE R6, R0, 0x2, R18 ;  /* 0x0000000200067825 */ /* 0x000fcc00078e0212 */
[----:B------:R-:W3:Y:S04]  /*10ee0*/  LDG.E.U16 R7, [R6.64] ;  /* 0x0000000606077981 */ /* 0x000ee8000c1e1500 */
[----:B--2---:R0:W-:Y:S04]  /*10ef0*/  STL [R1+0x8c], R25 ;  /* 0x00008c1901007387 */ /* 0x0041e80000100800 */
[----:B0-----:R-:W2:Y:S04]  /*10f00*/  LDL.64 R24, [R1+0xd50] ;  /* 0x000d500001187983 */ /* 0x001ea80000100a00 */
[----:B-----5:R-:W-:Y:S04]  /*10f10*/  STL [R1+0x84], R23 ;  /* 0x0000841701007387 */ /* 0x020fe80000100800 */
[----:B------:R0:W-:Y:S04]  /*10f20*/  STL [R1+0x88], R22 ;  /* 0x0000881601007387 */ /* 0x0001e80000100800 */
[----:B0-----:R-:W5:Y:S04]  /*10f30*/  LDL.64 R22, [R1+0xd48] ;  /* 0x000d480001167983 */ /* 0x001f680000100a00 */
[----:B----4-:R0:W-:Y:S04]  /*10f40*/  STL [R1+0x80], R5 ;  /* 0x0000800501007387 */ /* 0x0101e80000100800 */
[----:B------:R1:W-:Y:S04]  /*10f50*/  STL [R1+0x7c], R3 ;  /* 0x00007c0301007387 */ /* 0x0003e80000100800 */
[----:B------:R-:W4:Y:S01]  /*10f60*/  LDL.64 R20, [R1+0xd18] ;  /* 0x000d180001147983 */ /* 0x000f220000100a00 */
[----:B0-----:R-:W-:-:S03]  /*10f70*/  IMAD.WIDE R4, R0, 0x2, R16 ;  /* 0x0000000200047825 */ /* 0x001fc600078e0210 */
[----:B------:R-:W2:Y:S01]  /*10f80*/  LDL.64 R18, [R1+0xcd8] ;  /* 0x000cd80001127983 */ /* 0x000ea20000100a00 */
[----:B-1----:R-:W-:-:S03]  /*10f90*/  IMAD.WIDE R2, R0, 0x2, R14 ;  /* 0x0000000200027825 */ /* 0x002fc600078e020e */
[----:B------:R-:W2:Y:S04]  /*10fa0*/  LDG.E.U16 R5, [R4.64] ;  /* 0x0000000604057981 */ /* 0x000ea8000c1e1500 */
[----:B------:R-:W4:Y:S04]  /*10fb0*/  LDG.E.U16 R3, [R2.64] ;  /* 0x0000000602037981 */ /* 0x000f28000c1e1500 */
[----:B------:R-:W5:Y:S04]  /*10fc0*/  LDL.64 R16, [R1+0xc98] ;  /* 0x000c980001107983 */ /* 0x000f680000100a00 */
[----:B------:R-:W5:Y:S04]  /*10fd0*/  LDL.64 R14, [R1+0xc58] ;  /* 0x000c5800010e7983 */ /* 0x000f680000100a00 */
[----:B------:R-:W-:Y:S04]  /*10fe0*/  STL [R1+0x78], R11 ;  /* 0x0000780b01007387 */ /* 0x000fe80000100800 */
[----:B------:R3:W-:Y:S02]  /*10ff0*/  STL [R1+0x74], R9 ;  /* 0x0000740901007387 */ /* 0x0007e40000100800 */
[----:B---3--:R-:W-:-:S02]  /*11000*/  IMAD.WIDE R8, R0, 0x2, R12 ;  /* 0x0000000200087825 */ /* 0x008fc400078e020c */
[----:B------:R-:W3:Y:S02]  /*11010*/  LDL.64 R12, [R1+0xc18] ;  /* 0x000c1800010c7983 */ /* 0x000ee40000100a00 */
[C---:B------:R-:W-:Y:S02]  /*11020*/  IMAD.WIDE R10, R0.reuse, 0x2, R28 ;  /* 0x00000002000a7825 */ /* 0x040fe400078e021c */
[----:B------:R0:W-:Y:S02]  /*11030*/  STL [R1+0x70], R7 ;  /* 0x0000700701007387 */ /* 0x0001e40000100800 */
[C---:B0-----:R-:W-:Y:S02]  /*11040*/  IMAD.WIDE R6, R0.reuse, 0x2, R26 ;  /* 0x0000000200067825 */ /* 0x041fe400078e021a */
[----:B------:R0:W3:Y:S04]  /*11050*/  LDG.E.U16 R27, [R8.64] ;  /* 0x00000006081b7981 */ /* 0x0000e8000c1e1500 */
[----:B------:R1:W3:Y:S04]  /*11060*/  LDG.E.U16 R28, [R6.64] ;  /* 0x00000006061c7981 */ /* 0x0002e8000c1e1500 */
[----:B--2---:R2:W-:Y:S04]  /*11070*/  STL [R1+0x6c], R5 ;  /* 0x00006c0501007387 */ /* 0x0045e80000100800 */
[----:B----4-:R5:W-:Y:S01]  /*11080*/  STL [R1+0x68], R3 ;  /* 0x0000680301007387 */ /* 0x010be20000100800 */
[----:B--2---:R-:W-:-:S03]  /*11090*/  IMAD.WIDE R4, R0, 0x2, R24 ;  /* 0x0000000200047825 */ /* 0x004fc600078e0218 */
[----:B------:R-:W2:Y:S01]  /*110a0*/  LDL.64 R24, [R1+0xc90] ;  /* 0x000c900001187983 */ /* 0x000ea20000100a00 */
[----:B-----5:R-:W-:-:S03]  /*110b0*/  IMAD.WIDE R2, R0, 0x2, R22 ;  /* 0x0000000200027825 */ /* 0x020fc600078e0216 */
[----:B------:R4:W5:Y:S04]  /*110c0*/  LDG.E.U16 R23, [R10.64] ;  /* 0x000000060a177981 */ /* 0x000968000c1e1500 */
[----:B------:R3:W2:Y:S01]  /*110d0*/  LDG.E.U16 R26, [R2.64] ;  /* 0x00000006021a7981 */ /* 0x0006a2000c1e1500 */
[----:B0-----:R-:W-:-:S03]  /*110e0*/  IMAD.WIDE R8, R0, 0x2, R18 ;  /* 0x0000000200087825 */ /* 0x001fc600078e0212 */
[----:B------:R0:W2:Y:S01]  /*110f0*/  LDG.E.U16 R29, [R4.64] ;  /* 0x00000006041d7981 */ /* 0x0000a2000c1e1500 */
[----:B-1----:R-:W-:-:S03]  /*11100*/  IMAD.WIDE R6, R0, 0x2, R16 ;  /* 0x0000000200067825 */ /* 0x002fc600078e0210 */
[----:B------:R-:W2:Y:S01]  /*11110*/  LDL.64 R18, [R1+0xcd0] ;  /* 0x000cd00001127983 */ /* 0x000ea20000100a00 */
[----:B----4-:R-:W-:-:S03]  /*11120*/  IMAD.WIDE R10, R0, 0x2, R20 ;  /* 0x00000002000a7825 */ /* 0x010fc600078e0214 */
[----:B------:R-:W4:Y:S01]  /*11130*/  LDL.64 R20, [R1+0xd10] ;  /* 0x000d100001147983 */ /* 0x000f220000100a00 */
[----:B0-----:R-:W-:-:S03]  /*11140*/  IMAD.WIDE R4, R0, 0x2, R14 ;  /* 0x0000000200047825 */ /* 0x001fc600078e020e */
[----:B------:R-:W2:Y:S01]  /*11150*/  LDL.64 R14, [R1+0xc50] ;  /* 0x000c5000010e7983 */ /* 0x000ea20000100a00 */
[----:B---3--:R-:W-:-:S05]  /*11160*/  IMAD.WIDE R2, R0, 0x2, R12 ;  /* 0x0000000200027825 */ /* 0x008fca00078e020c */
[----:B------:R-:W3:Y:S04]  /*11170*/  LDG.E.U16 R0, [R2.64] ;  /* 0x0000000602007981 */ /* 0x000ee8000c1e1500 */
[----:B-----5:R0:W-:Y:S04]  /*11180*/  STL [R1+0x64], R23 ;  /* 0x0000641701007387 */ /* 0x0201e80000100800 */
[----:B0-----:R-:W5:Y:S04]  /*11190*/  LDL.64 R22, [R1+0xc10] ;  /* 0x000c100001167983 */ /* 0x001f680000100a00 */
[----:B------:R0:W-:Y:S04]  /*111a0*/  STL [R1+0x60], R27 ;  /* 0x0000601b01007387 */ /* 0x0001e80000100800 */
[----:B------:R-:W-:Y:S04]  /*111b0*/  STL [R1+0x5c], R28 ;  /* 0x00005c1c01007387 */ /* 0x000fe80000100800 */
[----:B--2---:R-:W-:Y:S04]  /*111c0*/  STL [R1+0x58], R29 ;  /* 0x0000581d01007387 */ /* 0x004fe80000100800 */
[----:B------:R1:W-:Y:S04]  /*111d0*/  STL [R1+0x54], R26 ;  /* 0x0000541a01007387 */ /* 0x0003e80000100800 */
[----:B------:R-:W2:Y:S04]  /*111e0*/  LDL.64 R12, [R1+0xd08] ;  /* 0x000d0800010c7983 */ /* 0x000ea80000100a00 */
[----:B------:R-:W2:Y:S04]  /*111f0*/  LDL.64 R16, [R1+0xcc8] ;  /* 0x000cc80001107983 */ /* 0x000ea80000100a00 */
[----:B0-----:R4:W2:Y:S04]  /*11200*/  LDG.E.U16 R27, [R10.64] ;  /* 0x000000060a1b7981 */ /* 0x0018a8000c1e1500 */
[----:B-1----:R0:W2:Y:S04]  /*11210*/  LDG.E.U16 R26, [R4.64] ;  /* 0x00000006041a7981 */ /* 0x0020a8000c1e1500 */
[----:B------:R1:W2:Y:S04]  /*11220*/  LDG.E.U16 R28, [R8.64] ;  /* 0x00000006081c7981 */ /* 0x0002a8000c1e1500 */
[----:B------:R0:W2:Y:S04]  /*11230*/  LDG.E.U16 R29, [R6.64] ;  /* 0x00000006061d7981 */ /* 0x0000a8000c1e1500 */
[----:B---3--:R3:W-:Y:S04]  /*11240*/  STL [R1+0x6260], R0 ;  /* 0x0062600001007387 */ /* 0x0087e80000100800 */
[----:B---3--:R-:W0:Y:S02]  /*11250*/  LDL R0, [R1+0x6c4] ;  /* 0x0006c40001007983 */ /* 0x008e240000100800 */
[----:B0-----:R-:W-:-:S02]  /*11260*/  IMAD.WIDE R4, R0, 0x2, R14 ;  /* 0x0000000200047825 */ /* 0x001fc400078e020e */
[----:B------:R-:W3:Y:S02]  /*11270*/  LDL.64 R14, [R1+0xc08] ;  /* 0x000c0800010e7983 */ /* 0x000ee40000100a00 */
[C---:B-----5:R-:W-:Y:S02]  /*11280*/  IMAD.WIDE R2, R0.reuse, 0x2, R22 ;  /* 0x0000000200027825 */ /* 0x060fe400078e0216 */
[----:B------:R-:W5:Y:S02]  /*11290*/  LDG.E.U16 R22, [R4.64] ;  /* 0x0000000604167981 */ /* 0x000f64000c1e1500 */
[C---:B----4-:R-:W-:Y:S02]  /*112a0*/  IMAD.WIDE R10, R0.reuse, 0x2, R20 ;  /* 0x00000002000a7825 */ /* 0x050fe400078e0214 */
[----:B------:R-:W4:Y:S02]  /*112b0*/  LDG.E.U16 R2, [R2.64] ;  /* 0x0000000602027981 */ /* 0x000f24000c1e1500 */
[----:B-1----:R-:W-:-:S02]  /*112c0*/  IMAD.WIDE R8, R0, 0x2, R18 ;  /* 0x0000000200087825 */ /* 0x002fc400078e0212 */
[----:B------:R-:W3:Y:S02]  /*112d0*/  LDL.64 R20, [R1+0xc88] ;  /* 0x000c880001147983 */ /* 0x000ee40000100a00 */
[C---:B------:R-:W-:Y:S02]  /*112e0*/  IMAD.WIDE R6, R0.reuse, 0x2, R24 ;  /* 0x0000000200067825 */ /* 0x040fe400078e0218 */
[----:B------:R-:W3:Y:S04]  /*112f0*/  LDL.64 R18, [R1+0xc48] ;  /* 0x000c480001127983 */ /* 0x000ee80000100a00 */
[----:B--2---:R0:W-:Y:S04]  /*11300*/  STL [R1+0x50], R27 ;  /* 0x0000501b01007387 */ /* 0x0041e80000100800 */
[----:B------:R3:W2:Y:S04]  /*11310*/  LDG.E.U16 R25, [R6.64] ;  /* 0x0000000606197981 */ /* 0x0006a8000c1e1500 */
[----:B------:R1:W2:Y:S04]  /*11320*/  LDG.E.U16 R24, [R8.64] ;  /* 0x0000000608187981 */ /* 0x0002a8000c1e1500 */
[----:B0-----:R0:W2:Y:S01]  /*11330*/  LDG.E.U16 R27, [R10.64] ;  /* 0x000000060a1b7981 */ /* 0x0010a2000c1e1500 */
[----:B------:R-:W-:-:S06]  /*11340*/  IMAD.WIDE R12, R0, 0x2, R12 ;  /* 0x00000002000c7825 */ /* 0x000fcc00078e020c */
[----:B------:R-:W2:Y:S01]  /*11350*/  LDG.E.U16 R13, [R12.64] ;  /* 0x000000060c0d7981 */ /* 0x000ea2000c1e1500 */
[----:B0-----:R-:W-:-:S03]  /*11360*/  IMAD.WIDE R10, R0, 0x2, R16 ;  /* 0x00000002000a7825 */ /* 0x001fc600078e0210 */
[----:B-----5:R0:W-:Y:S04]  /*11370*/  STL [R1+0x6264], R22 ;  /* 0x0062641601007387 */ /* 0x0201e80000100800 */
[----:B----4-:R4:W-:Y:S04]  /*11380*/  STL [R1+0x6268], R2 ;  /* 0x0062680201007387 */ /* 0x0109e80000100800 */
[----:B------:R-:W5:Y:S04]  /*11390*/  LDL.64 R16, [R1+0xd00] ;  /* 0x000d000001107983 */ /* 0x000f680000100a00 */
[----:B0-----:R-:W5:Y:S04]  /*113a0*/  LDL.64 R22, [R1+0xd40] ;  /* 0x000d400001167983 */ /* 0x001f680000100a00 */
[----:B------:R-:W-:Y:S04]  /*113b0*/  STL [R1+0x38], R29 ;  /* 0x0000381d01007387 */ /* 0x000fe80000100800 */
[----:B------:R0:W-:Y:S01]  /*113c0*/  STL [R1+0x48], R28 ;  /* 0x0000481c01007387 */ /* 0x0001e20000100800 */
[----:B---3--:R-:W-:-:S03]  /*113d0*/  IMAD.WIDE R6, R0, 0x2, R18 ;  /* 0x0000000200067825 */ /* 0x008fc600078e0212 */
[----:B----4-:R5:W3:Y:S01]  /*113e0*/  LDG.E.U16 R2, [R10.64] ;  /* 0x000000060a027981 */ /* 0x010ae2000c1e1500 */
[----:B------:R-:W-:-:S03]  /*113f0*/  IMAD.WIDE R4, R0, 0x2, R14 ;  /* 0x0000000200047825 */ /* 0x000fc600078e020e */
[----:B0-----:R-:W4:Y:S04]  /*11400*/  LDL.64 R28, [R1+0xcc0] ;  /* 0x000cc000011c7983 */ /* 0x001f280000100a00 */
[----:B--2---:R-:W-:Y:S04]  /*11410*/  STL [R1+0x4c], R27 ;  /* 0x00004c1b01007387 */ /* 0x004fe80000100800 */
[----:B------:R0:W-:Y:S01]  /*11420*/  STL [R1], R26 ;  /* 0x0000001a01007387 */ /* 0x0001e20000100800 */
[----:B-1----:R-:W-:-:S03]  /*11430*/  IMAD.WIDE R8, R0, 0x2, R20 ;  /* 0x0000000200087825 */ /* 0x002fc600078e0214 */
[----:B------:R-:W2:Y:S04]  /*11440*/  LDG.E.U16 R20, [R6.64] ;  /* 0x0000000606147981 */ /* 0x000ea8000c1e1500 */
[----:B------:R-:W3:Y:S04]  /*11450*/  LDG.E.U16 R3, [R4.64] ;  /* 0x0000000604037981 */ /* 0x000ee8000c1e1500 */
[----:B0-----:R-:W3:Y:S04]  /*11460*/  LDL.64 R26, [R1+0xc80] ;  /* 0x000c8000011a7983 */ /* 0x001ee80000100a00 */
[----:B------:R-:W-:Y:S04]  /*11470*/  STL [R1+0x34], R25 ;  /* 0x0000341901007387 */ /* 0x000fe80000100800 */
[----:B------:R0:W-:Y:S04]  /*11480*/  STL [R1+0x40], R24 ;  /* 0x0000401801007387 */ /* 0x0001e80000100800 */
[----:B------:R-:W3:Y:S04]  /*11490*/  LDL.64 R14, [R1+0xc00] ;  /* 0x000c0000010e7983 */ /* 0x000ee80000100a00 */
[----:B------:R-:W3:Y:S04]  /*114a0*/  LDL.64 R18, [R1+0xd38] ;  /* 0x000d380001127983 */ /* 0x000ee80000100a00 */
[----:B0-----:R-:W3:Y:S04]  /*114b0*/  LDL.64 R24, [R1+0xc40] ;  /* 0x000c400001187983 */ /* 0x001ee80000100a00 */
[----:B------:R4:W3:Y:S01]  /*114c0*/  LDG.E.U16 R21, [R8.64] ;  /* 0x0000000608157981 */ /* 0x0008e2000c1e1500 */
[----:B-----5:R-:W-:-:S04]  /*114d0*/  IMAD.WIDE R10, R0, 0x2, R16 ;  /* 0x00000002000a7825 */ /* 0x020fc800078e0210 */
[----:B----4-:R-:W-:-:S05]  /*114e0*/  IMAD.WIDE R8, R0, 0x2, R28 ;  /* 0x0000000200087825 */ /* 0x010fca00078e021c */
[----:B------:R0:W4:Y:S04]  /*114f0*/  LDG.E.U16 R29, [R8.64] ;  /* 0x00000006081d7981 */ /* 0x000128000c1e1500 */
[----:B--2---:R-:W-:Y:S04]  /*11500*/  STL [R1+0x6250], R20 ;  /* 0x0062501401007387 */ /* 0x004fe80000100800 */
[----:B---3--:R-:W-:Y:S04]  /*11510*/  STL [R1+0x6254], R3 ;  /* 0x0062540301007387 */ /* 0x008fe80000100800 */
[----:B------:R1:W-:Y:S01]  /*11520*/  STL [R1+0x44], R13 ;  /* 0x0000440d01007387 */ /* 0x0003e20000100800 */
[----:B------:R-:W-:-:S03]  /*11530*/  IMAD.WIDE R6, R0, 0x2, R26 ;  /* 0x0000000200067825 */ /* 0x000fc600078e021a */
[----:B------:R-:W0:Y:S04]  /*11540*/  LDL.64 R16, [R1+0xcb8] ;  /* 0x000cb80001107983 */ /* 0x000e280000100a00 */
[----:B------:R-:W2:Y:S01]  /*11550*/  LDG.E.U16 R28, [R6.64] ;  /* 0x00000006061c7981 */ /* 0x000ea2000c1e1500 */
[----:B-1----:R-:W-:-:S03]  /*11560*/  IMAD.WIDE R12, R0, 0x2, R22 ;  /* 0x00000002000c7825 */ /* 0x002fc600078e0216 */
[----:B------:R-:W3:Y:S01]  /*11570*/  LDL.64 R22, [R1+0xcf8] ;  /* 0x000cf80001167983 */ /* 0x000ee20000100a00 */
[----:B------:R-:W-:-:S03]  /*11580*/  IMAD.WIDE R4, R0, 0x2, R24 ;  /* 0x0000000200047825 */ /* 0x000fc600078e0218 */
[----:B------:R3:W5:Y:S01]  /*11590*/  LDG.E.U16 R25, [R10.64] ;  /* 0x000000060a197981 */ /* 0x000762000c1e1500 */
[----:B------:R-:W-:-:S03]  /*115a0*/  IMAD.WIDE R14, R0, 0x2, R14 ;  /* 0x00000002000e7825 */ /* 0x000fc600078e020e */
[----:B------:R1:W2:Y:S04]  /*115b0*/  LDG.E.U16 R4, [R4.64] ;  /* 0x0000000604047981 */ /* 0x0002a8000c1e1500 */
[----:B------:R1:W4:Y:S04]  /*115c0*/  LDG.E.U16 R24, [R12.64] ;  /* 0x000000060c187981 */ /* 0x000328000c1e1500 */
[----:B-1----:R-:W4:Y:S04]  /*115d0*/  LDG.E.U16 R5, [R14.64] ;  /* 0x000000060e057981 */ /* 0x002f28000c1e1500 */
[----:B------:R1:W-:Y:S01]  /*115e0*/  STL [R1+0x3c], R2 ;  /* 0x00003c0201007387 */ /* 0x0003e20000100800 */
[----:B------:R-:W-:-:S06]  /*115f0*/  IMAD.WIDE R12, R0, 0x2, R18 ;  /* 0x00000002000c7825 */ /* 0x000fcc00078e0212 */
[----:B------:R-:W4:Y:S04]  /*11600*/  LDG.E.U16 R13, [R12.64] ;  /* 0x000000060c0d7981 */ /* 0x000f28000c1e1500 */
[----:B-1----:R-:W4:Y:S01]  /*11610*/  LDL.64 R2, [R1+0xc78] ;  /* 0x000c780001027983 */ /* 0x002f220000100a00 */
[----:B0-----:R-:W-:-:S04]  /*11620*/  IMAD.WIDE R8, R0, 0x2, R16 ;  /* 0x0000000200087825 */ /* 0x001fc800078e0210 */
[----:B---3--:R-:W-:-:S06]  /*11630*/  IMAD.WIDE R10, R0, 0x2, R22 ;  /* 0x00000002000a7825 */ /* 0x008fcc00078e0216 */
[----:B------:R-:W3:Y:S04]  /*11640*/  LDG.E.U16 R11, [R10.64] ;  /* 0x000000060a0b7981 */ /* 0x000ee8000c1e1500 */
[----:B--2---:R-:W-:Y:S04]  /*11650*/  STL [R1+0x6258], R4 ;  /* 0x0062580401007387 */ /* 0x004fe80000100800 */
[----:B------:R-:W2:Y:S04]  /*11660*/  LDL.64 R26, [R1+0xc38] ;  /* 0x000c3800011a7983 */ /* 0x000ea80000100a00 */
[----:B------:R0:W-:Y:S04]  /*11670*/  STL [R1+0x24], R21 ;  /* 0x0000241501007387 */ /* 0x0001e80000100800 */
[----:B------:R-:W3:Y:S04]  /*11680*/  LDL.64 R18, [R1+0xd30] ;  /* 0x000d300001127983 */ /* 0x000ee80000100a00 */
[----:B0-----:R-:W3:Y:S04]  /*11690*/  LDL.64 R20, [R1+0xbf8] ;  /* 0x000bf80001147983 */ /* 0x001ee80000100a00 */
[----:B-----5:R-:W-:Y:S04]  /*116a0*/  STL [R1+0x2c], R25 ;  /* 0x00002c1901007387 */ /* 0x020fe80000100800 */
[----:B----4-:R0:W-:Y:S04]  /*116b0*/  STL [R1+0x30], R24 ;  /* 0x0000301801007387 */ /* 0x0101e80000100800 */
[----:B------:R-:W4:Y:S04]  /*116c0*/  LDL.64 R22, [R1+0xcb0] ;  /* 0x000cb00001167983 */ /* 0x000f280000100a00 */
[----:B0-----:R-:W5:Y:S04]  /*116d0*/  LDL.64 R24, [R1+0xcf0] ;  /* 0x000cf00001187983 */ /* 0x001f680000100a00 */
[----:B------:R0:W-:Y:S04]  /*116e0*/  STL [R1+0x625c], R5 ;  /* 0x00625c0501007387 */ /* 0x0001e80000100800 */
[----:B------:R-:W-:Y:S04]  /*116f0*/  STL [R1+0x28], R29 ;  /* 0x0000281d01007387 */ /* 0x000fe80000100800 */
[----:B------:R1:W-:Y:S04]  /*11700*/  STL [R1+0x20], R28 ;  /* 0x0000201c01007387 */ /* 0x0003e80000100800 */
[----:B------:R-:W4:Y:S01]  /*11710*/  LDL.64 R16, [R1+0xc70] ;  /* 0x000c700001107983 */ /* 0x000f220000100a00 */
[----:B------:R-:W-:-:S03]  /*11720*/  IMAD.WIDE R6, R0, 0x2, R2 ;  /* 0x0000000200067825 */ /* 0x000fc600078e0202 */
[----:B0-----:R-:W4:Y:S04]  /*11730*/  LDL.64 R4, [R1+0xc30] ;  /* 0x000c300001047983 */ /* 0x001f280000100a00 */
[----:B-1----:R2:W4:Y:S04]  /*11740*/  LDG.E.U16 R28, [R6.64] ;  /* 0x00000006061c7981 */ /* 0x002528000c1e1500 */
[----:B------:R-:W4:Y:S04]  /*11750*/  LDL.64 R2, [R1+0xbf0] ;  /* 0x000bf00001027983 */ /* 0x000f280000100a00 */
[----:B------:R3:W-:Y:S04]  /*11760*/  STL [R1+0x1c], R13 ;  /* 0x00001c0d01007387 */ /* 0x0007e80000100800 */
[----:B------:R0:W4:Y:S01]  /*11770*/  LDG.E.U16 R29, [R8.64] ;  /* 0x00000006081d7981 */ /* 0x000122000c1e1500 */
[----:B--2---:R-:W-:-:S06]  /*11780*/  IMAD.WIDE R6, R0, 0x2, R26 ;  /* 0x0000000200067825 */ /* 0x004fcc00078e021a */
[----:B------:R1:W2:Y:S01]  /*11790*/  LDG.E.U16 R6, [R6.64] ;  /* 0x0000000606067981 */ /* 0x0002a2000c1e1500 */
[----:B---3--:R-:W-:-:S03]  /*117a0*/  IMAD.WIDE R12, R0, 0x2, R18 ;  /* 0x00000002000c7825 */ /* 0x008fc600078e0212 */
[----:B------:R-:W3:Y:S01]  /*117b0*/  LDL.64 R18, [R1+0xce8] ;  /* 0x000ce80001127983 */ /* 0x000ee20000100a00 */
[----:B------:R-:W-:-:S03]  /*117c0*/  IMAD.WIDE R14, R0, 0x2, R20 ;  /* 0x00000002000e7825 */ /* 0x000fc600078e0214 */
[----:B------:R-:W3:Y:S04]  /*117d0*/  LDL.64 R20, [R1+0xd28] ;  /* 0x000d280001147983 */ /* 0x000ee80000100a00 */
[----:B------:R5:W-:Y:S04]  /*117e0*/  STL [R1+0x18], R11 ;  /* 0x0000180b01007387 */ /* 0x000be80000100800 */
[----:B-1----:R1:W3:Y:S01]  /*117f0*/  LDG.E.U16 R7, [R14.64] ;  /* 0x000000060e077981 */ /* 0x0022e2000c1e1500 */
[----:B-----5:R-:W-:-:S03]  /*11800*/  IMAD.WIDE R10, R0, 0x2, R24 ;  /* 0x00000002000a7825 */ /* 0x020fc600078e0218 */
[----:B------:R5:W3:Y:S01]  /*11810*/  LDG.E.U16 R25, [R12.64] ;  /* 0x000000060c197981 */ /* 0x000ae2000c1e1500 */
[----:B----4-:R-:W-:-:S05]  /*11820*/  IMAD.WIDE R16, R0, 0x2, R16 ;  /* 0x0000000200107825 */ /* 0x010fca00078e0210 */
[----:B------:R-:W4:Y:S01]  /*11830*/  LDG.E.U16 R24, [R16.64] ;  /* 0x0000000610187981 */ /* 0x000f22000c1e1500 */
[----:B0-----:R-:W-:-:S03]  /*11840*/  IMAD.WIDE R8, R0, 0x2, R22 ;  /* 0x0000000200087825 */ /* 0x001fc600078e0216 */
[----:B------:R3:W4:Y:S04]  /*11850*/  LDG.E.U16 R23, [R10.64] ;  /* 0x000000060a177981 */ /* 0x000728000c1e1500 */
[----:B------:R0:W4:Y:S01]  /*11860*/  LDG.E.U16 R22, [R8.64] ;  /* 0x0000000608167981 */ /* 0x000122000c1e1500 */
[----:B-1----:R-:W-:-:S04]  /*11870*/  IMAD.WIDE R14, R0, 0x2, R2 ;  /* 0x00000002000e7825 */ /* 0x002fc800078e0202 */
[----:B0-----:R-:W-:-:S06]  /*11880*/  IMAD.WIDE R8, R0, 0x2, R4 ;  /* 0x0000000200087825 */ /* 0x001fcc00078e0204 */
[----:B------:R0:W4:Y:S04]  /*11890*/  LDG.E.U16 R8, [R8.64] ;  /* 0x0000000608087981 */ /* 0x000128000c1e1500 */
[----:B0-----:R-:W4:Y:S04]  /*118a0*/  LDG.E.U16 R9, [R14.64] ;  /* 0x000000060e097981 */ /* 0x001f28000c1e1500 */
[----:B--2---:R-:W-:Y:S01]  /*118b0*/  STL [R1+0x6238], R6 ;  /* 0x0062380601007387 */ /* 0x004fe20000100800 */
[----:B---3--:R-:W-:-:S05]  /*118c0*/  IMAD.WIDE R10, R0, 0x2, R18 ;  /* 0x00000002000a7825 */ /* 0x008fca00078e0212 */
[----:B------:R0:W2:Y:S01]  /*118d0*/  LDG.E.U16 R26, [R10.64] ;  /* 0x000000060a1a7981 */ /* 0x0000a2000c1e1500 */
[----:B-----5:R-:W-:-:S03]  /*118e0*/  IMAD.WIDE R12, R0, 0x2, R20 ;  /* 0x00000002000c7825 */ /* 0x020fc600078e0214 */
[----:B------:R1:W-:Y:S04]  /*118f0*/  STL [R1+0x623c], R7 ;  /* 0x00623c0701007387 */ /* 0x0003e80000100800 */
[----:B------:R-:W3:Y:S04]  /*11900*/  LDL.64 R4, [R1+0xc68] ;  /* 0x000c680001047983 */ /* 0x000ee80000100a00 */
[----:B------:R-:W5:Y:S04]  /*11910*/  LDL.64 R2, [R1+0xc28] ;  /* 0x000c280001027983 */ /* 0x000f680000100a00 */
[----:B-1----:R-:W0:Y:S04]  /*11920*/  LDL.64 R6, [R1+0xca8] ;  /* 0x000ca80001067983 */ /* 0x002e280000100a00 */
[----:B------:R-:W2:Y:S04]  /*11930*/  LDL.64 R20, [R1+0xbe8] ;  /* 0x000be80001147983 */ /* 0x000ea80000100a00 */
[----:B------:R-:W2:Y:S04]  /*11940*/  LDL.64 R18, [R1+0xd20] ;  /* 0x000d200001127983 */ /* 0x000ea80000100a00 */
[----:B----4-:R-:W-:Y:S04]  /*11950*/  STL [R1+0x6240], R24 ;  /* 0x0062401801007387 */ /* 0x010fe80000100800 */
[----:B------:R-:W-:Y:S04]  /*11960*/  STL [R1+0x14], R29 ;  /* 0x0000141d01007387 */ /* 0x000fe80000100800 */
[----:B------:R1:W-:Y:S04]  /*11970*/  STL [R1+0x4], R28 ;  /* 0x0000041c01007387 */ /* 0x0003e80000100800 */
[----:B-1----:R3:W4:Y:S04]  /*11980*/  LDG.E.U16 R28, [R12.64] ;  /* 0x000000060c1c7981 */ /* 0x002728000c1e1500 */
[----:B------:R-:W-:Y:S04]  /*11990*/  STL [R1+0x6244], R8 ;  /* 0x0062440801007387 */ /* 0x000fe80000100800 */
[----:B------:R1:W-:Y:S01]  /*119a0*/  STL [R1+0x6248], R9 ;  /* 0x0062480901007387 */ /* 0x0003e20000100800 */
[----:B---3--:R-:W-:-:S04]  /*119b0*/  IMAD.WIDE R12, R0, 0x2, R4 ;  /* 0x00000002000c7825 */ /* 0x008fc800078e0204 */
[----:B-----5:R-:W-:-:S04]  /*119c0*/  IMAD.WIDE R14, R0, 0x2, R2 ;  /* 0x00000002000e7825 */ /* 0x020fc800078e0202 */
[----:B0-----:R-:W-:-:S04]  /*119d0*/  IMAD.WIDE R10, R0, 0x2, R6 ;  /* 0x00000002000a7825 */ /* 0x001fc800078e0206 */
[C---:B--2---:R-:W-:Y:S02]  /*119e0*/  IMAD.WIDE R16, R0.reuse, 0x2, R20 ;  /* 0x0000000200107825 */ /* 0x044fe400078e0214 */
[----:B------:R0:W2:Y:S02]  /*119f0*/  LDG.E.U16 R21, [R10.64] ;  /* 0x000000060a157981 */ /* 0x0000a4000c1e1500 */
[C---:B------:R-:W-:Y:S02]  /*11a00*/  IMAD.WIDE R18, R0.reuse, 0x2, R18 ;  /* 0x0000000200127825 */ /* 0x040fe400078e0212 */
[----:B------:R3:W5:Y:S04]  /*11a10*/  LDG.E.U16 R27, [R16.64] ;  /* 0x00000006101b7981 */ /* 0x000768000c1e1500 */
[----:B------:R0:W3:Y:S04]  /*11a20*/  LDG.E.U16 R29, [R18.64] ;  /* 0x00000006121d7981 */ /* 0x0000e8000c1e1500 */
[----:B----4-:R-:W-:Y:S04]  /*11a30*/  STL [R1+0x6220], R28 ;  /* 0x0062201c01007387 */ /* 0x010fe80000100800 */
[----:B------:R-:W-:Y:S04]  /*11a40*/  STL [R1+0x6224], R26 ;  /* 0x0062241a01007387 */ /* 0x000fe80000100800 */
[----:B-1----:R-:W4:Y:S04]  /*11a50*/  LDL.64 R8, [R1+0xca0] ;  /* 0x000ca00001087983 */ /* 0x002f280000100a00 */
[----:B------:R-:W3:Y:S04]  /*11a60*/  LDL.64 R6, [R1+0xc60] ;  /* 0x000c600001067983 */ /* 0x000ee80000100a00 */
[----:B------:R-:W3:Y:S04]  /*11a70*/  LDL.64 R4, [R1+0xc20] ;  /* 0x000c200001047983 */ /* 0x000ee80000100a00 */
[----:B------:R-:W4:Y:S04]  /*11a80*/  LDL.64 R2, [R1+0xbd8] ;  /* 0x000bd80001027983 */ /* 0x000f280000100a00 */
[----:B------:R1:W-:Y:S04]  /*11a90*/  STL [R1+0x10], R25 ;  /* 0x0000101901007387 */ /* 0x0003e80000100800 */
[----:B------:R0:W-:Y:S04]  /*11aa0*/  STL [R1+0xc], R23 ;  /* 0x00000c1701007387 */ /* 0x0001e80000100800 */
[----:B-1----:R-:W5:Y:S04]  /*11ab0*/  LDG.E.U16 R25, [R14.64] ;  /* 0x000000060e197981 */ /* 0x002f68000c1e1500 */
[----:B0-----:R-:W5:Y:S04]  /*11ac0*/  LDG.E.U16 R23, [R12.64] ;  /* 0x000000060c177981 */ /* 0x001f68000c1e1500 */
[----:B------:R-:W-:Y:S04]  /*11ad0*/  STL [R1+0x8], R22 ;  /* 0x0000081601007387 */ /* 0x000fe80000100800 */
[----:B------:R-:W5:Y:S04]  /*11ae0*/  LDL.64 R10, [R1+0xce0] ;  /* 0x000ce000010a7983 */ /* 0x000f680000100a00 */
[----:B--2---:R-:W-:Y:S01]  /*11af0*/  STL [R1+0x6228], R21 ;  /* 0x0062281501007387 */ /* 0x004fe20000100800 */
[----:B---3--:R-:W-:-:S04]  /*11b00*/  IMAD.WIDE R16, R0, 0x2, R4 ;  /* 0x0000000200107825 */ /* 0x008fc800078e0204 */
[C---:B----4-:R-:W-:Y:S01]  /*11b10*/  IMAD.WIDE R18, R0.reuse, 0x2, R2 ;  /* 0x0000000200127825 */ /* 0x050fe200078e0202 */
[----:B-----5:R0:W-:Y:S04]  /*11b20*/  STL [R1+0x622c], R23 ;  /* 0x00622c1701007387 */ /* 0x0201e80000100800 */
[----:B------:R-:W-:Y:S04]  /*11b30*/  STL [R1+0x6230], R25 ;  /* 0x0062301901007387 */ /* 0x000fe80000100800 */
[----:B------:R-:W-:Y:S04]  /*11b40*/  STL [R1+0x6234], R27 ;  /* 0x0062341b01007387 */ /* 0x000fe80000100800 */
[----:B------:R-:W-:Y:S04]  /*11b50*/  STL [R1+0x624c], R29 ;  /* 0x00624c1d01007387 */ /* 0x000fe80000100800 */
[----:B0-----:R-:W2:Y:S04]  /*11b60*/  LDL.LU R23, [R1+0x17c] ;  /* 0x00017c0001177983 */ /* 0x001ea80000300800 */
[----:B------:R-:W3:Y:S04]  /*11b70*/  LDL.LU R26, [R1+0x15c] ;  /* 0x00015c00011a7983 */ /* 0x000ee80000300800 */
[----:B------:R-:W4:Y:S04]  /*11b80*/  LDL.LU R4, [R1+0x13c] ;  /* 0x00013c0001047983 */ /* 0x000f280000300800 */
[----:B------:R-:W5:Y:S04]  /*11b90*/  LDL.LU R3, [R1+0x11c] ;  /* 0x00011c0001037983 */ /* 0x000f680000300800 */
[----:B------:R-:W2:Y:S04]  /*11ba0*/  LDL.LU R20, [R1+0xfc] ;  /* 0x0000fc0001147983 */ /* 0x000ea80000300800 */
[----:B------:R-:W2:Y:S01]  /*11bb0*/  LDL.LU R22, [R1+0x9c] ;  /* 0x00009c0001167983 */ /* 0x000ea20000300800 */
[----:B------:R-:W-:-:S04]  /*11bc0*/  IMAD.WIDE R10, R0, 0x2, R10 ;  /* 0x00000002000a7825 */ /* 0x000fc800078e020a */
[C---:B------:R-:W-:Y:S02]  /*11bd0*/  IMAD.WIDE R12, R0.reuse, 0x2, R8 ;  /* 0x00000002000c7825 */ /* 0x040fe400078e0208 */
[----:B------:R0:W3:Y:S02]  /*11be0*/  LDG.E.U16 R10, [R10.64] ;  /* 0x000000060a0a7981 */ /* 0x0000e4000c1e1500 */
[----:B------:R-:W-:Y:S02]  /*11bf0*/  IMAD.WIDE R14, R0, 0x2, R6 ;  /* 0x00000002000e7825 */ /* 0x000fe400078e0206 */
[----:B------:R-:W1:Y:S04]  /*11c00*/  S2R R0, SR_TID.X ;  /* 0x0000000000007919 */ /* 0x000e680000002100 */
[----:B------:R1:W3:Y:S04]  /*11c10*/  LDG.E.U16 R14, [R14.64] ;  /* 0x000000060e0e7981 */ /* 0x0002e8000c1e1500 */
[----:B0-----:R0:W3:Y:S04]  /*11c20*/  LDG.E.U16 R11, [R12.64] ;  /* 0x000000060c0b7981 */ /* 0x0010e8000c1e1500 */
[----:B0-----:R0:W3:Y:S04]  /*11c30*/  LDG.E.U16 R12, [R16.64] ;  /* 0x00000006100c7981 */ /* 0x0010e8000c1e1500 */
[----:B------:R0:W3:Y:S01]  /*11c40*/  LDG.E.U16 R13, [R18.64] ;  /* 0x00000006120d7981 */ /* 0x0000e2000c1e1500 */
[----:B-1----:R-:W-:-:S03]  /*11c50*/  LOP3.LUT R9, R0, 0xff, RZ, 0xc0, !PT ;  /* 0x000000ff00097812 */ /* 0x002fc600078ec0ff */
[----:B--2---:R1:W-:Y:S04]  /*11c60*/  STL [R1+0x626c], R22 ;  /* 0x00626c1601007387 */ /* 0x0043e80000100800 */
[----:B------:R-:W2:Y:S04]  /*11c70*/  LDL.LU R28, [R1+0x7c] ;  /* 0x00007c00011c7983 */ /* 0x000ea80000300800 */
[----:B-1----:R-:W2:Y:S04]  /*11c80*/  LDL.LU R22, [R1+0xdc] ;  /* 0x0000dc0001167983 */ /* 0x002ea80000300800 */
        /* <DEDUP_REMOVED lines=11> */
[----:B------:R-:W-:-:S03]  /*11d40*/  SHF.L.U32 R27, R9, 0x1, RZ ;  /* 0x00000001091b7819 */ /* 0x000fc600000006ff */
[----:B------:R-:W-:Y:S06]  /*11d50*/  BAR.SYNC.DEFER_BLOCKING 0x0 ;  /* 0x0000000000007b1d */ /* 0x000fec0000010000 */
[----:B0-----:R-:W4:Y:S04]  /*11d60*/  LDL.LU R16, [R1+0x38] ;  /* 0x0000380001107983 */ /* 0x001f280000300800 */
[----:B------:R-:W5:Y:S04]  /*11d70*/  LDL.LU R17, [R1] ;  /* 0x0000000001117983 */ /* 0x000f680000300800 */
[----:B------:R-:W5:Y:S04]  /*11d80*/  LDL.LU R18, [R1+0x50] ;  /* 0x0000500001127983 */ /* 0x000f680000300800 */
[----:B------:R-:W5:Y:S04]  /*11d90*/  LDL.LU R19, [R1+0x48] ;  /* 0x0000480001137983 */ /* 0x000f680000300800 */
[----:B--2---:R-:W-:Y:S04]  /*11da0*/  STS.U16 [R27+0x20000], R15 ;  /* 0x0200000f1b007388 */ /* 0x004fe80000000400 */
[----:B------:R0:W-:Y:S04]  /*11db0*/  STS.U16 [R27+0x21000], R23 ;  /* 0x021000171b007388 */ /* 0x0001e80000000400 */
[----:B---3--:R1:W-:Y:S04]  /*11dc0*/  STS.U16 [R27+0x22000], R26 ;  /* 0x0220001a1b007388 */ /* 0x0083e80000000400 */
[----:B----4-:R2:W-:Y:S04]  /*11dd0*/  STS.U16 [R27+0x23000], R4 ;  /* 0x023000041b007388 */ /* 0x0105e80000000400 */
[----:B0-----:R-:W3:Y:S04]  /*11de0*/  LDL.LU R23, [R1+0x98] ;  /* 0x0000980001177983 */ /* 0x001ee80000300800 */
[----:B-1----:R-:W4:Y:S04]  /*11df0*/  LDL.LU R26, [R1+0x78] ;  /* 0x00007800011a7983 */ /* 0x002f280000300800 */
[----:B-----5:R0:W-:Y:S04]  /*11e00*/  STS.U16 [R27+0x24000], R3 ;  /* 0x024000031b007388 */ /* 0x0201e80000000400 */
[----:B--2---:R-:W2:Y:S04]  /*11e10*/  LDL.LU R4, [R1+0x58] ;  /* 0x0000580001047983 */ /* 0x004ea80000300800 */
[----:B------:R1:W-:Y:S04]  /*11e20*/  STS.U16 [R27+0x25000], R20 ;  /* 0x025000141b007388 */ /* 0x0003e80000000400 */
[----:B0-----:R-:W5:Y:S04]  /*11e30*/  LDL.LU R3, [R1+0x4c] ;  /* 0x00004c0001037983 */ /* 0x001f680000300800 */
[----:B------:R0:W-:Y:S04]  /*11e40*/  STS.U16 [R27+0x26000], R22 ;  /* 0x026000161b007388 */ /* 0x0001e80000000400 */
[----:B-1----:R-:W2:Y:S04]  /*11e50*/  LDL.LU R20, [R1+0x40] ;  /* 0x0000400001147983 */ /* 0x002ea80000300800 */
[----:B0-----:R-:W2:Y:S04]  /*11e60*/  LDL.LU R22, [R1+0x626c] ;  /* 0x00626c0001167983 */ /* 0x001ea80000300800 */
[----:B------:R0:W-:Y:S04]  /*11e70*/  STS.U16 [R27+0x27000], R2 ;  /* 0x027000021b007388 */ /* 0x0001e80000000400 */
[----:B0-----:R-:W3:Y:S04]  /*11e80*/  LDL.LU R2, [R1+0x6268] ;  /* 0x0062680001027983 */ /* 0x001ee80000300800 */
[----:B------:R-:W0:Y:S04]  /*11e90*/  S2R R15, SR_TID.X ;  /* 0x00000000000f7919 */ /* 0x000e280000002100 */
[----:B--2---:R1:W-:Y:S04]  /*11ea0*/  STS.U16 [R27+0x28000], R22 ;  /* 0x028000161b007388 */ /* 0x0043e80000000400 */
[----:B------:R2:W-:Y:S04]  /*11eb0*/  STS.U16 [R27+0x29000], R28 ;  /* 0x0290001c1b007388 */ /* 0x0005e80000000400 */
[----:B------:R0:W-:Y:S04]  /*11ec0*/  STS.U16 [R27+0x2a000], R0 ;  /* 0x02a000001b007388 */ /* 0x0001e80000000400 */
[----:B-1----:R-:W3:Y:S04]  /*11ed0*/  LDL.LU R22, [R1+0x6264] ;  /* 0x0062640001167983 */ /* 0x002ee80000300800 */
[----:B--2---:R-:W2:Y:S04]  /*11ee0*/  LDL.LU R28, [R1+0x34] ;  /* 0x00003400011c7983 */ /* 0x004ea80000300800 */
[----:B0-----:R-:W2:Y:S01]  /*11ef0*/  LDL.LU R0, [R1+0x6260] ;  /* 0x0062600001007983 */ /* 0x001ea20000300800 */
[----:B------:R-:W-:-:S05]  /*11f00*/  LOP3.LUT R15, R15, 0xff, RZ, 0xc0, !PT ;  /* 0x000000ff0f0f7812 */ /* 0x000fca00078ec0ff */
[----:B------:R-:W-:Y:S01]  /*11f10*/  IMAD.SHL.U32 R15, R15, 0x2, RZ ;  /* 0x000000020f0f7824 */ /* 0x000fe200078e00ff */
[----:B------:R-:W-:Y:S04]  /*11f20*/  STS.U16 [R27+0x2b000], R18 ;  /* 0x02b000121b007388 */ /* 0x000fe80000000400 */
[----:B------:R-:W-:Y:S01]  /*11f30*/  LOP3.LUT R15, R15, 0x10, RZ, 0x3c, !PT ;  /* 0x000000100f0f7812 */ /* 0x000fe200078e3cff */
        /* <DEDUP_REMOVED lines=12> */
[----:B---3--:R-:W-:Y:S04]  /*12000*/  STS.U16 [R15+0x28200], R23 ;  /* 0x028200170f007388 */ /* 0x008fe80000000400 */
[----:B0-----:R-:W2:Y:S04]  /*12010*/  LDL.LU R5, [R1+0x194] ;  /* 0x0001940001057983 */ /* 0x001ea80000300800 */
[----:B------:R-:W3:Y:S04]  /*12020*/  LDL.LU R21, [R1+0x174] ;  /* 0x0001740001157983 */ /* 0x000ee80000300800 */
[----:B------:R-:W3:Y:S04]  /*12030*/  LDL.LU R8, [R1+0x154] ;  /* 0x0001540001087983 */ /* 0x000ee80000300800 */
[----:B------:R-:W3:Y:S04]  /*12040*/  LDL.LU R24, [R1+0x134] ;  /* 0x0001340001187983 */ /* 0x000ee80000300800 */
[----:B------:R-:W3:Y:S04]  /*12050*/  LDL.LU R7, [R1+0x114] ;  /* 0x0001140001077983 */ /* 0x000ee80000300800 */
[----:B----4-:R-:W-:Y:S04]  /*12060*/  STS.U16 [R15+0x29200], R26 ;  /* 0x0292001a0f007388 */ /* 0x010fe80000000400 */
[----:B------:R-:W4:Y:S04]  /*12070*/  LDL.LU R6, [R1+0xf4] ;  /* 0x0000f40001067983 */ /* 0x000f280000300800 */
[----:B------:R0:W-:Y:S04]  /*12080*/  STS.U16 [R15+0x2a200], R4 ;  /* 0x02a200040f007388 */ /* 0x0001e80000000400 */
[----:B-----5:R1:W-:Y:S04]  /*12090*/  STS.U16 [R15+0x2b200], R3 ;  /* 0x02b200030f007388 */ /* 0x0203e80000000400 */
[----:B------:R5:W-:Y:S04]  /*120a0*/  STS.U16 [R15+0x2c200], R20 ;  /* 0x02c200140f007388 */ /* 0x000be80000000400 */
[----:B0-----:R-:W4:Y:S04]  /*120b0*/  LDL.LU R4, [R1+0xd4] ;  /* 0x0000d40001047983 */ /* 0x001f280000300800 */
[----:B-1----:R-:W4:Y:S04]  /*120c0*/  LDL.LU R3, [R1+0xb4] ;  /* 0x0000b40001037983 */ /* 0x002f280000300800 */
[----:B-----5:R-:W5:Y:S01]  /*120d0*/  LDL.LU R20, [R1+0x94] ;  /* 0x0000940001147983 */ /* 0x020f620000300800 */
[----:B------:R-:W-:-:S03]  /*120e0*/  SHF.L.U32 R29, R9, 0x1, RZ ;  /* 0x00000001091d7819 */ /* 0x000fc600000006ff */
[----:B------:R-:W5:Y:S04]  /*120f0*/  LDL.LU R26, [R1+0x54] ;  /* 0x00005400011a7983 */ /* 0x000f680000300800 */
[----:B------:R0:W-:Y:S04]  /*12100*/  STS.U16 [R15+0x2d200], R28 ;  /* 0x02d2001c0f007388 */ /* 0x0001e80000000400 */
[----:B------:R1:W-:Y:S01]  /*12110*/  STS.U16 [R15+0x2e200], R22 ;  /* 0x02e200160f007388 */ /* 0x0003e20000000400 */
[----:B------:R-:W-:-:S03]  /*12120*/  LOP3.LUT R0, R29, 0x20, RZ, 0x3c, !PT ;  /* 0x000000201d007812 */ /* 0x000fc600078e3cff */
[----:B------:R1:W-:Y:S04]  /*12130*/  STS.U16 [R15+0x2f200], R2 ;  /* 0x02f200020f007388 */ /* 0x0003e80000000400 */
[----:B0-----:R-:W5:Y:S04]  /*12140*/  LDL.LU R28, [R1+0x44] ;  /* 0x00004400011c7983 */ /* 0x001f680000300800 */
[----:B------:R-:W5:Y:S04]  /*12150*/  LDL.LU R18, [R1+0x24] ;  /* 0x0000240001127983 */ /* 0x000f680000300800 */
[----:B-1----:R-:W5:Y:S04]  /*12160*/  LDL.LU R22, [R1+0x3c] ;  /* 0x00003c0001167983 */ /* 0x002f680000300800 */
        /* <DEDUP_REMOVED lines=9> */
[----:B---3--:R1:W-:Y:S04]  /*12200*/  STS.U16 [R0+0x21400], R21 ;  /* 0x0214001500007388 */ /* 0x0083e80000000400 */
[----:B------:R2:W-:Y:S04]  /*12210*/  STS.U16 [R0+0x22400], R8 ;  /* 0x0224000800007388 */ /* 0x0005e80000000400 */
[----:B0-----:R-:W3:Y:S04]  /*12220*/  LDL.LU R5, [R1+0x625c] ;  /* 0x00625c0001057983 */ /* 0x001ee80000300800 */
[----:B-1----:R-:W3:Y:S04]  /*12230*/  LDL.LU R21, [R1+0xb0] ;  /* 0x0000b00001157983 */ /* 0x002ee80000300800 */
[----:B------:R0:W-:Y:S04]  /*12240*/  STS.U16 [R0+0x23400], R24 ;  /* 0x0234001800007388 */ /* 0x0001e80000000400 */
[----:B--2---:R-:W2:Y:S04]  /*12250*/  LDL.LU R8, [R1+0x90] ;  /* 0x0000900001087983 */ /* 0x004ea80000300800 */
[----:B------:R1:W-:Y:S04]  /*12260*/  STS.U16 [R0+0x24400], R7 ;  /* 0x0244000700007388 */ /* 0x0003e80000000400 */
[----:B0-----:R-:W2:Y:S04]  /*12270*/  LDL.LU R24, [R1+0x70] ;  /* 0x0000700001187983 */ /* 0x001ea80000300800 */
[----:B----4-:R0:W-:Y:S04]  /*12280*/  STS.U16 [R0+0x25400], R6 ;  /* 0x0254000600007388 */ /* 0x0101e80000000400 */
[----:B-1----:R-:W4:Y:S04]  /*12290*/  LDL.LU R7, [R1+0x30] ;  /* 0x0000300001077983 */ /* 0x002f280000300800 */
[----:B------:R1:W-:Y:S04]  /*122a0*/  STS.U16 [R0+0x26400], R4 ;  /* 0x0264000400007388 */ /* 0x0003e80000000400 */
[----:B0-----:R-:W2:Y:S04]  /*122b0*/  LDL.LU R6, [R1+0x2c] ;  /* 0x00002c0001067983 */ /* 0x001ea80000300800 */
[----:B------:R0:W-:Y:S04]  /*122c0*/  STS.U16 [R0+0x27400], R3 ;  /* 0x0274000300007388 */ /* 0x0001e80000000400 */
[----:B-1----:R-:W2:Y:S04]  /*122d0*/  LDL.LU R4, [R1+0x6258] ;  /* 0x0062580001047983 */ /* 0x002ea80000300800 */
[----:B-----5:R1:W-:Y:S04]  /*122e0*/  STS.U16 [R0+0x28400], R20 ;  /* 0x0284001400007388 */ /* 0x0203e80000000400 */
[----:B0-----:R-:W5:Y:S04]  /*122f0*/  LDL.LU R3, [R1+0x6254] ;  /* 0x0062540001037983 */ /* 0x001f680000300800 */
[----:B-1----:R-:W2:Y:S01]  /*12300*/  LDL.LU R20, [R1+0x6250] ;  /* 0x0062500001147983 */ /* 0x002ea20000300800 */
[----:B------:R-:W-:-:S03]  /*12310*/  LOP3.LUT R29, R29, 0x30, RZ, 0x3c, !PT ;  /* 0x000000301d1d7812 */ /* 0x000fc600078e3cff */
[----:B------:R-:W-:Y:S04]  /*12320*/  STS.U16 [R0+0x29400], R2 ;  /* 0x0294000200007388 */ /* 0x000fe80000000400 */
[----:B------:R0:W-:Y:S04]  /*12330*/  STS.U16 [R0+0x2a400], R26 ;  /* 0x02a4001a00007388 */ /* 0x0001e80000000400 */
[----:B------:R1:W-:Y:S04]  /*12340*/  STS.U16 [R0+0x2b400], R28 ;  /* 0x02b4001c00007388 */ /* 0x0003e80000000400 */
[----:B------:R-:W-:Y:S04]  /*12350*/  STS.U16 [R0+0x2c400], R22 ;  /* 0x02c4001600007388 */ /* 0x000fe80000000400 */
[----:B------:R-:W-:Y:S04]  /*12360*/  STS.U16 [R0+0x2d400], R18 ;  /* 0x02d4001200007388 */ /* 0x000fe80000000400 */
[----:B0-----:R-:W3:Y:S04]  /*12370*/  LDL.LU R26, [R1+0x28] ;  /* 0x00002800011a7983 */ /* 0x001ee80000300800 */
[----:B-1----:R-:W3:Y:S04]  /*12380*/  LDL.LU R28, [R1+0x20] ;  /* 0x00002000011c7983 */ /* 0x002ee80000300800 */
[----:B--2---:R-:W-:Y:S04]  /*12390*/  STS.U16 [R0+0x2e400], R20 ;  /* 0x02e4001400007388 */ /* 0x004fe80000000400 */
[----:B-----5:R-:W-:Y:S04]  /*123a0*/  STS.U16 [R0+0x2f400], R3 ;  /* 0x02f4000300007388 */ /* 0x020fe80000000400 */
        /* <DEDUP_REMOVED lines=10> */
[----:B------:R-:W5:Y:S04]  /*12450*/  LDL.LU R19, [R1+0x14c] ;  /* 0x00014c0001137983 */ /* 0x000f680000300800 */
[----:B------:R-:W5:Y:S04]  /*12460*/  LDL.LU R16, [R1+0x12c] ;  /* 0x00012c0001107983 */ /* 0x000f680000300800 */
[----:B------:R-:W5:Y:S04]  /*12470*/  LDL.LU R17, [R1+0x10c] ;  /* 0x00010c0001117983 */ /* 0x000f680000300800 */
[----:B------:R-:W5:Y:S04]  /*12480*/  LDL.LU R15, [R1+0xec] ;  /* 0x0000ec00010f7983 */ /* 0x000f680000300800 */
[----:B------:R0:W-:Y:S04]  /*12490*/  STS.U16 [R29+0x28600], R8 ;  /* 0x028600081d007388 */ /* 0x0001e80000000400 */
[----:B------:R1:W-:Y:S04]  /*124a0*/  STS.U16 [R29+0x29600], R24 ;  /* 0x029600181d007388 */ /* 0x0003e80000000400 */
[----:B----4-:R4:W-:Y:S04]  /*124b0*/  STS.U16 [R29+0x2a600], R7 ;  /* 0x02a600071d007388 */ /* 0x0109e80000000400 */
[----:B0-----:R-:W5:Y:S04]  /*124c0*/  LDL.LU R8, [R1+0xcc] ;  /* 0x0000cc0001087983 */ /* 0x001f680000300800 */
[----:B-1----:R-:W5:Y:S04]  /*124d0*/  LDL.LU R24, [R1+0xac] ;  /* 0x0000ac0001187983 */ /* 0x002f680000300800 */
[----:B------:R0:W-:Y:S04]  /*124e0*/  STS.U16 [R29+0x2b600], R6 ;  /* 0x02b600061d007388 */ /* 0x0001e80000000400 */
[----:B----4-:R-:W4:Y:S04]  /*124f0*/  LDL.LU R7, [R1+0x8c] ;  /* 0x00008c0001077983 */ /* 0x010f280000300800 */
[----:B0-----:R-:W4:Y:S04]  /*12500*/  LDL.LU R6, [R1+0x6c] ;  /* 0x00006c0001067983 */ /* 0x001f280000300800 */
[----:B------:R-:W4:Y:S04]  /*12510*/  LDL.LU R3, [R1+0x14] ;  /* 0x0000140001037983 */ /* 0x000f280000300800 */
[----:B------:R-:W4:Y:S04]  /*12520*/  LDL.LU R20, [R1+0x4] ;  /* 0x0000040001147983 */ /* 0x000f280000300800 */
[----:B------:R-:W4:Y:S01]  /*12530*/  LDL.LU R22, [R1+0x188] ;  /* 0x0001880001167983 */ /* 0x000f220000300800 */
[----:B------:R-:W-:-:S03]  /*12540*/  LOP3.LUT R2, R27, 0x40, RZ, 0x3c, !PT ;  /* 0x000000401b027812 */ /* 0x000fc600078e3cff */
[----:B------:R-:W4:Y:S04]  /*12550*/  LDL.LU R0, [R1+0x168] ;  /* 0x0001680001007983 */ /* 0x000f280000300800 */
[----:B------:R-:W4:Y:S04]  /*12560*/  LDL.LU R25, [R1+0x148] ;  /* 0x0001480001197983 */ /* 0x000f280000300800 */
[----:B------:R-:W4:Y:S04]  /*12570*/  LDL.LU R23, [R1+0x128] ;  /* 0x0001280001177983 */ /* 0x000f280000300800 */
[----:B------:R0:W-:Y:S04]  /*12580*/  STS.U16 [R29+0x2c600], R26 ;  /* 0x02c6001a1d007388 */ /* 0x0001e80000000400 */
[----:B------:R-:W4:Y:S04]  /*12590*/  LDL.LU R21, [R1+0x108] ;  /* 0x0001080001157983 */ /* 0x000f280000300800 */
[----:B------:R1:W-:Y:S04]  /*125a0*/  STS.U16 [R29+0x2d600], R28 ;  /* 0x02d6001c1d007388 */ /* 0x0003e80000000400 */
[----:B0-----:R-:W4:Y:S04]  /*125b0*/  LDL.LU R26, [R1+0xe8] ;  /* 0x0000e800011a7983 */ /* 0x001f280000300800 */
[----:B------:R0:W-:Y:S04]  /*125c0*/  STS.U16 [R29+0x2e600], R4 ;  /* 0x02e600041d007388 */ /* 0x0001e80000000400 */
[----:B-1----:R-:W4:Y:S04]  /*125d0*/  LDL.LU R28, [R1+0xc8] ;  /* 0x0000c800011c7983 */ /* 0x002f280000300800 */
[----:B------:R1:W-:Y:S04]  /*125e0*/  STS.U16 [R29+0x2f600], R5 ;  /* 0x02f600051d007388 */ /* 0x0003e80000000400 */
[----:B0-----:R-:W4:Y:S04]  /*125f0*/  LDL.LU R4, [R1+0x18] ;  /* 0x0000180001047983 */ /* 0x001f280000300800 */
[----:B-1----:R-:W4:Y:S04]  /*12600*/  LDL.LU R29, [R1+0x624c] ;  /* 0x00624c00011d7983 */ /* 0x002f280000300800 */
[----:B------:R-:W4:Y:S04]  /*12610*/  LDL.LU R5, [R1+0x1c] ;  /* 0x00001c0001057983 */ /* 0x000f280000300800 */
[----:B--2---:R0:W-:Y:S04]  /*12620*/  STS.U16 [R2+0x20800], R9 ;  /* 0x0208000902007388 */ /* 0x0041e80000000400 */
[----:B---3--:R1:W-:Y:S04]  /*12630*/  STS.U16 [R2+0x21800], R18 ;  /* 0x0218001202007388 */ /* 0x0083e80000000400 */
[----:B-----5:R2:W-:Y:S04]  /*12640*/  STS.U16 [R2+0x22800], R19 ;  /* 0x0228001302007388 */ /* 0x0205e80000000400 */
[----:B0-----:R-:W3:Y:S04]  /*12650*/  LDL.LU R9, [R1+0x6248] ;  /* 0x0062480001097983 */ /* 0x001ee80000300800 */
[----:B-1----:R-:W5:Y:S04]  /*12660*/  LDL.LU R18, [R1+0xa8] ;  /* 0x0000a80001127983 */ /* 0x002f680000300800 */
[----:B------:R0:W-:Y:S04]  /*12670*/  STS.U16 [R2+0x23800], R16 ;  /* 0x0238001002007388 */ /* 0x0001e80000000400 */
[----:B--2---:R-:W2:Y:S04]  /*12680*/  LDL.LU R19, [R1+0x88] ;  /* 0x0000880001137983 */ /* 0x004ea80000300800 */
[----:B------:R1:W-:Y:S04]  /*12690*/  STS.U16 [R2+0x24800], R17 ;  /* 0x0248001102007388 */ /* 0x0003e80000000400 */
[----:B0-----:R-:W2:Y:S04]  /*126a0*/  LDL.LU R16, [R1+0x68] ;  /* 0x0000680001107983 */ /* 0x001ea80000300800 */
[----:B------:R0:W-:Y:S04]  /*126b0*/  STS.U16 [R2+0x25800], R15 ;  /* 0x0258000f02007388 */ /* 0x0001e80000000400 */
[----:B-1----:R-:W2:Y:S04]  /*126c0*/  LDL.LU R17, [R1+0x10] ;  /* 0x0000100001117983 */ /* 0x002ea80000300800 */
[----:B------:R1:W-:Y:S04]  /*126d0*/  STS.U16 [R2+0x26800], R8 ;  /* 0x0268000802007388 */ /* 0x0003e80000000400 */
[----:B0-----:R-:W2:Y:S04]  /*126e0*/  LDL.LU R15, [R1+0xc] ;  /* 0x00000c00010f7983 */ /* 0x001ea80000300800 */
[----:B------:R0:W-:Y:S04]  /*126f0*/  STS.U16 [R2+0x27800], R24 ;  /* 0x0278001802007388 */ /* 0x0001e80000000400 */
[----:B-1----:R-:W2:Y:S04]  /*12700*/  LDL.LU R8, [R1+0x6244] ;  /* 0x0062440001087983 */ /* 0x002ea80000300800 */
[----:B----4-:R1:W-:Y:S04]  /*12710*/  STS.U16 [R2+0x28800], R7 ;  /* 0x0288000702007388 */ /* 0x0103e80000000400 */
[----:B0-----:R-:W2:Y:S04]  /*12720*/  LDL.LU R24, [R1+0x6240] ;  /* 0x0062400001187983 */ /* 0x001ea80000300800 */
[----:B------:R0:W-:Y:S04]  /*12730*/  STS.U16 [R2+0x29800], R6 ;  /* 0x0298000602007388 */ /* 0x0001e80000000400 */
[----:B-1----:R-:W2:Y:S04]  /*12740*/  LDL.LU R7, [R1+0x623c] ;  /* 0x00623c0001077983 */ /* 0x002ea80000300800 */
[----:B0-----:R-:W2:Y:S01]  /*12750*/  LDL.LU R6, [R1+0x6238] ;  /* 0x0062380001067983 */ /* 0x001ea20000300800 */
[----:B------:R-:W-:-:S03]  /*12760*/  LOP3.LUT R27, R27, 0x50, RZ, 0x3c, !PT ;  /* 0x000000501b1b7812 */ /* 0x000fc600078e3cff */
[----:B------:R0:W-:Y:S04]  /*12770*/  STS.U16 [R2+0x2a800], R5 ;  /* 0x02a8000502007388 */ /* 0x0001e80000000400 */
[----:B------:R-:W-:Y:S04]  /*12780*/  STS.U16 [R2+0x2b800], R4 ;  /* 0x02b8000402007388 */ /* 0x000fe80000000400 */
[----:B------:R-:W-:Y:S04]  /*12790*/  STS.U16 [R2+0x2c800], R3 ;  /* 0x02c8000302007388 */ /* 0x000fe80000000400 */
[----:B------:R-:W-:Y:S04]  /*127a0*/  STS.U16 [R2+0x2d800], R20 ;  /* 0x02d8001402007388 */ /* 0x000fe80000000400 */
[----:B0-----:R-:W3:Y:S04]  /*127b0*/  LDL.LU R5, [R1+0x8] ;  /* 0x0000080001057983 */ /* 0x001ee80000300800 */
[----:B--2---:R-:W-:Y:S04]  /*127c0*/  STS.U16 [R2+0x2e800], R6 ;  /* 0x02e8000602007388 */ /* 0x004fe80000000400 */
[----:B------:R-:W-:Y:S04]  /*127d0*/  STS.U16 [R2+0x2f800], R7 ;  /* 0x02f8000702007388 */ /* 0x000fe80000000400 */
[----:B------:R-:W-:Y:S04]  /*127e0*/  STS.U16 [R27+0x20a00], R22 ;  /* 0x020a00161b007388 */ /* 0x000fe80000000400 */
[----:B------:R-:W-:Y:S04]  /*127f0*/  STS.U16 [R27+0x21a00], R0 ;  /* 0x021a00001b007388 */ /* 0x000fe80000000400 */
[----:B------:R0:W-:Y:S04]  /*12800*/  STS.U16 [R27+0x22a00], R25 ;  /* 0x022a00191b007388 */ /* 0x0001e80000000400 */
[----:B------:R1:W-:Y:S04]  /*12810*/  STS.U16 [R27+0x23a00], R23 ;  /* 0x023a00171b007388 */ /* 0x0003e80000000400 */
[----:B------:R2:W-:Y:S04]  /*12820*/  STS.U16 [R27+0x24a00], R21 ;  /* 0x024a00151b007388 */ /* 0x0005e80000000400 */
[----:B0-----:R-:W4:Y:S04]  /*12830*/  LDL.LU R25, [R1+0x184] ;  /* 0x0001840001197983 */ /* 0x001f280000300800 */
[----:B-1----:R-:W4:Y:S04]  /*12840*/  LDL.LU R23, [R1+0x164] ;  /* 0x0001640001177983 */ /* 0x002f280000300800 */
[----:B------:R0:W-:Y:S04]  /*12850*/  STS.U16 [R27+0x25a00], R26 ;  /* 0x025a001a1b007388 */ /* 0x0001e80000000400 */
[----:B--2---:R-:W2:Y:S04]  /*12860*/  LDL.LU R21, [R1+0x144] ;  /* 0x0001440001157983 */ /* 0x004ea80000300800 */
[----:B------:R1:W-:Y:S04]  /*12870*/  STS.U16 [R27+0x26a00], R28 ;  /* 0x026a001c1b007388 */ /* 0x0003e80000000400 */
[----:B0-----:R-:W2:Y:S04]  /*12880*/  LDL.LU R26, [R1+0x124] ;  /* 0x00012400011a7983 */ /* 0x001ea80000300800 */
[----:B-1----:R-:W2:Y:S04]  /*12890*/  LDL.LU R28, [R1+0x104] ;  /* 0x00010400011c7983 */ /* 0x002ea80000300800 */
[----:B-----5:R-:W-:Y:S04]  /*128a0*/  STS.U16 [R27+0x27a00], R18 ;  /* 0x027a00121b007388 */ /* 0x020fe80000000400 */
[----:B------:R-:W-:Y:S04]  /*128b0*/  STS.U16 [R27+0x28a00], R19 ;  /* 0x028a00131b007388 */ /* 0x000fe80000000400 */
[----:B------:R-:W-:Y:S04]  /*128c0*/  STS.U16 [R27+0x29a00], R16 ;  /* 0x029a00101b007388 */ /* 0x000fe80000000400 */
[----:B------:R-:W-:Y:S04]  /*128d0*/  STS.U16 [R27+0x2aa00], R17 ;  /* 0x02aa00111b007388 */ /* 0x000fe80000000400 */
[----:B------:R0:W-:Y:S04]  /*128e0*/  STS.U16 [R27+0x2ba00], R15 ;  /* 0x02ba000f1b007388 */ /* 0x0001e80000000400 */
[----:B------:R-:W5:Y:S04]  /*128f0*/  LDL.LU R7, [R1+0x84] ;  /* 0x0000840001077983 */ /* 0x000f680000300800 */
[----:B------:R-:W5:Y:S04]  /*12900*/  LDL.LU R6, [R1+0x64] ;  /* 0x0000640001067983 */ /* 0x000f680000300800 */
[----:B0-----:R-:W0:Y:S04]  /*12910*/  S2R R15, SR_TID.X ;  /* 0x00000000000f7919 */ /* 0x001e280000002100 */
[----:B------:R-:W5:Y:S04]  /*12920*/  LDL.LU R4, [R1+0x180] ;  /* 0x0001800001047983 */ /* 0x000f680000300800 */
[----:B------:R-:W5:Y:S04]  /*12930*/  LDL.LU R3, [R1+0x160] ;  /* 0x0001600001037983 */ /* 0x000f680000300800 */
[----:B------:R-:W5:Y:S04]  /*12940*/  LDL.LU R20, [R1+0x140] ;  /* 0x0001400001147983 */ /* 0x000f680000300800 */
[----:B------:R-:W5:Y:S04]  /*12950*/  LDL.LU R22, [R1+0x120] ;  /* 0x0001200001167983 */ /* 0x000f680000300800 */
[----:B------:R-:W5:Y:S01]  /*12960*/  LDL.LU R0, [R1+0x100] ;  /* 0x0001000001007983 */ /* 0x000f620000300800 */
[----:B0-----:R-:W-:-:S03]  /*12970*/  LOP3.LUT R15, R15, 0xff, RZ, 0xc0, !PT ;  /* 0x000000ff0f0f7812 */ /* 0x001fc600078ec0ff */
[----:B------:R-:W5:Y:S02]  /*12980*/  LDL.LU R18, [R1+0xe0] ;  /* 0x0000e00001127983 */ /* 0x000f640000300800 */
[----:B------:R-:W-:Y:S02]  /*12990*/  IMAD.SHL.U32 R2, R15, 0x2, RZ ;  /* 0x000000020f027824 */ /* 0x000fe400078e00ff */
[----:B------:R-:W5:Y:S04]  /*129a0*/  LDL.LU R19, [R1+0xc0] ;  /* 0x0000c00001137983 */ /* 0x000f680000300800 */
[----:B------:R-:W5:Y:S04]  /*129b0*/  LDL.LU R16, [R1+0xa0] ;  /* 0x0000a00001107983 */ /* 0x000f680000300800 */
[----:B---3--:R0:W-:Y:S04]  /*129c0*/  STS.U16 [R27+0x2ca00], R5 ;  /* 0x02ca00051b007388 */ /* 0x0081e80000000400 */
[----:B------:R-:W3:Y:S04]  /*129d0*/  LDL.LU R17, [R1+0x80] ;  /* 0x0000800001117983 */ /* 0x000ee80000300800 */
[----:B------:R-:W3:Y:S01]  /*129e0*/  LDL.LU R15, [R1+0x60] ;  /* 0x00006000010f7983 */ /* 0x000ee20000300800 */
[----:B0-----:R-:W-:-:S03]  /*129f0*/  LOP3.LUT R5, R2, 0x60, RZ, 0x3c, !PT ;  /* 0x0000006002057812 */ /* 0x001fc600078e3cff */
[----:B------:R0:W-:Y:S04]  /*12a00*/  STS.U16 [R27+0x2da00], R24 ;  /* 0x02da00181b007388 */ /* 0x0001e80000000400 */
[----:B------:R1:W-:Y:S04]  /*12a10*/  STS.U16 [R27+0x2ea00], R8 ;  /* 0x02ea00081b007388 */ /* 0x0003e80000000400 */
[----:B------:R1:W-:Y:S04]  /*12a20*/  STS.U16 [R27+0x2fa00], R9 ;  /* 0x02fa00091b007388 */ /* 0x0003e80000000400 */
[----:B0-----:R-:W3:Y:S04]  /*12a30*/  LDL.LU R24, [R1+0xa4] ;  /* 0x0000a40001187983 */ /* 0x001ee80000300800 */
[----:B-1----:R-:W3:Y:S04]  /*12a40*/  LDL.LU R8, [R1+0xc4] ;  /* 0x0000c40001087983 */ /* 0x002ee80000300800 */
[----:B------:R-:W3:Y:S04]  /*12a50*/  LDL.LU R27, [R1+0x6234] ;  /* 0x00623400011b7983 */ /* 0x000ee80000300800 */
[----:B------:R-:W3:Y:S04]  /*12a60*/  LDL.LU R9, [R1+0xe4] ;  /* 0x0000e40001097983 */ /* 0x000ee80000300800 */
[----:B----4-:R0:W-:Y:S04]  /*12a70*/  STS.U16 [R5+0x20c00], R25 ;  /* 0x020c001905007388 */ /* 0x0101e80000000400 */
[----:B------:R1:W-:Y:S04]  /*12a80*/  STS.U16 [R5+0x21c00], R23 ;  /* 0x021c001705007388 */ /* 0x0003e80000000400 */
[----:B0-----:R-:W4:Y:S04]  /*12a90*/  LDL.LU R25, [R1+0x6230] ;  /* 0x0062300001197983 */ /* 0x001f280000300800 */
[----:B-1----:R-:W4:Y:S04]  /*12aa0*/  LDL.LU R23, [R1+0x622c] ;  /* 0x00622c0001177983 */ /* 0x002f280000300800 */
[----:B--2---:R0:W-:Y:S04]  /*12ab0*/  STS.U16 [R5+0x22c00], R21 ;  /* 0x022c001505007388 */ /* 0x0041e80000000400 */
[----:B------:R1:W-:Y:S04]  /*12ac0*/  STS.U16 [R5+0x23c00], R26 ;  /* 0x023c001a05007388 */ /* 0x0003e80000000400 */
[----:B------:R2:W-:Y:S04]  /*12ad0*/  STS.U16 [R5+0x24c00], R28 ;  /* 0x024c001c05007388 */ /* 0x0005e80000000400 */
[----:B0-----:R-:W4:Y:S04]  /*12ae0*/  LDL.LU R21, [R1+0x6228] ;  /* 0x0062280001157983 */ /* 0x001f280000300800 */
[----:B-1----:R-:W4:Y:S04]  /*12af0*/  LDL.LU R26, [R1+0x6224] ;  /* 0x00622400011a7983 */ /* 0x002f280000300800 */
[----:B--2---:R-:W2:Y:S01]  /*12b00*/  LDL.LU R28, [R1+0x6220] ;  /* 0x00622000011c7983 */ /* 0x004ea20000300800 */
[----:B------:R-:W-:-:S03]  /*12b10*/  LOP3.LUT R2, R2, 0x70, RZ, 0x3c, !PT ;  /* 0x0000007002027812 */ /* 0x000fc600078e3cff */
[----:B---3--:R-:W-:Y:S04]  /*12b20*/  STS.U16 [R5+0x25c00], R9 ;  /* 0x025c000905007388 */ /* 0x008fe80000000400 */
[----:B------:R-:W-:Y:S04]  /*12b30*/  STS.U16 [R5+0x26c00], R8 ;  /* 0x026c000805007388 */ /* 0x000fe80000000400 */
[----:B------:R-:W-:Y:S04]  /*12b40*/  STS.U16 [R5+0x27c00], R24 ;  /* 0x027c001805007388 */ /* 0x000fe80000000400 */
[----:B-----5:R-:W-:Y:S04]  /*12b50*/  STS.U16 [R5+0x28c00], R7 ;  /* 0x028c000705007388 */ /* 0x020fe80000000400 */
[----:B------:R-:W-:Y:S04]  /*12b60*/  STS.U16 [R5+0x29c00], R6 ;  /* 0x029c000605007388 */ /* 0x000fe80000000400 */
        /* <DEDUP_REMOVED lines=14> */
[----:B0-----:R-:W0:Y:S04]  /*12c50*/  S2R R16, SR_TID.X ;  /* 0x0000000000107919 */ /* 0x001e280000002100 */
[----:B------:R-:W-:Y:S04]  /*12c60*/  STS.U16 [R2+0x28e00], R17 ;  /* 0x028e001102007388 */ /* 0x000fe80000000400 */
[----:B------:R0:W-:Y:S04]  /*12c70*/  STS.U16 [R2+0x29e00], R15 ;  /* 0x029e000f02007388 */ /* 0x0001e80000000400 */
[----:B------:R1:W-:Y:S04]  /*12c80*/  STS.U16 [R2+0x2ae00], R29 ;  /* 0x02ae001d02007388 */ /* 0x0003e80000000400 */
[----:B------:R-:W-:Y:S04]  /*12c90*/  STS.U16 [R2+0x2be00], R10 ;  /* 0x02be000a02007388 */ /* 0x000fe80000000400 */
[----:B------:R-:W-:Y:S04]  /*12ca0*/  STS.U16 [R2+0x2ce00], R11 ;  /* 0x02ce000b02007388 */ /* 0x000fe80000000400 */
[----:B------:R-:W-:Y:S04]  /*12cb0*/  STS.U16 [R2+0x2de00], R14 ;  /* 0x02de000e02007388 */ /* 0x000fe80000000400 */
[----:B------:R-:W-:Y:S04]  /*12cc0*/  STS.U16 [R2+0x2ee00], R12 ;  /* 0x02ee000c02007388 */ /* 0x000fe80000000400 */
[----:B------:R-:W2:Y:S04]  /*12cd0*/  S2R R3, SR_TID.X ;  /* 0x0000000000037919 */ /* 0x000ea80000002100 */
[----:B------:R-:W-:Y:S01]  /*12ce0*/  STS.U16 [R2+0x2fe00], R13 ;  /* 0x02fe000d02007388 */ /* 0x000fe20000000400 */
[----:B0-----:R-:W-:-:S02]  /*12cf0*/  LOP3.LUT R15, R16, 0x7, RZ, 0xc0, !PT ;  /* 0x00000007100f7812 */ /* 0x001fc400078ec0ff */
[----:B------:R-:W-:-:S03]  /*12d00*/  SHF.L.U32 R17, R16, 0x1, RZ ;  /* 0x0000000110117819 */ /* 0x000fc600000006ff */
[----:B------:R-:W-:Y:S01]  /*12d10*/  IMAD R15, R15, 0x210, RZ ;  /* 0x000002100f0f7824 */ /* 0x000fe200078e02ff */
[----:B-1----:R-:W-:-:S04]  /*12d20*/  LOP3.LUT R29, R17, 0x10, RZ, 0xc0, !PT ;  /* 0x00000010111d7812 */ /* 0x002fc800078ec0ff */
[----:B------:R-:W-:Y:S01]  /*12d30*/  LOP3.LUT R0, R15, 0x30, R17, 0x78, !PT ;  /* 0x000000300f007812 */ /* 0x000fe200078e7811 */
[----:B------:R-:W-:Y:S01]  /*12d40*/  BAR.SYNC.DEFER_BLOCKING 0x0 ;  /* 0x0000000000007b1d */ /* 0x000fe20000010000 */
[----:B--2---:R-:W-:-:S04]  /*12d50*/  LOP3.LUT R29, R29, 0xe0, R3, 0xf8, !PT ;  /* 0x000000e01d1d7812 */ /* 0x004fc800078ef803 */
[----:B------:R-:W-:Y:S01]  /*12d60*/  LOP3.LUT R29, R15, R29, RZ, 0x3c, !PT ;  /* 0x0000001d0f1d7212 */ /* 0x000fe200078e3cff */
[----:B------:R-:W0:Y:S04]  /*12d70*/  LDSM.16.M88.4 R8, [R0+0x20000] ;  /* 0x020000000008783b */ /* 0x000e280000000200 */
[----:B------:R-:W1:Y:S01]  /*12d80*/  LDSM.16.M88.4 R12, [R0+0x21000] ;  /* 0x02100000000c783b */ /* 0x000e620000000200 */
[----:B------:R-:W-:-:S03]  /*12d90*/  IMAD.SHL.U32 R16, R16, 0x100, RZ ;  /* 0x0000010010107824 */ /* 0x000fc600078e00ff */
[----:B------:R-:W-:Y:S02]  /*12da0*/  STL [R1+0x55f0], R3 ;  /* 0x0055f00301007387 */ /* 0x000fe40000100800 */
[----:B------:R-:W-:Y:S02]  /*12db0*/  LOP3.LUT R16, R16, 0x1000, RZ, 0xc0, !PT ;  /* 0x0000100010107812 */ /* 0x000fe400078ec0ff */
[----:B------:R-:W-:Y:S02]  /*12dc0*/  LDSM.16.M88.4 R20, [R0+0x25000] ;  /* 0x025000000014783b */ /* 0x000fe40000000200 */
[----:B------:R-:W-:Y:S02]  /*12dd0*/  IADD3 R29, R16, R29, RZ ;  /* 0x0000001d101d7210 */ /* 0x000fe40007ffe0ff */
[----:B------:R-:W2:Y:S04]  /*12de0*/  LDSM.16.M88.4 R16, [R0+0x22000] ;  /* 0x022000000010783b */ /* 0x000ea80000000200 */
[----:B------:R-:W-:Y:S04]  /*12df0*/  LDSM.16.M88.4 R24, [R0+0x2a000] ;  /* 0x02a000000018783b */ /* 0x000fe80000000200 */
[----:B------:R-:W-:Y:S04]  /*12e00*/  LDSM.16.MT88.4 R4, [R29] ;  /* 0x000000001d04783b */ /* 0x000fe80000004200 */
[----:B0-----:R-:W-:Y:S04]  /*12e10*/  STL.64 [R1+0xd0], R8 ;  /* 0x0000d00801007387 */ /* 0x001fe80000100a00 */
[----:B------:R-:W-:Y:S04]  /*12e20*/  STL.64 [R1+0xd8], R10 ;  /* 0x0000d80a01007387 */ /* 0x000fe80000100a00 */
[----:B------:R-:W0:Y:S04]  /*12e30*/  LDSM.16.M88.4 R8, [R0+0x23000] ;  /* 0x023000000008783b */ /* 0x000e280000000200 */
[----:B-1----:R-:W-:Y:S04]  /*12e40*/  STL.64 [R1+0xc0], R12 ;  /* 0x0000c00c01007387 */ /* 0x002fe80000100a00 */
[----:B------:R-:W-:Y:S04]  /*12e50*/  STL.64 [R1+0xc8], R14 ;  /* 0x0000c80e01007387 */ /* 0x000fe80000100a00 */
[----:B------:R-:W1:Y:S04]  /*12e60*/  LDSM.16.M88.4 R12, [R0+0x24000] ;  /* 0x02400000000c783b */ /* 0x000e680000000200 */
[----:B--2---:R-:W-:Y:S04]  /*12e70*/  STL.64 [R1+0xb0], R16 ;  /* 0x0000b01001007387 */ /* 0x004fe80000100a00 */
[----:B------:R-:W-:Y:S04]  /*12e80*/  STL.64 [R1+0xb8], R18 ;  /* 0x0000b81201007387 */ /* 0x000fe80000100a00 */
[----:B------:R-:W-:Y:S04]  /*12e90*/  LDSM.16.M88.4 R16, [R0+0x27000] ;  /* 0x027000000010783b */ /* 0x000fe80000000200 */
[----:B0-----:R-:W-:Y:S04]  /*12ea0*/  STL.64 [R1+0xa0], R8 ;  /* 0x0000a00801007387 */ /* 0x001fe80000100a00 */
[----:B------:R-:W-:Y:S04]  /*12eb0*/  STL.64 [R1+0xa8], R10 ;  /* 0x0000a80a01007387 */ /* 0x000fe80000100a00 */
[----:B------:R-:W0:Y:S04]  /*12ec0*/  LDSM.16.M88.4 R8, [R0+0x26000] ;  /* 0x026000000008783b */ /* 0x000e280000000200 */
[----:B-1----:R-:W-:Y:S04]  /*12ed0*/  STL.64 [R1+0x90], R12 ;  /* 0x0000900c01007387 */ /* 0x002fe80000100a00 */
[----:B------:R-:W-:Y:S04]  /*12ee0*/  STL.64 [R1+0x98], R14 ;  /* 0x0000980e01007387 */ /* 0x000fe80000100a00 */
[----:B------:R-:W1:Y:S04]  /*12ef0*/  LDSM.16.M88.4 R12, [R0+0x28000] ;  /* 0x02800000000c783b */ /* 0x000e680000000200 */
[----:B0-----:R1:W-:Y:S04]  /*12f00*/  STL.64 [R1+0x70], R8 ;  /* 0x0000700801007387 */ /* 0x0013e80000100a00 */
[----:B------:R-:W-:Y:S04]  /*12f10*/  STL.64 [R1+0x78], R10 ;  /* 0x0000780a01007387 */ /* 0x000fe80000100a00 */
[----:B------:R-:W-:Y:S04]  /*12f20*/  STL.64 [R1+0x60], R16 ;  /* 0x0000601001007387 */ /* 0x000fe80000100a00 */
[----:B------:R-:W-:Y:S01]  /*12f30*/  STL.64 [R1+0x68], R18 ;  /* 0x0000681201007387 */ /* 0x000fe20000100a00 */
[----:B-1----:R-:W-:Y:S01]  /*12f40*/  IMAD.MOV.U32 R9, RZ, RZ, R13 ;  /* 0x000000ffff097224 */ /* 0x002fe200078e000d */
[----:B------:R-:W-:-:S02]  /*12f50*/  MOV R8, R12 ;  /* 0x0000000c00087202 */ /* 0x000fc40000000f00 */
[----:B------:R-:W-:Y:S04]  /*12f60*/  STL.64 [R1+0x50], R12 ;  /* 0x0000500c01007387 */ /* 0x000fe80000100a00 */
[----:B------:R-:W-:Y:S04]  /*12f70*/  STL.64 [R1+0x58], R14 ;  /* 0x0000580e01007387 */ /* 0x000fe80000100a00 */
[----:B------:R-:W0:Y:S04]  /*12f80*/  LDSM.16.M88.4 R12, [R0+0x29000] ;  /* 0x02900000000c783b */ /* 0x000e280000000200 */
[----:B------:R-:W-:Y:S04]  /*12f90*/  STL.64 [R1+0x80], R20 ;  /* 0x0000801401007387 */ /* 0x000fe80000100a00 */
[----:B------:R1:W-:Y:S04]  /*12fa0*/  STL.64 [R1+0x88], R22 ;  /* 0x0000881601007387 */ /* 0x0003e80000100a00 */
[----:B------:R-:W-:Y:S04]  /*12fb0*/  LDSM.16.M88.4 R16, [R0+0x2b000] ;  /* 0x02b000000010783b */ /* 0x000fe80000000200 */
[----:B0-----:R-:W-:Y:S04]  /*12fc0*/  STL.64 [R1+0x40], R12 ;  /* 0x0000400c01007387 */ /* 0x001fe80000100a00 */
[----:B------:R-:W-:Y:S04]  /*12fd0*/  STL.64 [R1+0x48], R14 ;  /* 0x0000480e01007387 */ /* 0x000fe80000100a00 */
[----:B------:R-:W0:Y:S01]  /*12fe0*/  LDSM.16.M88.4 R12, [R0+0x2c000] ;  /* 0x02c00000000c783b */ /* 0x000e220000000200 */
[----:B-1----:R-:W-:-:S03]  /*12ff0*/  MOV R23, R9 ;  /* 0x0000000900177202 */ /* 0x002fc60000000f00 */
[----:B------:R-:W-:Y:S01]  /*13000*/  STL.64 [R1+0x30], R24 ;  /* 0x0000301801007387 */ /* 0x000fe20000100a00 */
[----:B0-----:R-:W-:Y:S01]  /*13010*/  IMAD.MOV.U32 R10, RZ, RZ, R12 ;  /* 0x000000ffff0a7224 */ /* 0x001fe200078e000c */
[----:B------:R-:W-:Y:S01]  /*13020*/  MOV R2, R13 ;  /* 0x0000000d00027202 */ /* 0x000fe20000000f00 */
[----:B------:R-:W-:Y:S01]  /*13030*/  IMAD.MOV.U32 R28, RZ, RZ, R14 ;  /* 0x000000ffff1c7224 */ /* 0x000fe200078e000e */
[----:B------:R-:W-:Y:S02]  /*13040*/  MOV R3, R15 ;  /* 0x0000000f00037202 */ /* 0x000fe40000000f00 */
[----:B------:R-:W0:Y:S01]  /*13050*/  LDSM.16.M88.4 R12, [R0+0x2d000] ;  /* 0x02d00000000c783b */ /* 0x000e220000000200 */
[----:B------:R-:W-:-:S03]  /*13060*/  IMAD.MOV.U32 R22, RZ, RZ, R8 ;  /* 0x000000ffff167224 */ /* 0x000fc600078e0008 */
[----:B------:R-:W-:Y:S04]  /*13070*/  STL.64 [R1+0x38], R26 ;  /* 0x0000381a01007387 */ /* 0x000fe80000100a00 */
[----:B------:R-:W-:Y:S04]  /*13080*/  STL.64 [R1+0x20], R16 ;  /* 0x0000201001007387 */ /* 0x000fe80000100a00 */
[----:B------:R-:W-:Y:S04]  /*13090*/  STL.64 [R1+0x28], R18 ;  /* 0x0000281201007387 */ /* 0x000fe80000100a00 */
[----:B------:R1:W-:Y:S04]  /*130a0*/  STL [R1+0x6100], R3 ;  /* 0x0061000301007387 */ /* 0x0003e80000100800 */
[----:B------:R-:W-:Y:S04]  /*130b0*/  STL [R1+0x60fc], R28 ;  /* 0x0060fc1c01007387 */ /* 0x000fe80000100800 */
[----:B------:R-:W-:Y:S04]  /*130c0*/  LDSM.16.MT88.4 R16, [R29+0x100] ;  /* 0x000100001d10783b */ /* 0x000fe80000004200 */
[----:B0-----:R-:W-:Y:S04]  /*130d0*/  STL.64 [R1], R12 ;  /* 0x0000000c01007387 */ /* 0x001fe80000100a00 */
[----:B------:R-:W-:Y:S04]  /*130e0*/  STL.64 [R1+0x8], R14 ;  /* 0x0000080e01007387 */ /* 0x000fe80000100a00 */
[----:B------:R-:W-:Y:S04]  /*130f0*/  STL.64 [R1+0x6208], R22 ;  /* 0x0062081601007387 */ /* 0x000fe80000100a00 */
[----:B------:R0:W-:Y:S01]  /*13100*/  STL.64 [R1+0x6200], R20 ;  /* 0x0062001401007387 */ /* 0x0001e20000100a00 */
[----:B-1----:R-:W-:-:S03]  /*13110*/  IMAD.MOV.U32 R3, RZ, RZ, R10 ;  /* 0x000000ffff037224 */ /* 0x002fc600078e000a */
[----:B------:R-:W1:Y:S04]  /*13120*/  LDSM.16.M88.4 R8, [R0+0x2e000] ;  /* 0x02e000000008783b */ /* 0x000e680000000200 */
[----:B------:R-:W2:Y:S04]  /*13130*/  LDSM.16.M88.4 R12, [R0+0x2f000] ;  /* 0x02f00000000c783b */ /* 0x000ea80000000200 */
[----:B0-----:R-:W3:Y:S04]  /*13140*/  LDL.LU.64 R20, [R1+0xc0] ;  /* 0x0000c00001147983 */ /* 0x001ee80000300a00 */
[----:B---3--:R0:W-:Y:S04]  /*13150*/  STL.64 [R1+0x6218], R20 ;  /* 0x0062181401007387 */ /* 0x0081e80000100a00 */
[----:B0-----:R-:W3:Y:S04]  /*13160*/  LDL.LU.64 R20, [R1+0xd0] ;  /* 0x0000d00001147983 */ /* 0x001ee80000300a00 */
[----:B-1----:R-:W-:Y:S04]  /*13170*/  STL [R1+0x5fe4], R10 ;  /* 0x005fe40a01007387 */ /* 0x002fe80000100800 */
[----:B------:R-:W-:Y:S04]  /*13180*/  STL [R1+0x5fe0], R11 ;  /* 0x005fe00b01007387 */ /* 0x000fe80000100800 */
[----:B------:R-:W-:Y:S04]  /*13190*/  STL.64 [R1+0x6210], R8 ;  /* 0x0062100801007387 */ /* 0x000fe80000100a00 */
[----:B--2---:R-:W-:Y:S04]  /*131a0*/  STL [R1+0x61a0], R13 ;  /* 0x0061a00d01007387 */ /* 0x004fe80000100800 */
[----:B------:R-:W-:Y:S04]  /*131b0*/  STL [R1+0x5fdc], R14 ;  /* 0x005fdc0e01007387 */ /* 0x000fe80000100800 */
[----:B------:R-:W-:Y:S04]  /*131c0*/  STL [R1+0x5fd8], R15 ;  /* 0x005fd80f01007387 */ /* 0x000fe80000100800 */
[----:B------:R-:W-:Y:S04]  /*131d0*/  STL [R1+0x5ab0], R0 ;  /* 0x005ab00001007387 */ /* 0x000fe80000100800 */
[----:B------:R-:W-:Y:S04]  /*131e0*/  STL.64 [R1+0x61b0], R18 ;  /* 0x0061b01201007387 */ /* 0x000fe80000100a00 */
[----:B------:R0:W-:Y:S04]  /*131f0*/  STL.64 [R1+0x61a8], R16 ;  /* 0x0061a81001007387 */ /* 0x0001e80000100a00 */
[----:B0-----:R-:W2:Y:S01]  /*13200*/  LDL.64 R16, [R1+0xa0] ;  /* 0x0000a00001107983 */ /* 0x001ea20000100a00 */
[----:B---3--:R-:W-:Y:S01]  /*13210*/  HMMA.16816.F32 R8, R4, R20, RZ ;  /* 0x000000140408723c */ /* 0x008fe200000018ff */
[----:B------:R-:W-:Y:S01]  /*13220*/  MOV R25, R20 ;  /* 0x0000001400197202 */ /* 0x000fe20000000f00 */
[----:B------:R-:W-:-:S02]  /*13230*/  IMAD.MOV.U32 R24, RZ, RZ, R21 ;  /* 0x000000ffff187224 */ /* 0x000fc400078e0015 */
[----:B------:R-:W3:Y:S11]  /*13240*/  LDL.LU.64 R20, [R1+0x6218] ;  /* 0x0062180001147983 */ /* 0x000ef60000300a00 */
[----:B------:R-:W-:Y:S08]  /*13250*/  @!UPT UIADD3 URZ, URZ, URZ, URZ ;  /* 0x0000003f3f3ff290 */ /* 0x000ff0000fffe03f */
[----:B------:R-:W-:Y:S01]  /*13260*/  STL.64 [R1+0x2b0], R8 ;  /* 0x0002b00801007387 */ /* 0x000fe20000100a00 */
[----:B------:R-:W-:-:S03]  /*13270*/  MOV R0, R11 ;  /* 0x0000000b00007202 */ /* 0x000fc60000000f00 */
[----:B------:R3:W-:Y:S04]  /*13280*/  STL [R1+0x2b8], R10 ;  /* 0x0002b80a01007387 */ /* 0x0007e80000100800 */
[----:B------:R-:W-:Y:S01]  /*13290*/  STL [R1+0x6168], R0 ;  /* 0x0061680001007387 */ /* 0x000fe20000100800 */
[C---:B---3--:R-:W-:Y:S01]  /*132a0*/  HMMA.16816.F32 R8, R4.reuse, R20, RZ ;  /* 0x000000140408723c */ /* 0x048fe200000018ff */
[----:B------:R-:W-:Y:S01]  /*132b0*/  IMAD.MOV.U32 R27, RZ, RZ, R20 ;  /* 0x000000ffff1b7224 */ /* 0x000fe200078e0014 */
[----:B------:R-:W-:Y:S11]  /*132c0*/  MOV R26, R21 ;  /* 0x00000015001a7202 */ /* 0x000ff60000000f00 */
[----:B------:R-:W-:Y:S10]  /*132d0*/  @!UPT UIADD3 URZ, URZ, URZ, URZ ;  /* 0x0000003f3f3ff290 */ /* 0x000ff4000fffe03f */
[----:B------:R0:W-:Y:S04]  /*132e0*/  STL.64 [R1+0x2a0], R8 ;  /* 0x0002a00801007387 */ /* 0x0001e80000100a00 */
[----:B------:R-:W-:Y:S04]  /*132f0*/  STL.64 [R1+0x2a8], R10 ;  /* 0x0002a80a01007387 */ /* 0x000fe80000100a00 */
[----:B0-----:R-:W3:Y:S04]  /*13300*/  LDL.LU.64 R8, [R1+0x6210] ;  /* 0x0062100001087983 */ /* 0x001ee80000300a00 */
[----:B------:R-:W-:Y:S04]  /*13310*/  STL.64 [R1+0x61c0], R26 ;  /* 0x0061c01a01007387 */ /* 0x000fe80000100a00 */
[----:B------:R0:W-:Y:S04]  /*13320*/  STL.64 [R1+0x61b8], R24 ;  /* 0x0061b81801007387 */ /* 0x0001e80000100a00 */
[----:B0-----:R-:W4:Y:S01]  /*13330*/  LDL.LU.64 R24, [R1+0xb0] ;  /* 0x0000b00001187983 */ /* 0x001f220000300a00 */
[----:B--2---:R-:W-:Y:S01]  /*13340*/  MOV R13, R17 ;  /* 0x00000011000d7202 */ /* 0x004fe20000000f00 */
[----:B----4-:R-:W-:Y:S01]  /*13350*/  HMMA.16816.F32 R20, R4, R24, RZ ;  /* 0x000000180414723c */ /* 0x010fe200000018ff */
[----:B------:R-:W-:Y:S01]  /*13360*/  MOV R15, R24 ;  /* 0x00000018000f7202 */ /* 0x000fe20000000f00 */
[----:B------:R-:W-:-:S06]  /*13370*/  IMAD.MOV.U32 R14, RZ, RZ, R25 ;  /* 0x000000ffff0e7224 */ /* 0x000fcc00078e0019 */
[----:B------:R-:W-:Y:S11]  /*13380*/  HMMA.16816.F32 R24, R4, R16, RZ ;  /* 0x000000100418723c */ /* 0x000ff600000018ff */
[----:B------:R-:W-:Y:S04]  /*13390*/  @!UPT UIADD3 URZ, URZ, URZ, URZ ;  /* 0x0000003f3f3ff290 */ /* 0x000fe8000fffe03f */
[----:B------:R-:W-:Y:S04]  /*133a0*/  STL.64 [R1+0x290], R20 ;  /* 0x0002901401007387 */ /* 0x000fe80000100a00 */
[----:B------:R0:W-:Y:S04]  /*133b0*/  STL.64 [R1+0x298], R22 ;  /* 0x0002981601007387 */ /* 0x0001e80000100a00 */
[----:B0-----:R-:W2:Y:S04]  /*133c0*/  LDL.LU.64 R22, [R1+0x6208] ;  /* 0x0062080001167983 */ /* 0x001ea80000300a00 */
[----:B------:R-:W4:Y:S04]  /*133d0*/  LDL.LU.64 R20, [R1+0x6200] ;  /* 0x0062000001147983 */ /* 0x000f280000300a00 */
[----:B------:R-:W-:Y:S04]  /*133e0*/  STL.64 [R1+0x61d0], R14 ;  /* 0x0061d00e01007387 */ /* 0x000fe80000100a00 */
[----:B------:R-:W-:Y:S04]  /*133f0*/  STL.64 [R1+0x280], R24 ;  /* 0x0002801801007387 */ /* 0x000fe80000100a00 */
[----:B------:R-:W-:Y:S04]  /*13400*/  STL.64 [R1+0x288], R26 ;  /* 0x0002881a01007387 */ /* 0x000fe80000100a00 */
[----:B------:R0:W-:Y:S04]  /*13410*/  STL.64 [R1+0x61c8], R12 ;  /* 0x0061c80c01007387 */ /* 0x0001e80000100a00 */
[----:B0-----:R-:W5:Y:S04]  /*13420*/  LDL.LU.64 R12, [R1+0x30] ;  /* 0x00003000010c7983 */ /* 0x001f680000300a00 */
[----:B-----5:R2:W-:Y:S02]  /*13430*/  STL.64 [R1+0x61e0], R12 ;  /* 0x0061e00c01007387 */ /* 0x0205e40000100a00 */
[----:B--2---:R-:W-:Y:S01]  /*13440*/  IMAD.MOV.U32 R12, RZ, RZ, R22 ;  /* 0x000000ffff0c7224 */ /* 0x004fe200078e0016 */
[----:B------:R-:W-:-:S05]  /*13450*/  MOV R13, R23 ;  /* 0x00000017000d7202 */ /* 0x000fca0000000f00 */
[----:B------:R0:W-:Y:S04]  /*13460*/  STL.64 [R1+0x61e8], R12 ;  /* 0x0061e80c01007387 */ /* 0x0001e80000100a00 */
[----:B0-----:R-:W2:Y:S04]  /*13470*/  LDL.LU.64 R12, [R1+0x60] ;  /* 0x00006000010c7983 */ /* 0x001ea80000300a00 */
[----:B--2---:R0:W-:Y:S04]  /*13480*/  STL.64 [R1+0x61f8], R12 ;  /* 0x0061f80c01007387 */ /* 0x0041e80000100a00 */
[----:B0-----:R-:W2:Y:S04]  /*13490*/  LDL.LU.64 R12, [R1+0x90] ;  /* 0x00009000010c7983 */ /* 0x001ea80000300a00 */
[----:B------:R-:W5:Y:S04]  /*134a0*/  LDL.LU.64 R24, [R1+0x20] ;  /* 0x0000200001187983 */ /* 0x000f680000300a00 */
[----:B-----5:R0:W-:Y:S04]  /*134b0*/  STL.64 [R1+0x61d8], R24 ;  /* 0x0061d81801007387 */ /* 0x0201e80000100a00 */
[----:B0-----:R-:W5:Y:S01]  /*134c0*/  LDL.LU.64 R24, [R1+0x40] ;  /* 0x0000400001187983 */ /* 0x001f620000300a00 */
[----:B--2---:R-:W-:Y:S01]  /*134d0*/  HMMA.16816.F32 R16, R4, R12, RZ ;  /* 0x0000000c0410723c */ /* 0x004fe200000018ff */
[----:B------:R-:W-:Y:S01]  /*134e0*/  IMAD.MOV.U32 R10, RZ, RZ, R13 ;  /* 0x000000ffff0a7224 */ /* 0x000fe200078e000d */
[----:B------:R-:W-:-:S06]  /*134f0*/  MOV R0, R12 ;  /* 0x0000000c00007202 */ /* 0x000fcc0000000f00 */
[----:B----4-:R-:W-:Y:S01]  /*13500*/  HMMA.16816.F32 R12, R4, R20, RZ ;  /* 0x00000014040c723c */ /* 0x010fe200000018ff */
[----:B------:R-:W0:Y:S04]  /*13510*/  LDSM.16.MT88.4 R20, [R29+0x2000] ;  /* 0x002000001d14783b */ /* 0x000e280000004200 */
[----:B-----5:R1:W-:Y:S04]  /*13520*/  STL.64 [R1+0x61f0], R24 ;  /* 0x0061f01801007387 */ /* 0x0203e80000100a00 */
[----:B-1----:R-:W2:Y:S01]  /*13530*/  LDL.LU.64 R24, [R1+0x70] ;  /* 0x0000700001187983 */ /* 0x002ea20000300a00 */
[----:B------:R-:W-:-:S06]  /*13540*/  IMAD.MOV.U32 R11, RZ, RZ, R3 ;  /* 0x000000ffff0b7224 */ /* 0x000fcc00078e0003 */
[----:B------:R-:W-:Y:S01]  /*13550*/  MOV R28, R19 ;  /* 0x00000013001c7202 */ /* 0x000fe20000000f00 */
[----:B------:R-:W-:Y:S01]  /*13560*/  IMAD.MOV.U32 R3, RZ, RZ, R18 ;  /* 0x000000ffff037224 */ /* 0x000fe200078e0012 */
[----:B------:R1:W-:Y:S04]  /*13570*/  STL.64 [R1+0x270], R16 ;  /* 0x0002701001007387 */ /* 0x0003e80000100a00 */
[----:B-1----:R-:W4:Y:S04]  /*13580*/  LDL.LU.64 R16, [R1] ;  /* 0x0000000001107983 */ /* 0x002f280000300a00 */
[----:B------:R-:W-:Y:S04]  /*13590*/  STL [R1+0x6174], R0 ;  /* 0x0061740001007387 */ /* 0x000fe80000100800 */
[----:B------:R-:W-:Y:S04]  /*135a0*/  STL [R1+0x6170], R28 ;  /* 0x0061701c01007387 */ /* 0x000fe80000100800 */
[----:B------:R-:W-:Y:S04]  /*135b0*/  STL [R1+0x616c], R3 ;  /* 0x00616c0301007387 */ /* 0x000fe80000100800 */
[----:B0-----:R-:W-:Y:S04]  /*135c0*/  STL.64 [R1+0x6120], R22 ;  /* 0x0061201601007387 */ /* 0x001fe80000100a00 */
[----:B------:R-:W-:Y:S04]  /*135d0*/  STL.64 [R1+0x260], R12 ;  /* 0x0002600c01007387 */ /* 0x000fe80000100a00 */
[----:B------:R2:W-:Y:S04]  /*135e0*/  STL.64 [R1+0x268], R14 ;  /* 0x0002680e01007387 */ /* 0x0005e80000100a00 */
[----:B------:R-:W-:Y:S01]  /*135f0*/  STL.64 [R1+0x6118], R20 ;  /* 0x0061181401007387 */ /* 0x000fe20000100a00 */
[----:B--2---:R-:W-:Y:S11]  /*13600*/  HMMA.16816.F32 R12, R4, R24, RZ ;  /* 0x00000018040c723c */ /* 0x004ff600000018ff */
[----:B------:R-:W-:Y:S11]  /*13610*/  @!UPT UIADD3 URZ, URZ, URZ, URZ ;  /* 0x0000003f3f3ff290 */ /* 0x000ff6000fffe03f */
[----:B------:R-:W-:Y:S01]  /*13620*/  @!UPT UIADD3 URZ, URZ, URZ, URZ ;  /* 0x0000003f3f3ff290 */ /* 0x000fe2000fffe03f */
[----:B------:R0:W-:Y:S04]  /*13630*/  STL.64 [R1+0x250], R12 ;  /* 0x0002500c01007387 */ /* 0x0001e80000100a00 */
[----:B------:R-:W-:Y:S04]  /*13640*/  STL.64 [R1+0x258], R14 ;  /* 0x0002580e01007387 */ /* 0x000fe80000100a00 */
[----:B0-----:R-:W2:Y:S01]  /*13650*/  LDL.LU.64 R12, [R1+0x61f8] ;  /* 0x0061f800010c7983 */ /* 0x001ea20000300a00 */
[----:B------:R-:W-:Y:S01]  /*13660*/  IMAD.MOV.U32 R28, RZ, RZ, R24 ;  /* 0x000000ffff1c7224 */ /* 0x000fe200078e0018 */
[----:B------:R-:W-:-:S04]  /*13670*/  MOV R3, R25 ;  /* 0x0000001900037202 */ /* 0x000fc80000000f00 */
[----:B------:R-:W-:Y:S04]  /*13680*/  STL [R1+0x617c], R28 ;  /* 0x00617c1c01007387 */ /* 0x000fe80000100800 */
[----:B------:R-:W-:Y:S01]  /*13690*/  STL [R1+0x6178], R3 ;  /* 0x0061780301007387 */ /* 0x000fe20000100800 */
[C---:B--2---:R-:W-:Y:S01]  /*136a0*/  HMMA.16816.F32 R24, R4.reuse, R12, RZ ;  /* 0x0000000c0418723c */ /* 0x044fe200000018ff */
[----:B------:R-:W-:Y:S01]  /*136b0*/  IMAD.MOV.U32 R23, RZ, RZ, R12 ;  /* 0x000000ffff177224 */ /* 0x000fe200078e000c */
[----:B------:R-:W-:Y:S11]  /*136c0*/  MOV R22, R13 ;  /* 0x0000000d00167202 */ /* 0x000ff60000000f00 */
[----:B------:R-:W-:Y:S10]  /*136d0*/  @!UPT UIADD3 URZ, URZ, URZ, URZ ;  /* 0x0000003f3f3ff290 */ /* 0x000ff4000fffe03f */
[----:B------:R0:W-:Y:S04]  /*136e0*/  STL.64 [R1+0x240], R24 ;  /* 0x0002401801007387 */ /* 0x0001e80000100a00 */
[----:B------:R-:W-:Y:S04]  /*136f0*/  STL.64 [R1+0x248], R26 ;  /* 0x0002481a01007387 */ /* 0x000fe80000100a00 */
[----:B0-----:R-:W2:Y:S04]  /*13700*/  LDL.LU.64 R24, [R1+0x61f0] ;  /* 0x0061f00001187983 */ /* 0x001ea80000300a00 */
[----:B------:R-:W5:Y:S04]  /*13710*/  LDL.LU.64 R12, [R1+0x61e8] ;  /* 0x0061e800010c7983 */ /* 0x000f680000300a00 */
[----:B------:R-:W-:Y:S01]  /*13720*/  STL [R1+0x6180], R23 ;  /* 0x0061801701007387 */ /* 0x000fe20000100800 */
[C---:B-----5:R-:W-:Y:S11]  /*13730*/  HMMA.16816.F32 R12, R4.reuse, R12, RZ ;  /* 0x0000000c040c723c */ /* 0x060ff600000018ff */
[----:B------:R-:W-:Y:S11]  /*13740*/  @!UPT UIADD3 URZ, URZ, URZ, URZ ;  /* 0x0000003f3f3ff290 */ /* 0x000ff6000fffe03f */
[----:B------:R-:W-:Y:S01]  /*13750*/  @!UPT UIADD3 URZ, URZ, URZ, URZ ;  /* 0x0000003f3f3ff290 */ /* 0x000fe2000fffe03f */
[----:B------:R-:W-:Y:S04]  /*13760*/  STL.64 [R1+0x230], R12 ;  /* 0x0002300c01007387 */ /* 0x000fe80000100a00 */
[----:B------:R2:W-:Y:S02]  /*13770*/  STL.64 [R1+0x238], R14 ;  /* 0x0002380e01007387 */ /* 0x0005e40000100a00 */
[----:B--2---:R-:W-:Y:S11]  /*13780*/  HMMA.16816.F32 R12, R4, R24, RZ ;  /* 0x00000018040c723c */ /* 0x004ff600000018ff */
[----:B------:R-:W-:Y:S11]  /*13790*/  @!UPT UIADD3 URZ, URZ, URZ, URZ ;  /* 0x0000003f3f3ff290 */ /* 0x000ff6000fffe03f */
[----:B------:R-:W-:Y:S01]  /*137a0*/  @!UPT UIADD3 URZ, URZ, URZ, URZ ;  /* 0x0000003f3f3ff290 */ /* 0x000fe2000fffe03f */
[----:B------:R0:W-:Y:S04]  /*137b0*/  STL.64 [R1+0x220], R12 ;  /* 0x0002200c01007387 */ /* 0x0001e80000100a00 */
[----:B------:R-:W-:Y:S04]  /*137c0*/  STL.64 [R1+0x228], R14 ;  /* 0x0002280e01007387 */ /* 0x000fe80000100a00 */
[----:B0-----:R-:W2:Y:S01]  /*137d0*/  LDL.LU.64 R12, [R1+0x61e0] ;  /* 0x0061e000010c7983 */ /* 0x001ea20000300a00 */
[----:B------:R-:W-:Y:S01]  /*137e0*/  IMAD.MOV.U32 R3, RZ, RZ, R24 ;  /* 0x000000ffff037224 */ /* 0x000fe200078e0018 */
[----:B------:R-:W-:-:S02]  /*137f0*/  MOV R0, R25 ;  /* 0x0000001900007202 */ /* 0x000fc40000000f00 */
[C---:B--2---:R-:W-:Y:S11]  /*13800*/  HMMA.16816.F32 R24, R4.reuse, R12, RZ ;  /* 0x0000000c0418723c */ /* 0x044ff600000018ff */
[----:B------:R-:W-:Y:S11]  /*13810*/  @!UPT UIADD3 URZ, URZ, URZ, URZ ;  /* 0x0000003f3f3ff290 */ /* 0x000ff6000fffe03f */
[----:B------:R-:W-:Y:S01]  /*13820*/  @!UPT UIADD3 URZ, URZ, URZ, URZ ;  /* 0x0000003f3f3ff290 */ /* 0x000fe2000fffe03f */
[----:B------:R0:W-:Y:S04]  /*13830*/  STL.64 [R1+0x210], R24 ;  /* 0x0002101801007387 */ /* 0x0001e80000100a00 */
[----:B------:R-:W-:Y:S04]  /*13840*/  STL.64 [R1+0x218], R26 ;  /* 0x0002181a01007387 */ /* 0x000fe80000100a00 */
[----:B0-----:R-:W2:Y:S01]  /*13850*/  LDL.LU.64 R24, [R1+0x61d8] ;  /* 0x0061d80001187983 */ /* 0x001ea20000300a00 */
[----:B------:R-:W-:Y:S01]  /*13860*/  IMAD.MOV.U32 R20, RZ, RZ, R11 ;  /* 0x000000ffff147224 */ /* 0x000fe200078e000b */
[----:B------:R-:W-:Y:S01]  /*13870*/  MOV R11, R12 ;  /* 0x0000000c000b7202 */ /* 0x000fe20000000f00 */
[----:B------:R-:W-:Y:S01]  /*13880*/  IMAD.MOV.U32 R18, RZ, RZ, R13 ;  /* 0x000000ffff127224 */ /* 0x000fe200078e000d */
[----:B------:R-:W-:Y:S01]  /*13890*/  MOV R21, R2 ;  /* 0x0000000200157202 */ /* 0x000fe20000000f00 */
[----:B--2---:R-:W-:Y:S11]  /*138a0*/  HMMA.16816.F32 R12, R4, R24, RZ ;  /* 0x00000018040c723c */ /* 0x004ff600000018ff */
[----:B------:R-:W-:Y:S11]  /*138b0*/  @!UPT UIADD3 URZ, URZ, URZ, URZ ;  /* 0x0000003f3f3ff290 */ /* 0x000ff6000fffe03f */
[----:B------:R-:W-:Y:S01]  /*138c0*/  @!UPT UIADD3 URZ, URZ, URZ, URZ ;  /* 0x0000003f3f3ff290 */ /* 0x000fe2000fffe03f */
[----:B------:R-:W-:Y:S04]  /*138d0*/  STL.64 [R1+0x200], R12 ;  /* 0x0002000c01007387 */ /* 0x000fe80000100a00 */
[----:B------:R0:W-:Y:S04]  /*138e0*/  STL.64 [R1+0x208], R14 ;  /* 0x0002080e01007387 */ /* 0x0001e80000100a00 */
[----:B0-----:R-:W2:Y:S04]  /*138f0*/  LDL.LU.64 R14, [R1+0x61d0] ;  /* 0x0061d000010e7983 */ /* 0x001ea80000300a00 */
[----:B------:R-:W5:Y:S01]  /*13900*/  LDL.LU.64 R12, [R1+0x61c8] ;  /* 0x0061c800010c7983 */ /* 0x000f620000300a00 */
[----:B------:R-:W-:Y:S01]  /*13910*/  IMAD.MOV.U32 R23, RZ, RZ, R24 ;  /* 0x000000ffff177224 */ /* 0x000fe200078e0018 */
[----:B------:R-:W-:-:S02]  /*13920*/  MOV R28, R25 ;  /* 0x00000019001c7202 */ /* 0x000fc40000000f00 */
[----:B------:R-:W-:Y:S11]  /*13930*/  HMMA.16816.F32 R24, R4, R20, RZ ;  /* 0x000000140418723c */ /* 0x000ff600000018ff */
[----:B------:R-:W-:Y:S11]  /*13940*/  @!UPT UIADD3 URZ, URZ, URZ, URZ ;  /* 0x0000003f3f3ff290 */ /* 0x000ff6000fffe03f */
[----:B------:R-:W-:Y:S01]  /*13950*/  @!UPT UIADD3 URZ, URZ, URZ, URZ ;  /* 0x0000003f3f3ff290 */ /* 0x000fe2000fffe03f */
[----:B------:R-:W-:Y:S01]  /*13960*/  STL.64 [R1+0x1f0], R24 ;  /* 0x0001f01801007387 */ /* 0x000fe20000100a00 */
[----:B------:R-:W-:-:S03]  /*13970*/  IMAD.MOV.U32 R2, RZ, RZ, R27 ;  /* 0x000000ffff027224 */ /* 0x000fc600078e001b */
[----:B------:R4:W-:Y:S02]  /*13980*/  STL [R1+0x1f8], R26 ;  /* 0x0001f81a01007387 */ /* 0x0009e40000100800 */
[----:B----4-:R-:W-:Y:S02]  /*13990*/  HMMA.16816.F32 R24, R4, R16, RZ ;  /* 0x000000100418723c */ /* 0x010fe400000018ff */
[----:B------:R-:W-:Y:S04]  /*139a0*/  STL.64 [R1+0x6128], R20 ;  /* 0x0061281401007387 */ /* 0x000fe80000100a00 */
[----:B------:R-:W-:Y:S11]  /*139b0*/  STL [R1+0x60f8], R2 ;  /* 0x0060f80201007387 */ /* 0x000ff60000100800 */
[----:B------:R-:W-:Y:S06]  /*139c0*/  @!UPT UIADD3 URZ, URZ, URZ, URZ ;  /* 0x0000003f3f3ff290 */ /* 0x000fec000fffe03f */
[----:B------:R-:W-:Y:S04]  /*139d0*/  STL.64 [R1+0x1e0], R24 ;  /* 0x0001e01801007387 */ /* 0x000fe80000100a00 */
[----:B------:R0:W-:Y:S04]  /*139e0*/  STL.64 [R1+0x1e8], R26 ;  /* 0x0001e81a01007387 */ /* 0x0001e80000100a00 */
[----:B0-----:R-:W4:Y:S04]  /*139f0*/  LDL.LU.64 R26, [R1+0x61c0] ;  /* 0x0061c000011a7983 */ /* 0x001f280000300a00 */
[----:B------:R-:W2:Y:S01]  /*13a00*/  LDL.LU.64 R24, [R1+0x61b8] ;  /* 0x0061b80001187983 */ /* 0x000ea20000300a00 */
[----:B------:R-:W-:Y:S01]  /*13a10*/  MOV R2, R18 ;  /* 0x0000001200027202 */ /* 0x000fe20000000f00 */
[----:B------:R-:W-:Y:S01]  /*13a20*/  IMAD.MOV.U32 R21, RZ, RZ, R16 ;  /* 0x000000ffff157224 */ /* 0x000fe200078e0010 */
[----:B------:R-:W-:Y:S01]  /*13a30*/  MOV R20, R17 ;  /* 0x0000001100147202 */ /* 0x000fe20000000f00 */
[----:B------:R-:W2:Y:S04]  /*13a40*/  LDL.LU.64 R18, [R1+0x61b0] ;  /* 0x0061b00001127983 */ /* 0x000ea80000300a00 */
[----:B------:R-:W2:Y:S04]  /*13a50*/  LDL.LU.64 R16, [R1+0x61a8] ;  /* 0x0061a80001107983 */ /* 0x000ea80000300a00 */
[----:B------:R5:W-:Y:S02]  /*13a60*/  STL.64 [R1+0x6190], R22 ;  /* 0x0061901601007387 */ /* 0x000be40000100a00 */
[----:B-----5:R-:W-:-:S02]  /*13a70*/  IMAD.MOV.U32 R23, RZ, RZ, R13 ;  /* 0x000000ffff177224 */ /* 0x020fc400078e000d */
[----:B------:R-:W5:Y:S04]  /*13a80*/  LDL.LU R13, [R1+0x61a0] ;  /* 0x0061a000010d7983 */ /* 0x000f680000300800 */
[----:B------:R4:W-:Y:S02]  /*13a90*/  STL.64 [R1+0x6188], R20 ;  /* 0x0061881401007387 */ /* 0x0009e40000100a00 */
[----:B----4-:R-:W-:Y:S01]  /*13aa0*/  MOV R20, R27 ;  /* 0x0000001b00147202 */ /* 0x010fe20000000f00 */
[----:B------:R-:W-:-:S05]  /*13ab0*/  IMAD.MOV.U32 R21, RZ, RZ, R26 ;  /* 0x000000ffff157224 */ /* 0x000fca00078e001a */
[----:B------:R2:W-:Y:S02]  /*13ac0*/  STL.64 [R1+0x6198], R20 ;  /* 0x0061981401007387 */ /* 0x0005e40000100a00 */
[----:B--2---:R-:W-:Y:S01]  /*13ad0*/  MOV R20, R25 ;  /* 0x0000001900147202 */ /* 0x004fe20000000f00 */
[----:B------:R-:W-:Y:S02]  /*13ae0*/  IMAD.MOV.U32 R21, RZ, RZ, R24 ;  /* 0x000000ffff157224 */ /* 0x000fe400078e0018 */
[C---:B---3--:R-:W-:Y:S11]  /*13af0*/  HMMA.16816.F32 R24, R4.reuse, R8, RZ ;  /* 0x000000080418723c */ /* 0x048ff600000018ff */
[----:B------:R-:W-:Y:S11]  /*13b00*/  @!UPT UIADD3 URZ, URZ, URZ, URZ ;  /* 0x0000003f3f3ff290 */ /* 0x000ff6000fffe03f */
[----:B------:R-:W-:Y:S01]  /*13b10*/  @!UPT UIADD3 URZ, URZ, URZ, URZ ;  /* 0x0000003f3f3ff290 */ /* 0x000fe2000fffe03f */
[----:B------:R-:W-:Y:S04]  /*13b20*/  STL.64 [R1+0x1d0], R24 ;  /* 0x0001d01801007387 */ /* 0x000fe80000100a00 */
[----:B------:R-:W-:Y:S04]  /*13b30*/  STL.64 [R1+0x1d8], R26 ;  /* 0x0001d81a01007387 */ /* 0x000fe80000100a00 */
[----:B------:R-:W0:Y:S04]  /*13b40*/  LDSM.16.MT88.4 R24, [R29+0x2100] ;  /* 0x002100001d18783b */ /* 0x000e280000004200 */
[----:B------:R-:W-:Y:S04]  /*13b50*/  STL [R1+0x5fc0], R29 ;  /* 0x005fc01d01007387 */ /* 0x000fe80000100800 */
[----:B0-----:R-:W-:Y:S04]  /*13b60*/  STL.64 [R1+0x5fb8], R26 ;  /* 0x005fb81a01007387 */ /* 0x001fe80000100a00 */
[----:B------:R5:W-:Y:S02]  /*13b70*/  STL.64 [R1+0x5fb0], R24 ;  /* 0x005fb01801007387 */ /* 0x000be40000100a00 */
[----:B-----5:R-:W-:Y:S07]  /*13b80*/  HMMA.16816.F32 R24, R4, R12, RZ ;  /* 0x0000000c0418723c */ /* 0x020fee00000018ff */
[----:B------:R-:W-:-:S02]  /*13b90*/  MOV R6, R23 ;  /* 0x0000001700067202 */ /* 0x000fc40000000f00 */
[----:B------:R-:W-:Y:S11]  /*13ba0*/  HMMA.16816.F32 R20, R16, R20, RZ ;  /* 0x000000141014723c */ /* 0x000ff600000018ff */
[----:B------:R-:W-:Y:S03]  /*13bb0*/  @!UPT UIADD3 URZ, URZ, URZ, URZ ;  /* 0x0000003f3f3ff290 */ /* 0x000fe6000fffe03f */
[----:B------:R-:W-:Y:S04]  /*13bc0*/  STL.64 [R1+0x5fd0], R26 ;  /* 0x005fd01a01007387 */ /* 0x000fe80000100a00 */
[----:B------:R-:W-:Y:S05]  /*13bd0*/  STL.64 [R1+0x5fc8], R24 ;  /* 0x005fc81801007387 */ /* 0x000fea0000100a00 */
[----:B------:R0:W-:Y:S04]  /*13be0*/  STL.64 [R1+0x1b0], R20 ;  /* 0x0001b01401007387 */ /* 0x0001e80000100a00 */
[----:B0-----:R-:W2:Y:S01]  /*13bf0*/  LDL.LU.64 R20, [R1+0x6198] ;  /* 0x0061980001147983 */ /* 0x001ea20000300a00 */
[----:B------:R-:W-:Y:S01]  /*13c00*/  IMAD.MOV.U32 R24, RZ, RZ, R15 ;  /* 0x000000ffff187224 */ /* 0x000fe200078e000f */
[----:B------:R-:W-:Y:S01]  /*13c10*/  MOV R25, R14 ;  /* 0x0000000e00197202 */ /* 0x000fe20000000f00 */
[----:B------:R-:W-:Y:S01]  /*13c20*/  IMAD.MOV.U32 R14, RZ, RZ, R22 ;  /* 0x000000ffff0e7224 */ /* 0x000fe200078e0016 */
[----:B------:R-:W-:-:S05]  /*13c30*/  MOV R15, R23 ;  /* 0x00000017000f7202 */ /* 0x000fca0000000f00 */
[C---:B------:R-:W-:Y:S01]  /*13c40*/  HMMA.16816.F32 R24, R16.reuse, R24, RZ ;  /* 0x000000181018723c */ /* 0x040fe200000018ff */
[----:B------:R-:W-:Y:S01]  /*13c50*/  IMAD.MOV.U32 R29, RZ, RZ, R11 ;  /* 0x000000ffff1d7224 */ /* 0x000fe200078e000b */
[----:B------:R-:W-:Y:S01]  /*13c60*/  MOV R7, R10 ;  /* 0x0000000a00077202 */ /* 0x000fe20000000f00 */
[----:B------:R-:W-:Y:S04]  /*13c70*/  STL [R1+0x5fec], R15 ;  /* 0x005fec0f01007387 */ /* 0x000fe80000100800 */
[----:B------:R-:W-:Y:S01]  /*13c80*/  STL [R1+0x5fe8], R14 ;  /* 0x005fe80e01007387 */ /* 0x000fe20000100800 */
[----:B--2---:R-:W-:Y:S11]  /*13c90*/  HMMA.16816.F32 R20, R16, R20, RZ ;  /* 0x000000141014723c */ /* 0x004ff600000018ff */
[----:B------:R-:W-:Y:S11]  /*13ca0*/  @!UPT UIADD3 URZ, URZ, URZ, URZ ;  /* 0x0000003f3f3ff290 */ /* 0x000ff6000fffe03f */
[----:B------:R-:W-:Y:S02]  /*13cb0*/  @!UPT UIADD3 URZ, URZ, URZ, URZ ;  /* 0x0000003f3f3ff290 */ /* 0x000fe4000fffe03f */
[----:B------:R-:W-:Y:S01]  /*13cc0*/  MOV R11, R23 ;  /* 0x00000017000b7202 */ /* 0x000fe20000000f00 */
[----:B------:R-:W-:Y:S01]  /*13cd0*/  IMAD.MOV.U32 R10, RZ, RZ, R22 ;  /* 0x000000ffff0a7224 */ /* 0x000fe200078e0016 */
[----:B------:R0:W-:Y:S04]  /*13ce0*/  STL.64 [R1+0x1a0], R20 ;  /* 0x0001a01401007387 */ /* 0x0001e80000100a00 */
[----:B------:R-:W2:Y:S04]  /*13cf0*/  LDL.LU.64 R22, [R1+0x6190] ;  /* 0x0061900001167983 */ /* 0x000ea80000300a00 */
[----:B0-----:R-:W3:Y:S04]  /*13d00*/  LDL.LU.64 R20, [R1+0x6188] ;  /* 0x0061880001147983 */ /* 0x001ee80000300a00 */
[----:B------:R-:W-:Y:S04]  /*13d10*/  STL [R1+0x5ff4], R11 ;  /* 0x005ff40b01007387 */ /* 0x000fe80000100800 */
[----:B------:R-:W-:Y:S04]  /*13d20*/  STL [R1+0x5ff0], R10 ;  /* 0x005ff00a01007387 */ /* 0x000fe80000100800 */
[----:B------:R0:W-:Y:S04]  /*13d30*/  STL.64 [R1+0x190], R24 ;  /* 0x0001901801007387 */ /* 0x0001e80000100a00 */
[----:B0-----:R-:W4:Y:S04]  /*13d40*/  LDL.LU R24, [R1+0x80] ;  /* 0x0000800001187983 */ /* 0x001f280000300800 */
[----:B------:R-:W4:Y:S01]  /*13d50*/  LDL.LU R25, [R1+0x84] ;  /* 0x0000840001197983 */ /* 0x000f220000300800 */
[----:B---3--:R-:W-:Y:S01]  /*13d60*/  MOV R4, R21 ;  /* 0x0000001500047202 */ /* 0x008fe20000000f00 */
[----:B------:R-:W-:Y:S01]  /*13d70*/  IMAD.MOV.U32 R5, RZ, RZ, R20 ;  /* 0x000000ffff057224 */ /* 0x000fe200078e0014 */
[----:B--2---:R-:W-:Y:S01]  /*13d80*/  MOV R20, R23 ;  /* 0x0000001700147202 */ /* 0x004fe20000000f00 */
[----:B------:R-:W-:Y:S01]  /*13d90*/  IMAD.MOV.U32 R21, RZ, RZ, R28 ;  /* 0x000000ffff157224 */ /* 0x000fe200078e001c */
[----:B----4-:R0:W-:Y:S04]  /*13da0*/  STL.64 [R1+0x6160], R24 ;  /* 0x0061601801007387 */ /* 0x0101e80000100a00 */
[----:B0-----:R-:W2:Y:S04]  /*13db0*/  LDL.LU R24, [R1+0xa0] ;  /* 0x0000a00001187983 */ /* 0x001ea80000300800 */
[----:B------:R-:W-:Y:S04]  /*13dc0*/  STL.64 [R1+0x6130], R4 ;  /* 0x0061300401007387 */ /* 0x000fe80000100a00 */
[----:B------:R-:W3:Y:S04]  /*13dd0*/  LDL.LU R23, [R1+0x6180] ;  /* 0x0061800001177983 */ /* 0x000ee80000300800 */
[----:B------:R-:W4:Y:S04]  /*13de0*/  LDL.LU R28, [R1+0x617c] ;  /* 0x00617c00011c7983 */ /* 0x000f280000300800 */
[----:B------:R0:W-:Y:S02]  /*13df0*/  STL.64 [R1+0x6138], R20 ;  /* 0x0061381401007387 */ /* 0x0001e40000100a00 */
[----:B0-----:R-:W-:Y:S01]  /*13e00*/  MOV R20, R3 ;  /* 0x0000000300147202 */ /* 0x001fe20000000f00 */
[----:B------:R-:W-:Y:S01]  /*13e10*/  IMAD.MOV.U32 R21, RZ, RZ, R0 ;  /* 0x000000ffff157224 */ /* 0x000fe200078e0000 */
[----:B------:R-:W5:Y:S04]  /*13e20*/  LDL.LU R3, [R1+0x6178] ;  /* 0x0061780001037983 */ /* 0x000f680000300800 */
[----:B------:R-:W3:Y:S04]  /*13e30*/  LDL.LU R0, [R1+0x6174] ;  /* 0x0061740001007983 */ /* 0x000ee80000300800 */
[----:B------:R0:W-:Y:S04]  /*13e40*/  STL.64 [R1+0x6140], R20 ;  /* 0x0061401401007387 */ /* 0x0001e80000100a00 */
[----:B0-----:R-:W3:Y:S04]  /*13e50*/  LDL.LU R20, [R1+0x50] ;  /* 0x0000500001147983 */ /* 0x001ee80000300800 */
[----:B------:R-:W3:Y:S01]  /*13e60*/  LDL.LU R21, [R1+0x54] ;  /* 0x0000540001157983 */ /* 0x000ee20000300800 */
[----:B------:R-:W-:Y:S01]  /*13e70*/  IMAD.MOV.U32 R25, RZ, RZ, R6 ;  /* 0x000000ffff197224 */ /* 0x000fe200078e0006 */
[----:B------:R-:W-:Y:S01]  /*13e80*/  MOV R14, R27 ;  /* 0x0000001b000e7202 */ /* 0x000fe20000000f00 */
[----:B------:R-:W-:-:S05]  /*13e90*/  IMAD.MOV.U32 R15, RZ, RZ, R26 ;  /* 0x000000ffff0f7224 */ /* 0x000fca00078e001a */
[----:B--2---:R-:W-:Y:S01]  /*13ea0*/  HMMA.16816.F32 R24, R16, R24, RZ ;  /* 0x000000181018723c */ /* 0x004fe200000018ff */
[----:B---3--:R4:W-:Y:S02]  /*13eb0*/  STL.64 [R1+0x6148], R20 ;  /* 0x0061481401007387 */ /* 0x0089e40000100a00 */
[----:B----4-:R-:W-:Y:S01]  /*13ec0*/  MOV R20, R28 ;  /* 0x0000001c00147202 */ /* 0x010fe20000000f00 */
[----:B-----5:R-:W-:Y:S01]  /*13ed0*/  IMAD.MOV.U32 R21, RZ, RZ, R3 ;  /* 0x000000ffff157224 */ /* 0x020fe200078e0003 */
[----:B------:R-:W2:Y:S04]  /*13ee0*/  LDL.LU R28, [R1+0x6170] ;  /* 0x00617000011c7983 */ /* 0x000ea80000300800 */
[----:B------:R-:W3:Y:S04]  /*13ef0*/  LDL.LU R3, [R1+0x616c] ;  /* 0x00616c0001037983 */ /* 0x000ee80000300800 */
[----:B------:R-:W-:Y:S04]  /*13f00*/  STL.64 [R1+0x6158], R22 ;  /* 0x0061581601007387 */ /* 0x000fe80000100a00 */
[----:B------:R0:W-:Y:S02]  /*13f10*/  STL.64 [R1+0x6150], R20 ;  /* 0x0061501401007387 */ /* 0x0001e40000100a00 */
[----:B0-----:R-:W-:-:S02]  /*13f20*/  MOV R20, R0 ;  /* 0x0000000000147202 */ /* 0x001fc40000000f00 */
[----:B------:R-:W4:Y:S04]  /*13f30*/  LDL.LU R0, [R1+0x6168] ;  /* 0x0061680001007983 */ /* 0x000f280000300800 */
[----:B------:R-:W-:Y:S04]  /*13f40*/  STL [R1+0x5ffc], R14 ;  /* 0x005ffc0e01007387 */ /* 0x000fe80000100800 */
[----:B------:R-:W-:Y:S04]  /*13f50*/  STL [R1+0x5ff8], R15 ;  /* 0x005ff80f01007387 */ /* 0x000fe80000100800 */
[----:B------:R0:W-:Y:S04]  /*13f60*/  STL.64 [R1+0x180], R24 ;  /* 0x0001801801007387 */ /* 0x0001e80000100a00 */
[----:B0-----:R-:W5:Y:S01]  /*13f70*/  LDL.LU.64 R24, [R1+0x6160] ;  /* 0x0061600001187983 */ /* 0x001f620000300a00 */
[----:B------:R-:W-:-:S07]  /*13f80*/  IMAD.MOV.U32 R21, RZ, RZ, R7 ;  /* 0x000000ffff157224 */ /* 0x000fce00078e0007 */
[----:B------:R-:W-:Y:S01]  /*13f90*/  HMMA.16816.F32 R20, R16, R20, RZ ;  /* 0x000000141014723c */ /* 0x000fe200000018ff */
[----:B------:R-:W-:Y:S01]  /*13fa0*/  IMAD.MOV.U32 R10, RZ, RZ, R27 ;  /* 0x000000ffff0a7224 */ /* 0x000fe200078e001b */
[----:B------:R-:W-:-:S04]  /*13fb0*/  MOV R11, R26 ;  /* 0x0000001a000b7202 */ /* 0x000fc80000000f00 */
[----:B------:R-:W-:Y:S04]  /*13fc0*/  STL [R1+0x6004], R10 ;  /* 0x0060040a01007387 */ /* 0x000fe80000100800 */
[----:B------:R-:W-:Y:S11]  /*13fd0*/  STL [R1+0x6000], R11 ;  /* 0x0060000b01007387 */ /* 0x000ff60000100800 */
[----:B------:R-:W-:Y:S02]  /*13fe0*/  @!UPT UIADD3 URZ, URZ, URZ, URZ ;  /* 0x0000003f3f3ff290 */ /* 0x000fe4000fffe03f */
[----:B------:R5:W-:Y:S01]  /*13ff0*/  STL.64 [R1+0x170], R20 ;  /* 0x0001701401007387 */ /* 0x000be20000100a00 */
[----:B------:R-:W-:Y:S01]  /*14000*/  MOV R14, R22 ;  /* 0x00000016000e7202 */ /* 0x000fe20000000f00 */
[----:B------:R-:W-:-:S05]  /*14010*/  IMAD.MOV.U32 R15, RZ, RZ, R23 ;  /* 0x000000ffff0f7224 */ /* 0x000fca00078e0017 */
[----:B------:R-:W-:Y:S04]  /*14020*/  STL [R1+0x600c], R15 ;  /* 0x00600c0f01007387 */ /* 0x000fe80000100800 */
[----:B------:R-:W-:Y:S01]  /*14030*/  STL [R1+0x6008], R14 ;  /* 0x0060080e01007387 */ /* 0x000fe20000100800 */
[----:B-----5:R-:W-:Y:S11]  /*14040*/  HMMA.16816.F32 R20, R16, R24, RZ ;  /* 0x000000181014723c */ /* 0x020ff600000018ff */
[----:B------:R-:W-:Y:S11]  /*14050*/  @!UPT UIADD3 URZ, URZ, URZ, URZ ;  /* 0x0000003f3f3ff290 */ /* 0x000ff6000fffe03f */
[----:B------:R-:W-:Y:S02]  /*14060*/  @!UPT UIADD3 URZ, URZ, URZ, URZ ;  /* 0x0000003f3f3ff290 */ /* 0x000fe4000fffe03f */
[----:B------:R-:W-:Y:S01]  /*14070*/  MOV R27, R22 ;  /* 0x00000016001b7202 */ /* 0x000fe20000000f00 */
[----:B------:R-:W-:Y:S01]  /*14080*/  IMAD.MOV.U32 R26, RZ, RZ, R23 ;  /* 0x000000ffff1a7224 */ /* 0x000fe200078e0017 */
[----:B------:R-:W-:Y:S01]  /*14090*/  MOV R10, R20 ;  /* 0x00000014000a7202 */ /* 0x000fe20000000f00 */
[----:B------:R-:W-:Y:S01]  /*140a0*/  IMAD.MOV.U32 R11, RZ, RZ, R21 ;  /* 0x000000ffff0b7224 */ /* 0x000fe200078e0015 */
[----:B------:R-:W5:Y:S04]  /*140b0*/  LDL.LU.64 R22, [R1+0x6158] ;  /* 0x0061580001167983 */ /* 0x000f680000300a00 */
[----:B------:R-:W2:Y:S04]  /*140c0*/  LDL.LU.64 R20, [R1+0x6150] ;  /* 0x0061500001147983 */ /* 0x000ea80000300a00 */
[----:B------:R-:W-:Y:S04]  /*140d0*/  STL [R1+0x601c], R26 ;  /* 0x00601c1a01007387 */ /* 0x000fe80000100800 */
[----:B------:R-:W-:Y:S04]  /*140e0*/  STL [R1+0x6018], R27 ;  /* 0x0060181b01007387 */ /* 0x000fe80000100800 */
[----:B------:R-:W-:Y:S04]  /*140f0*/  STL [R1+0x6014], R10 ;  /* 0x0060140a01007387 */ /* 0x000fe80000100800 */
[----:B------:R-:W-:Y:S01]  /*14100*/  STL [R1+0x6010], R11 ;  /* 0x0060100b01007387 */ /* 0x000fe20000100800 */
[----:B-----5:R-:W-:Y:S01]  /*14110*/  MOV R24, R23 ;  /* 0x0000001700187202 */ /* 0x020fe20000000f00 */
[----:B------:R-:W-:-:S02]  /*14120*/  IMAD.MOV.U32 R25, RZ, RZ, R22 ;  /* 0x000000ffff197224 */ /* 0x000fc400078e0016 */
[C---:B--2---:R-:W-:Y:S11]  /*14130*/  HMMA.16816.F32 R20, R16.reuse, R20, RZ ;  /* 0x000000141014723c */ /* 0x044ff600000018ff */
[----:B------:R-:W-:Y:S11]  /*14140*/  @!UPT UIADD3 URZ, URZ, URZ, URZ ;  /* 0x0000003f3f3ff290 */ /* 0x000ff6000fffe03f */
[----:B------:R-:W-:Y:S01]  /*14150*/  @!UPT UIADD3 URZ, URZ, URZ, URZ ;  /* 0x0000003f3f3ff290 */ /* 0x000fe2000fffe03f */
[----:B------:R0:W-:Y:S04]  /*14160*/  STL.64 [R1+0x150], R20 ;  /* 0x0001501401007387 */ /* 0x0001e80000100a00 */
[----:B------:R-:W-:Y:S04]  /*14170*/  STL.64 [R1+0x158], R22 ;  /* 0x0001581601007387 */ /* 0x000fe80000100a00 */
[----:B0-----:R-:W2:Y:S01]  /*14180*/  LDL.LU.64 R20, [R1+0x6148] ;  /* 0x0061480001147983 */ /* 0x001ea20000300a00 */
[C---:B------:R-:W-:Y:S11]  /*14190*/  HMMA.16816.F32 R24, R16.reuse, R24, RZ ;  /* 0x000000181018723c */ /* 0x040ff600000018ff */
[----:B------:R-:W-:Y:S11]  /*141a0*/  @!UPT UIADD3 URZ, URZ, URZ, URZ ;  /* 0x0000003f3f3ff290 */ /* 0x000ff6000fffe03f */
[----:B------:R-:W-:Y:S01]  /*141b0*/  @!UPT UIADD3 URZ, URZ, URZ, URZ ;  /* 0x0000003f3f3ff290 */ /* 0x000fe2000fffe03f */
[----:B------:R0:W-:Y:S04]  /*141c0*/  STL.64 [R1+0x140], R24 ;  /* 0x0001401801007387 */ /* 0x0001e80000100a00 */
[----:B------:R1:W-:Y:S04]  /*141d0*/  STL.64 [R1+0x148], R26 ;  /* 0x0001481a01007387 */ /* 0x0003e80000100a00 */
[----:B0-----:R-:W5:Y:S04]  /*141e0*/  LDL.LU R24, [R1+0x2b0] ;  /* 0x0002b00001187983 */ /* 0x001f680000300800 */
[----:B------:R-:W5:Y:S04]  /*141f0*/  LDL.LU R25, [R1+0x2b4] ;  /* 0x0002b40001197983 */ /* 0x000f680000300800 */
[----:B-1----:R-:W5:Y:S01]  /*14200*/  LDL.LU R26, [R1+0x2b8] ;  /* 0x0002b800011a7983 */ /* 0x002f620000300800 */
[C---:B--2---:R-:W-:Y:S11]  /*14210*/  HMMA.16816.F32 R20, R16.reuse, R20, RZ ;  /* 0x000000141014723c */ /* 0x044ff600000018ff */
[----:B------:R-:W-:Y:S11]  /*14220*/  @!UPT UIADD3 URZ, URZ, URZ, URZ ;  /* 0x0000003f3f3ff290 */ /* 0x000ff6000fffe03f */
[----:B------:R-:W-:Y:S01]  /*14230*/  @!UPT UIADD3 URZ, URZ, URZ, URZ ;  /* 0x0000003f3f3ff290 */ /* 0x000fe2000fffe03f */
[----:B------:R0:W-:Y:S04]  /*14240*/  STL.64 [R1+0x130], R20 ;  /* 0x0001301401007387 */ /* 0x0001e80000100a00 */
[----:B------:R1:W-:Y:S04]  /*14250*/  STL.64 [R1+0x138], R22 ;  /* 0x0001381601007387 */ /* 0x0003e80000100a00 */
[----:B0-----:R-:W1:Y:S02]  /*14260*/  LDL.LU.64 R20, [R1+0x6140] ;  /* 0x0061400001147983 */ /* 0x001e640000300a00 */
[----:B-1----:R-:W-:Y:S11]  /*14270*/  HMMA.16816.F32 R20, R16, R20, RZ ;  /* 0x000000141014723c */ /* 0x002ff600000018ff */
[----:B------:R-:W-:Y:S11]  /*14280*/  @!UPT UIADD3 URZ, URZ, URZ, URZ ;  /* 0x0000003f3f3ff290 */ /* 0x000ff6000fffe03f */
[----:B------:R-:W-:Y:S01]  /*14290*/  @!UPT UIADD3 URZ, URZ, URZ, URZ ;  /* 0x0000003f3f3ff290 */ /* 0x000fe2000fffe03f */
[----:B------:R0:W-:Y:S04]  /*142a0*/  STL.64 [R1+0x120], R20 ;  /* 0x0001201401007387 */ /* 0x0001e80000100a00 */
[----:B------:R-:W-:Y:S04]  /*142b0*/  STL [R1+0x128], R22 ;  /* 0x0001281601007387 */ /* 0x000fe80000100800 */
[----:B0-----:R-:W2:Y:S01]  /*142c0*/  LDL.LU.64 R20, [R1+0x6138] ;  /* 0x0061380001147983 */ /* 0x001ea20000300a00 */
[----:B------:R-:W-:Y:S01]  /*142d0*/  MOV R4, R29 ;  /* 0x0000001d00047202 */ /* 0x000fe20000000f00 */
[----:B------:R-:W-:-:S02]  /*142e0*/  IMAD.MOV.U32 R5, RZ, RZ, R2 ;  /* 0x000000ffff057224 */ /* 0x000fc400078e0002 */
[----:B------:R-:W-:-:S05]  /*142f0*/  IMAD.MOV.U32 R29, RZ, RZ, R23 ;  /* 0x000000ffff1d7224 */ /* 0x000fca00078e0017 */
[C---:B------:R-:W-:Y:S01]  /*14300*/  HMMA.16816.F32 R4, R16.reuse, R4, RZ ;  /* 0x000000041004723c */ /* 0x040fe200000018ff */
[----:B------:R-:W-:Y:S11]  /*14310*/  STL [R1+0x6020], R29 ;  /* 0x0060201d01007387 */ /* 0x000ff60000100800 */
[----:B------:R-:W-:Y:S11]  /*14320*/  @!UPT UIADD3 URZ, URZ, URZ, URZ ;  /* 0x0000003f3f3ff290 */ /* 0x000ff6000fffe03f */
[----:B------:R0:W-:Y:S04]  /*14330*/  STL.64 [R1+0x110], R4 ;  /* 0x0001100401007387 */ /* 0x0001e80000100a00 */
[----:B------:R-:W-:Y:S04]  /*14340*/  STL.64 [R1+0x118], R6 ;  /* 0x0001180601007387 */ /* 0x000fe80000100a00 */
[----:B0-----:R-:W3:Y:S01]  /*14350*/  LDL.LU.64 R4, [R1+0x6130] ;  /* 0x0061300001047983 */ /* 0x001ee20000300a00 */
[C---:B--2---:R-:W-:Y:S11]  /*14360*/  HMMA.16816.F32 R20, R16.reuse, R20, RZ ;  /* 0x000000141014723c */ /* 0x044ff600000018ff */
[----:B------:R-:W-:Y:S11]  /*14370*/  @!UPT UIADD3 URZ, URZ, URZ, URZ ;  /* 0x0000003f3f3ff290 */ /* 0x000ff6000fffe03f */
[----:B------:R-:W-:Y:S01]  /*14380*/  @!UPT UIADD3 URZ, URZ, URZ, URZ ;  /* 0x0000003f3f3ff290 */ /* 0x000fe2000fffe03f */
[----:B------:R0:W-:Y:S04]  /*14390*/  STL.64 [R1+0x100], R20 ;  /* 0x0001001401007387 */ /* 0x0001e80000100a00 */
[----:B------:R1:W-:Y:S04]  /*143a0*/  STL.64 [R1+0x108], R22 ;  /* 0x0001081601007387 */ /* 0x0003e80000100a00 */
[----:B0-----:R-:W1:Y:S01]  /*143b0*/  LDL.LU.64 R20, [R1+0x6128] ;  /* 0x0061280001147983 */ /* 0x001e620000300a00 */
[C---:B---3--:R-:W-:Y:S01]  /*143c0*/  HMMA.16816.F32 R4, R16.reuse, R4, RZ ;  /* 0x000000041004723c */ /* 0x048fe200000018ff */
[----:B----4-:R-:W-:Y:S11]  /*143d0*/  MOV R27, R0 ;  /* 0x00000000001b7202 */ /* 0x010ff60000000f00 */
[----:B------:R-:W-:Y:S11]  /*143e0*/  @!UPT UIADD3 URZ, URZ, URZ, URZ ;  /* 0x0000003f3f3ff290 */ /* 0x000ff6000fffe03f */
[----:B------:R-:W-:Y:S01]  /*143f0*/  @!UPT UIADD3 URZ, URZ, URZ, URZ ;  /* 0x0000003f3f3ff290 */ /* 0x000fe2000fffe03f */
[----:B------:R-:W-:Y:S01]  /*14400*/  MOV R2, R5 ;  /* 0x0000000500027202 */ /* 0x000fe20000000f00 */
[----:B------:R-:W-:Y:S01]  /*14410*/  IMAD.MOV.U32 R29, RZ, RZ, R6 ;  /* 0x000000ffff1d7224 */ /* 0x000fe200078e0006 */
[----:B------:R-:W-:Y:S01]  /*14420*/  MOV R0, R7 ;  /* 0x0000000700007202 */ /* 0x000fe20000000f00 */
[C---:B-1----:R-:W-:Y:S11]  /*14430*/  HMMA.16816.F32 R20, R16.reuse, R20, RZ ;  /* 0x000000141014723c */ /* 0x042ff600000018ff */
[----:B------:R-:W-:Y:S11]  /*14440*/  @!UPT UIADD3 URZ, URZ, URZ, URZ ;  /* 0x0000003f3f3ff290 */ /* 0x000ff6000fffe03f */
[----:B------:R-:W-:Y:S01]  /*14450*/  @!UPT UIADD3 URZ, URZ, URZ, URZ ;  /* 0x0000003f3f3ff290 */ /* 0x000fe2000fffe03f */
[----:B------:R-:W-:Y:S04]  /*14460*/  STL.64 [R1+0xf0], R20 ;  /* 0x0000f01401007387 */ /* 0x000fe80000100a00 */
[----:B------:R0:W-:Y:S04]  /*14470*/  STL.64 [R1+0xf8], R22 ;  /* 0x0000f81601007387 */ /* 0x0001e80000100a00 */
[----:B0-----:R-:W5:Y:S04]  /*14480*/  LDL.LU.64 R22, [R1+0x6120] ;  /* 0x0061200001167983 */ /* 0x001f680000300a00 */
[----:B------:R-:W5:Y:S04]  /*14490*/  LDL.LU.64 R20, [R1+0x6118] ;  /* 0x0061180001147983 */ /* 0x000f680000300a00 */
[----:B------:R0:W-:Y:S04]  /*144a0*/  STL [R1+0xe0], R4 ;  /* 0x0000e00401007387 */ /* 0x0001e80000100800 */
[----:B------:R-:W5:Y:S01]  /*144b0*/  LDL.LU.64 R10, [R1+0xd8] ;  /* 0x0000d800010a7983 */ /* 0x000f620000300a00 */
[C---:B0-----:R-:W-:Y:S11]  /*144c0*/  HMMA.16816.F32 R4, R16.reuse, R8, RZ ;  /* 0x000000081004723c */ /* 0x041ff600000018ff */
[----:B------:R-:W-:Y:S11]  /*144d0*/  @!UPT UIADD3 URZ, URZ, URZ, URZ ;  /* 0x0000003f3f3ff290 */ /* 0x000ff6000fffe03f */
[----:B------:R-:W-:Y:S01]  /*144e0*/  @!UPT UIADD3 URZ, URZ, URZ, URZ ;  /* 0x0000003f3f3ff290 */ /* 0x000fe2000fffe03f */
[----:B------:R0:W-:Y:S04]  /*144f0*/  STL.64 [R1+0x5e68], R6 ;  /* 0x005e680601007387 */ /* 0x0001e80000100a00 */
[----:B------:R-:W-:Y:S04]  /*14500*/  STL.64 [R1+0x5e60], R4 ;  /* 0x005e600401007387 */ /* 0x000fe80000100a00 */
[----:B0-----:R-:W2:Y:S04]  /*14510*/  LDL.LU R6, [R1+0x8] ;  /* 0x0000080001067983 */ /* 0x001ea80000300800 */
[----:B------:R-:W2:Y:S01]  /*14520*/  LDL.LU R7, [R1+0xc] ;  /* 0x00000c0001077983 */ /* 0x000ea20000300800 */
[----:B------:R-:W-:Y:S03]  /*14530*/  HMMA.16816.F32 R16, R16, R12, RZ ;  /* 0x0000000c1010723c */ /* 0x000fe600000018ff */
[----:B--2---:R0:W-:Y:S04]  /*14540*/  STL.64 [R1+0x6080], R6 ;  /* 0x0060800601007387 */ /* 0x0041e80000100a00 */
[----:B0-----:R-:W2:Y:S04]  /*14550*/  LDL.LU.64 R6, [R1+0xc8] ;  /* 0x0000c80001067983 */ /* 0x001ea80000300a00 */
[----:B--2---:R-:W-:Y:S04]  /*14560*/  STL.64 [R1+0x6110], R6 ;  /* 0x0061100601007387 */ /* 0x004fe80000100a00 */
[----:B------:R-:W2:Y:S04]  /*14570*/  LDL.LU R12, [R1+0x2a0] ;  /* 0x0002a000010c7983 */ /* 0x000ea80000300800 */
[----:B------:R-:W2:Y:S04]  /*14580*/  LDL.LU R13, [R1+0x2a4] ;  /* 0x0002a400010d7983 */ /* 0x000ea80000300800 */
[----:B------:R-:W2:Y:S04]  /*14590*/  LDL.LU R14, [R1+0x2a8] ;  /* 0x0002a800010e7983 */ /* 0x000ea80000300800 */
[----:B------:R-:W2:Y:S04]  /*145a0*/  LDL.LU R15, [R1+0x2ac] ;  /* 0x0002ac00010f7983 */ /* 0x000ea80000300800 */
[----:B------:R0:W-:Y:S04]  /*145b0*/  STL.64 [R1+0x5e78], R18 ;  /* 0x005e781201007387 */ /* 0x0001e80000100a00 */
[----:B------:R-:W-:Y:S04]  /*145c0*/  STL.64 [R1+0x5e70], R16 ;  /* 0x005e701001007387 */ /* 0x000fe80000100a00 */
[----:B0-----:R-:W3:Y:S01]  /*145d0*/  LDL.LU.64 R18, [R1+0xa8] ;  /* 0x0000a80001127983 */ /* 0x001ee20000300a00 */
[C---:B-----5:R-:W-:Y:S07]  /*145e0*/  HMMA.16816.F32 R4, R20.reuse, R10, R24 ;  /* 0x0000000a1404723c */ /* 0x060fee0000001818 */
[----:B------:R-:W-:Y:S11]  /*145f0*/  MOV R24, R11 ;  /* 0x0000000b00187202 */ /* 0x000ff60000000f00 */
[----:B------:R-:W-:Y:S06]  /*14600*/  @!UPT UIADD3 URZ, URZ, URZ, URZ ;  /* 0x0000003f3f3ff290 */ /* 0x000fec000fffe03f */
[----:B------:R-:W-:Y:S01]  /*14610*/  IMAD.MOV.U32 R9, RZ, RZ, R6 ;  /* 0x000000ffff097224 */ /* 0x000fe200078e0006 */
[----:B------:R-:W-:Y:S01]  /*14620*/  MOV R8, R7 ;  /* 0x0000000700087202 */ /* 0x000fe20000000f00 */
[----:B------:R-:W-:Y:S01]  /*14630*/  IMAD.MOV.U32 R25, RZ, RZ, R10 ;  /* 0x000000ffff197224 */ /* 0x000fe200078e000a */
[----:B---3--:R0:W-:Y:S04]  /*14640*/  STL.64 [R1+0x6108], R18 ;  /* 0x0061081201007387 */ /* 0x0081e80000100a00 */
[----:B0-----:R-:W3:Y:S04]  /*14650*/  LDL.LU.64 R18, [R1+0xb8] ;  /* 0x0000b80001127983 */ /* 0x001ee80000300a00 */
[----:B------:R-:W-:Y:S04]  /*14660*/  STL.64 [R1+0x2c0], R4 ;  /* 0x0002c00401007387 */ /* 0x000fe80000100a00 */
[----:B------:R-:W2:Y:S04]  /*14670*/  LDL.LU.64 R6, [R1+0x6110] ;  /* 0x0061100001067983 */ /* 0x000ea80000300a00 */
[----:B------:R0:W-:Y:S04]  /*14680*/  STL [R1+0x6028], R24 ;  /* 0x0060281801007387 */ /* 0x0001e80000100800 */
[----:B------:R1:W-:Y:S04]  /*14690*/  STL [R1+0x6024], R25 ;  /* 0x0060241901007387 */ /* 0x0003e80000100800 */
[----:B0-----:R-:W4:Y:S04]  /*146a0*/  LDL.LU R24, [R1+0x280] ;  /* 0x0002800001187983 */ /* 0x001f280000300800 */
[----:B-1----:R-:W4:Y:S04]  /*146b0*/  LDL.LU R25, [R1+0x284] ;  /* 0x0002840001197983 */ /* 0x002f280000300800 */
[----:B------:R-:W4:Y:S04]  /*146c0*/  LDL.LU R26, [R1+0x288] ;  /* 0x00028800011a7983 */ /* 0x000f280000300800 */
[----:B------:R-:W4:Y:S04]  /*146d0*/  LDL.LU R27, [R1+0x28c] ;  /* 0x00028c00011b7983 */ /* 0x000f280000300800 */
[----:B------:R0:W-:Y:S04]  /*146e0*/  STL [R1+0x5e5c], R8 ;  /* 0x005e5c0801007387 */ /* 0x0001e80000100800 */
[----:B------:R1:W-:Y:S04]  /*146f0*/  STL [R1+0x5e58], R9 ;  /* 0x005e580901007387 */ /* 0x0003e80000100800 */
[----:B0-----:R-:W3:Y:S04]  /*14700*/  LDL.LU R8, [R1+0x290] ;  /* 0x0002900001087983 */ /* 0x001ee80000300800 */
[----:B-1----:R-:W3:Y:S04]  /*14710*/  LDL.LU R9, [R1+0x294] ;  /* 0x0002940001097983 */ /* 0x002ee80000300800 */
[----:B------:R-:W3:Y:S04]  /*14720*/  LDL.LU R10, [R1+0x298] ;  /* 0x00029800010a7983 */ /* 0x000ee80000300800 */
[----:B------:R-:W3:Y:S01]  /*14730*/  LDL.LU R11, [R1+0x29c] ;  /* 0x00029c00010b7983 */ /* 0x000ee20000300800 */
[C---:B--2---:R-:W-:Y:S11]  /*14740*/  HMMA.16816.F32 R12, R20.reuse, R6, R12 ;  /* 0x00000006140c723c */ /* 0x044ff6000000180c */
[----:B------:R-:W-:Y:S11]  /*14750*/  @!UPT UIADD3 URZ, URZ, URZ, URZ ;  /* 0x0000003f3f3ff290 */ /* 0x000ff6000fffe03f */
[----:B------:R-:W-:Y:S01]  /*14760*/  @!UPT UIADD3 URZ, URZ, URZ, URZ ;  /* 0x0000003f3f3ff290 */ /* 0x000fe2000fffe03f */
[----:B------:R-:W-:Y:S04]  /*14770*/  STL.64 [R1+0x2b0], R12 ;  /* 0x0002b00c01007387 */ /* 0x000fe80000100a00 */
[----:B------:R0:W-:Y:S02]  /*14780*/  STL.64 [R1+0x2b8], R14 ;  /* 0x0002b80e01007387 */ /* 0x0001e40000100a00 */
[----:B0-----:R-:W-:Y:S01]  /*14790*/  MOV R14, R7 ;  /* 0x00000007000e7202 */ /* 0x001fe20000000f00 */
[----:B------:R-:W-:Y:S02]  /*147a0*/  IMAD.MOV.U32 R15, RZ, RZ, R6 ;  /* 0x000000ffff0f7224 */ /* 0x000fe400078e0006 */
[----:B------:R-:W2:Y:S04]  /*147b0*/  LDL.LU.64 R6, [R1+0x88] ;  /* 0x0000880001067983 */ /* 0x000ea80000300a00 */
[----:B------:R-:W-:Y:S04]  /*147c0*/  STL [R1+0x6030], R14 ;  /* 0x0060300e01007387 */ /* 0x000fe80000100800 */
[----:B------:R3:W-:Y:S02]  /*147d0*/  STL [R1+0x602c], R15 ;  /* 0x00602c0f01007387 */ /* 0x0007e40000100800 */
[----:B---3--:R-:W-:Y:S07]  /*147e0*/  HMMA.16816.F32 R12, R20, R18, R8 ;  /* 0x00000012140c723c */ /* 0x008fee0000001808 */
[----:B------:R-:W-:Y:S01]  /*147f0*/  IMAD.MOV.U32 R10, RZ, RZ, R18 ;  /* 0x000000ffff0a7224 */ /* 0x000fe200078e0012 */
[----:B------:R-:W-:-:S02]  /*14800*/  MOV R11, R19 ;  /* 0x00000013000b7202 */ /* 0x000fc40000000f00 */
[----:B------:R-:W4:Y:S11]  /*14810*/  LDL.LU.64 R18, [R1+0x6108] ;  /* 0x0061080001127983 */ /* 0x000f360000300a00 */
[----:B------:R-:W-:Y:S02]  /*14820*/  @!UPT UIADD3 URZ, URZ, URZ, URZ ;  /* 0x0000003f3f3ff290 */ /* 0x000fe4000fffe03f */
[----:B------:R-:W-:Y:S01]  /*14830*/  STL.64 [R1+0x2a0], R12 ;  /* 0x0002a00c01007387 */ /* 0x000fe20000100a00 */
[----:B------:R-:W-:Y:S01]  /*14840*/  IMAD.MOV.U32 R8, RZ, RZ, R14 ;  /* 0x000000ffff087224 */ /* 0x000fe200078e000e */
[----:B------:R-:W-:-:S05]  /*14850*/  MOV R9, R15 ;  /* 0x0000000f00097202 */ /* 0x000fca0000000f00 */
[----:B------:R-:W-:Y:S04]  /*14860*/  STL [R1+0x6040], R9 ;  /* 0x0060400901007387 */ /* 0x000fe80000100800 */
[----:B------:R0:W-:Y:S04]  /*14870*/  STL [R1+0x603c], R8 ;  /* 0x00603c0801007387 */ /* 0x0001e80000100800 */
[----:B------:R-:W-:Y:S04]  /*14880*/  STL [R1+0x6038], R11 ;  /* 0x0060380b01007387 */ /* 0x000fe80000100800 */
[----:B------:R1:W-:Y:S04]  /*14890*/  STL [R1+0x6034], R10 ;  /* 0x0060340a01007387 */ /* 0x0003e80000100800 */
[----:B0-----:R-:W2:Y:S04]  /*148a0*/  LDL.LU R8, [R1+0x260] ;  /* 0x0002600001087983 */ /* 0x001ea80000300800 */
[----:B------:R-:W2:Y:S04]  /*148b0*/  LDL.LU R9, [R1+0x264] ;  /* 0x0002640001097983 */ /* 0x000ea80000300800 */
[----:B-1----:R-:W2:Y:S04]  /*148c0*/  LDL.LU R10, [R1+0x268] ;  /* 0x00026800010a7983 */ /* 0x002ea80000300800 */
[----:B------:R-:W2:Y:S01]  /*148d0*/  LDL.LU R11, [R1+0x26c] ;  /* 0x00026c00010b7983 */ /* 0x000ea20000300800 */
[----:B----4-:R-:W-:Y:S07]  /*148e0*/  HMMA.16816.F32 R12, R20, R18, R24 ;  /* 0x00000012140c723c */ /* 0x010fee0000001818 */
[----:B------:R-:W-:Y:S01]  /*148f0*/  MOV R27, R19 ;  /* 0x00000013001b7202 */ /* 0x000fe20000000f00 */
[----:B------:R-:W-:Y:S11]  /*14900*/  IMAD.MOV.U32 R26, RZ, RZ, R18 ;  /* 0x000000ffff1a7224 */ /* 0x000ff600078e0012 */
[----:B------:R-:W-:Y:S04]  /*14910*/  @!UPT UIADD3 URZ, URZ, URZ, URZ ;  /* 0x0000003f3f3ff290 */ /* 0x000fe8000fffe03f */
[----:B------:R0:W-:Y:S04]  /*14920*/  STL.64 [R1+0x290], R12 ;  /* 0x0002900c01007387 */ /* 0x0001e80000100a00 */
[----:B------:R1:W-:Y:S01]  /*14930*/  STL [R1+0x298], R14 ;  /* 0x0002980e01007387 */ /* 0x0003e20000100800 */
[----:B0-----:R-:W-:Y:S01]  /*14940*/  IMAD.MOV.U32 R13, RZ, RZ, R15 ;  /* 0x000000ffff0d7224 */ /* 0x001fe200078e000f */
[----:B-1----:R-:W-:-:S04]  /*14950*/  MOV R14, R3 ;  /* 0x00000003000e7202 */ /* 0x002fc80000000f00 */
[----:B------:R0:W-:Y:S01]  /*14960*/  STL [R1+0x60b8], R13 ;  /* 0x0060b80d01007387 */ /* 0x0001e20000100800 */
[----:B------:R-:W-:-:S03]  /*14970*/  IMAD.MOV.U32 R15, RZ, RZ, R28 ;  /* 0x000000ffff0f7224 */ /* 0x000fc600078e001c */
[----:B------:R-:W3:Y:S04]  /*14980*/  LDL.LU R12, [R1+0x270] ;  /* 0x00027000010c7983 */ /* 0x000ee80000300800 */
[----:B0-----:R-:W3:Y:S04]  /*14990*/  LDL.LU R13, [R1+0x274] ;  /* 0x00027400010d7983 */ /* 0x001ee80000300800 */
[----:B------:R-:W4:Y:S04]  /*149a0*/  LDL.LU R3, [R1+0x6100] ;  /* 0x0061000001037983 */ /* 0x000f280000300800 */
[----:B------:R-:W5:Y:S04]  /*149b0*/  LDL.LU R28, [R1+0x60fc] ;  /* 0x0060fc00011c7983 */ /* 0x000f680000300800 */
[----:B------:R-:W-:Y:S04]  /*149c0*/  STL [R1+0x6048], R27 ;  /* 0x0060481b01007387 */ /* 0x000fe80000100800 */
[----:B------:R0:W-:Y:S04]  /*149d0*/  STL [R1+0x6044], R26 ;  /* 0x0060441a01007387 */ /* 0x0001e80000100800 */
[----:B0-----:R-:W3:Y:S04]  /*149e0*/  LDL.LU.64 R26, [R1+0x98] ;  /* 0x00009800011a7983 */ /* 0x001ee80000300a00 */
[----:B------:R-:W5:Y:S01]  /*149f0*/  LDL.LU R16, [R1+0xe0] ;  /* 0x0000e00001107983 */ /* 0x000f620000300800 */
[----:B--2---:R-:W-:Y:S01]  /*14a00*/  HMMA.16816.F32 R8, R20, R6, R8 ;  /* 0x000000061408723c */ /* 0x004fe20000001808 */
[----:B------:R-:W-:Y:S01]  /*14a10*/  IMAD.MOV.U32 R18, RZ, RZ, R29 ;  /* 0x000000ffff127224 */ /* 0x000fe200078e001d */
[----:B------:R-:W-:-:S02]  /*14a20*/  MOV R19, R0 ;  /* 0x0000000000137202 */ /* 0x000fc40000000f00 */
[----:B------:R-:W-:Y:S02]  /*14a30*/  MOV R17, R2 ;  /* 0x0000000200117202 */ /* 0x000fe40000000f00 */
[----:B------:R-:W2:Y:S04]  /*14a40*/  LDL.LU R2, [R1+0x60f8] ;  /* 0x0060f80001027983 */ /* 0x000ea80000300800 */
[----:B------:R4:W-:Y:S01]  /*14a50*/  STL.64 [R1+0x5e88], R18 ;  /* 0x005e881201007387 */ /* 0x0009e20000100a00 */
[----:B------:R-:W-:Y:S01]  /*14a60*/  MOV R24, R6 ;  /* 0x0000000600187202 */ /* 0x000fe20000000f00 */
[----:B------:R-:W-:Y:S01]  /*14a70*/  IMAD.MOV.U32 R25, RZ, RZ, R7 ;  /* 0x000000ffff197224 */ /* 0x000fe200078e0007 */
[----:B----4-:R-:W-:Y:S01]  /*14a80*/  MOV R19, R3 ;  /* 0x0000000300137202 */ /* 0x010fe20000000f00 */
[----:B---3--:R-:W-:Y:S01]  /*14a90*/  HMMA.16816.F32 R12, R20, R26, R12 ;  /* 0x0000001a140c723c */ /* 0x008fe2000000180c */
[----:B-----5:R-:W-:Y:S01]  /*14aa0*/  IMAD.MOV.U32 R18, RZ, RZ, R28 ;  /* 0x000000ffff127224 */ /* 0x020fe200078e001c */
[----:B------:R0:W-:Y:S02]  /*14ab0*/  STL.64 [R1+0x5e80], R16 ;  /* 0x005e801001007387 */ /* 0x0001e40000100a00 */
[----:B0-----:R-:W-:Y:S11]  /*14ac0*/  MOV R17, R27 ;  /* 0x0000001b00117202 */ /* 0x001ff60000000f00 */
[----:B------:R-:W-:Y:S08]  /*14ad0*/  @!UPT UIADD3 URZ, URZ, URZ, URZ ;  /* 0x0000003f3f3ff290 */ /* 0x000ff0000fffe03f */
[----:B------:R-:W-:Y:S04]  /*14ae0*/  STL [R1+0x280], R12 ;  /* 0x0002800c01007387 */ /* 0x000fe80000100800 */
[----:B------:R-:W-:Y:S04]  /*14af0*/  STL.64 [R1+0x60a0], R18 ;  /* 0x0060a01201007387 */ /* 0x000fe80000100a00 */
[----:B------:R-:W-:Y:S04]  /*14b00*/  STL [R1+0x6098], R17 ;  /* 0x0060981101007387 */ /* 0x000fe80000100800 */
[----:B------:R0:W-:Y:S04]  /*14b10*/  STL.64 [R1+0x270], R8 ;  /* 0x0002700801007387 */ /* 0x0001e80000100a00 */
[----:B------:R1:W-:Y:S04]  /*14b20*/  STL.64 [R1+0x278], R10 ;  /* 0x0002780a01007387 */ /* 0x0003e80000100a00 */
[----:B------:R3:W-:Y:S04]  /*14b30*/  STL.64 [R1+0x60d0], R24 ;  /* 0x0060d01801007387 */ /* 0x0007e80000100a00 */
[----:B------:R-:W4:Y:S04]  /*14b40*/  LDL.LU R4, [R1+0x200] ;  /* 0x0002000001047983 */ /* 0x000f280000300800 */
[----:B------:R-:W4:Y:S04]  /*14b50*/  LDL.LU R5, [R1+0x204] ;  /* 0x0002040001057983 */ /* 0x000f280000300800 */
[----:B------:R-:W5:Y:S04]  /*14b60*/  LDL.LU R6, [R1+0x208] ;  /* 0x0002080001067983 */ /* 0x000f680000300800 */
[----:B------:R-:W5:Y:S04]  /*14b70*/  LDL.LU R7, [R1+0x20c] ;  /* 0x00020c0001077983 */ /* 0x000f680000300800 */
[----:B0-----:R-:W2:Y:S04]  /*14b80*/  LDL.LU R8, [R1+0x250] ;  /* 0x0002500001087983 */ /* 0x001ea80000300800 */
[----:B------:R-:W2:Y:S04]  /*14b90*/  LDL.LU R9, [R1+0x254] ;  /* 0x0002540001097983 */ /* 0x000ea80000300800 */
[----:B-1----:R-:W2:Y:S04]  /*14ba0*/  LDL.LU R10, [R1+0x258] ;  /* 0x00025800010a7983 */ /* 0x002ea80000300800 */
[----:B------:R-:W2:Y:S04]  /*14bb0*/  LDL.LU R11, [R1+0x25c] ;  /* 0x00025c00010b7983 */ /* 0x000ea80000300800 */
[----:B------:R-:W2:Y:S01]  /*14bc0*/  LDL.LU R16, [R1+0x210] ;  /* 0x0002100001107983 */ /* 0x000ea20000300800 */
[----:B------:R-:W-:-:S03]  /*14bd0*/  IMAD.MOV.U32 R28, RZ, RZ, R13 ;  /* 0x000000ffff1c7224 */ /* 0x000fc600078e000d */
[----:B------:R-:W2:Y:S01]  /*14be0*/  LDL.LU R17, [R1+0x214] ;  /* 0x0002140001117983 */ /* 0x000ea20000300800 */
[----:B------:R-:W-:-:S03]  /*14bf0*/  MOV R3, R14 ;  /* 0x0000000e00037202 */ /* 0x000fc60000000f00 */
[----:B------:R-:W2:Y:S01]  /*14c00*/  LDL.LU R18, [R1+0x218] ;  /* 0x0002180001127983 */ /* 0x000ea20000300800 */
[----:B------:R-:W-:-:S03]  /*14c10*/  IMAD.MOV.U32 R0, RZ, RZ, R15 ;  /* 0x000000ffff007224 */ /* 0x000fc600078e000f */
[----:B------:R-:W2:Y:S04]  /*14c20*/  LDL.LU R19, [R1+0x21c] ;  /* 0x00021c0001137983 */ /* 0x000ea80000300800 */
[----:B------:R-:W2:Y:S04]  /*14c30*/  LDL.LU R12, [R1+0x220] ;  /* 0x00022000010c7983 */ /* 0x000ea80000300800 */
[----:B------:R-:W2:Y:S01]  /*14c40*/  LDL.LU R13, [R1+0x224] ;  /* 0x00022400010d7983 */ /* 0x000ea20000300800 */
[----:B------:R-:W-:-:S03]  /*14c50*/  IMAD.MOV.U32 R29, RZ, RZ, R26 ;  /* 0x000000ffff1d7224 */ /* 0x000fc600078e001a */
[----:B------:R-:W2:Y:S04]  /*14c60*/  LDL.LU R14, [R1+0x228] ;  /* 0x00022800010e7983 */ /* 0x000ea80000300800 */
[----:B------:R-:W2:Y:S04]  /*14c70*/  LDL.LU R15, [R1+0x22c] ;  /* 0x00022c00010f7983 */ /* 0x000ea80000300800 */
[----:B---3--:R-:W3:Y:S04]  /*14c80*/  LDL.LU R24, [R1+0x230] ;  /* 0x0002300001187983 */ /* 0x008ee80000300800 */
[----:B------:R-:W3:Y:S04]  /*14c90*/  LDL.LU R25, [R1+0x234] ;  /* 0x0002340001197983 */ /* 0x000ee80000300800 */
[----:B------:R-:W2:Y:S04]  /*14ca0*/  LDL.LU R26, [R1+0x238] ;  /* 0x00023800011a7983 */ /* 0x000ea80000300800 */
[----:B------:R-:W2:Y:S04]  /*14cb0*/  LDL.LU R27, [R1+0x23c] ;  /* 0x00023c00011b7983 */ /* 0x000ea80000300800 */
[----:B--2---:R0:W-:Y:S04]  /*14cc0*/  STL.64 [R1+0x60e0], R26 ;  /* 0x0060e01a01007387 */ /* 0x0041e80000100a00 */
[----:B---3--:R-:W-:Y:S04]  /*14cd0*/  STL.64 [R1+0x60d8], R24 ;  /* 0x0060d81801007387 */ /* 0x008fe80000100a00 */
[----:B0-----:R-:W2:Y:S04]  /*14ce0*/  LDL.LU.64 R26, [R1+0x68] ;  /* 0x00006800011a7983 */ /* 0x001ea80000300a00 */
[----:B--2---:R0:W-:Y:S04]  /*14cf0*/  STL.64 [R1+0x60f0], R26 ;  /* 0x0060f01a01007387 */ /* 0x0041e80000100a00 */
[----:B0-----:R-:W2:Y:S04]  /*14d00*/  LDL.LU.64 R26, [R1+0x78] ;  /* 0x00007800011a7983 */ /* 0x001ea80000300a00 */
[----:B------:R0:W-:Y:S04]  /*14d10*/  STL.64 [R1+0x60c8], R14 ;  /* 0x0060c80e01007387 */ /* 0x0001e80000100a00 */
[----:B------:R1:W-:Y:S04]  /*14d20*/  STL.64 [R1+0x60c0], R12 ;  /* 0x0060c00c01007387 */ /* 0x0003e80000100a00 */
[----:B0-----:R-:W3:Y:S01]  /*14d30*/  LDL.LU.64 R14, [R1+0x58] ;  /* 0x00005800010e7983 */ /* 0x001ee20000300a00 */
[----:B--2---:R-:W-:Y:S03]  /*14d40*/  HMMA.16816.F32 R8, R20, R26, R8 ;  /* 0x0000001a1408723c */ /* 0x004fe60000001808 */
[----:B---3--:R0:W-:Y:S04]  /*14d50*/  STL.64 [R1+0x60e8], R14 ;  /* 0x0060e80e01007387 */ /* 0x0081e80000100a00 */
[----:B-1----:R-:W2:Y:S04]  /*14d60*/  LDL.LU R12, [R1+0x240] ;  /* 0x00024000010c7983 */ /* 0x002ea80000300800 */
[----:B------:R-:W2:Y:S04]  /*14d70*/  LDL.LU R13, [R1+0x244] ;  /* 0x00024400010d7983 */ /* 0x000ea80000300800 */
[----:B0-----:R-:W2:Y:S04]  /*14d80*/  LDL.LU R14, [R1+0x248] ;  /* 0x00024800010e7983 */ /* 0x001ea80000300800 */
[----:B------:R-:W2:Y:S04]  /*14d90*/  LDL.LU R15, [R1+0x24c] ;  /* 0x00024c00010f7983 */ /* 0x000ea80000300800 */
[----:B------:R0:W-:Y:S04]  /*14da0*/  STL.64 [R1+0x60b0], R18 ;  /* 0x0060b01201007387 */ /* 0x0001e80000100a00 */
[----:B------:R-:W-:Y:S04]  /*14db0*/  STL.64 [R1+0x60a8], R16 ;  /* 0x0060a81001007387 */ /* 0x000fe80000100a00 */
[----:B0-----:R-:W3:Y:S04]  /*14dc0*/  LDL.LU.64 R18, [R1+0x48] ;  /* 0x0000480001127983 */ /* 0x001ee80000300a00 */
[----:B-----5:R0:W-:Y:S04]  /*14dd0*/  STL.64 [R1+0x6090], R6 ;  /* 0x0060900601007387 */ /* 0x0201e80000100a00 */
[----:B----4-:R-:W-:Y:S04]  /*14de0*/  STL.64 [R1+0x6088], R4 ;  /* 0x0060880401007387 */ /* 0x010fe80000100a00 */
[----:B0-----:R-:W4:Y:S04]  /*14df0*/  LDL.LU.64 R6, [R1+0x38] ;  /* 0x0000380001067983 */ /* 0x001f280000300a00 */
[----:B------:R-:W-:Y:S04]  /*14e00*/  STL.64 [R1+0x260], R8 ;  /* 0x0002600801007387 */ /* 0x000fe80000100a00 */
[----:B------:R0:W-:Y:S02]  /*14e10*/  STL.64 [R1+0x268], R10 ;  /* 0x0002680a01007387 */ /* 0x0001e40000100a00 */
[----:B0-----:R-:W-:Y:S01]  /*14e20*/  MOV R11, R26 ;  /* 0x0000001a000b7202 */ /* 0x001fe20000000f00 */
[----:B------:R-:W-:-:S02]  /*14e30*/  IMAD.MOV.U32 R10, RZ, RZ, R27 ;  /* 0x000000ffff0a7224 */ /* 0x000fc400078e001b */
[----:B------:R-:W2:Y:S02]  /*14e40*/  LDL.LU.64 R26, [R1+0x60f0] ;  /* 0x0060f000011a7983 */ /* 0x000ea40000300a00 */
[C---:B--2---:R-:W-:Y:S01]  /*14e50*/  HMMA.16816.F32 R12, R20.reuse, R26, R12 ;  /* 0x0000001a140c723c */ /* 0x044fe2000000180c */
[----:B------:R-:W-:Y:S01]  /*14e60*/  MOV R9, R26 ;  /* 0x0000001a00097202 */ /* 0x000fe20000000f00 */
[----:B------:R-:W-:Y:S11]  /*14e70*/  IMAD.MOV.U32 R8, RZ, RZ, R27 ;  /* 0x000000ffff087224 */ /* 0x000ff600078e001b */
[----:B------:R-:W-:Y:S10]  /*14e80*/  @!UPT UIADD3 URZ, URZ, URZ, URZ ;  /* 0x0000003f3f3ff290 */ /* 0x000ff4000fffe03f */
[----:B------:R-:W-:Y:S04]  /*14e90*/  STL.64 [R1+0x250], R12 ;  /* 0x0002500c01007387 */ /* 0x000fe80000100a00 */
[----:B------:R0:W-:Y:S04]  /*14ea0*/  STL.64 [R1+0x258], R14 ;  /* 0x0002580e01007387 */ /* 0x0001e80000100a00 */
[----:B0-----:R-:W2:Y:S04]  /*14eb0*/  LDL.LU.64 R14, [R1+0x60e8] ;  /* 0x0060e800010e7983 */ /* 0x001ea80000300a00 */
[----:B------:R-:W2:Y:S04]  /*14ec0*/  LDL.LU.64 R26, [R1+0x60e0] ;  /* 0x0060e000011a7983 */ /* 0x000ea80000300a00 */
[----:B------:R-:W2:Y:S04]  /*14ed0*/  LDL.LU.64 R24, [R1+0x60d8] ;  /* 0x0060d80001187983 */ /* 0x000ea80000300a00 */
[----:B------:R-:W-:Y:S04]  /*14ee0*/  STL.64 [R1+0x6058], R10 ;  /* 0x0060580a01007387 */ /* 0x000fe80000100a00 */
[----:B------:R0:W-:Y:S04]  /*14ef0*/  STL.64 [R1+0x6050], R8 ;  /* 0x0060500801007387 */ /* 0x0001e80000100a00 */
[----:B0-----:R-:W5:Y:S04]  /*14f00*/  LDL.LU R8, [R1+0x1e0] ;  /* 0x0001e00001087983 */ /* 0x001f680000300800 */
[----:B------:R-:W5:Y:S04]  /*14f10*/  LDL.LU R9, [R1+0x1e4] ;  /* 0x0001e40001097983 */ /* 0x000f680000300800 */
[----:B------:R-:W2:Y:S04]  /*14f20*/  LDL.LU R10, [R1+0x1e8] ;  /* 0x0001e800010a7983 */ /* 0x000ea80000300800 */
[----:B------:R-:W2:Y:S04]  /*14f30*/  LDL.LU R11, [R1+0x1ec] ;  /* 0x0001ec00010b7983 */ /* 0x000ea80000300800 */
[----:B--2---:R-:W-:Y:S04]  /*14f40*/  STL.64 [R1+0x6068], R10 ;  /* 0x0060680a01007387 */ /* 0x004fe80000100a00 */
[----:B-----5:R0:W-:Y:S04]  /*14f50*/  STL.64 [R1+0x6060], R8 ;  /* 0x0060600801007387 */ /* 0x0201e80000100a00 */
[----:B0-----:R-:W2:Y:S04]  /*14f60*/  LDL.LU R8, [R1+0x1f0] ;  /* 0x0001f00001087983 */ /* 0x001ea80000300800 */
[----:B------:R-:W2:Y:S04]  /*14f70*/  LDL.LU R9, [R1+0x1f4] ;  /* 0x0001f40001097983 */ /* 0x000ea80000300800 */
[----:B------:R-:W5:Y:S01]  /*14f80*/  LDL.LU R10, [R1+0x1f8] ;  /* 0x0001f800010a7983 */ /* 0x000f620000300800 */
[----:B------:R-:W-:Y:S01]  /*14f90*/  HMMA.16816.F32 R24, R20, R14, R24 ;  /* 0x0000000e1418723c */ /* 0x000fe20000001818 */
[----:B------:R-:W-:-:S05]  /*14fa0*/  MOV R11, R2 ;  /* 0x00000002000b7202 */ /* 0x000fca0000000f00 */
[----:B-----5:R0:W-:Y:S04]  /*14fb0*/  STL.64 [R1+0x6078], R10 ;  /* 0x0060780a01007387 */ /* 0x0201e80000100a00 */
[----:B--2---:R-:W-:Y:S04]  /*14fc0*/  STL.64 [R1+0x6070], R8 ;  /* 0x0060700801007387 */ /* 0x004fe80000100a00 */
[----:B0-----:R-:W2:Y:S09]  /*14fd0*/  LDL.LU.64 R10, [R1+0x28] ;  /* 0x00002800010a7983 */ /* 0x001eb20000300a00 */
[----:B------:R0:W-:Y:S04]  /*14fe0*/  STL.64 [R1+0x240], R24 ;  /* 0x0002401801007387 */ /* 0x0001e80000100a00 */
[----:B------:R1:W-:Y:S04]  /*14ff0*/  STL.64 [R1+0x248], R26 ;  /* 0x0002481a01007387 */ /* 0x0003e80000100a00 */
[----:B0-----:R-:W5:Y:S01]  /*15000*/  LDL.LU.64 R24, [R1+0x60d0] ;  /* 0x0060d00001187983 */ /* 0x001f620000300a00 */
[----:B-1----:R-:W-:Y:S01]  /*15010*/  IMAD.MOV.U32 R27, RZ, RZ, R14 ;  /* 0x000000ffff1b7224 */ /* 0x002fe200078e000e */
[----:B------:R-:W-:-:S02]  /*15020*/  MOV R26, R15 ;  /* 0x0000000f001a7202 */ /* 0x000fc40000000f00 */
[----:B------:R-:W3:Y:S04]  /*15030*/  LDL.LU.64 R14, [R1+0x60c8] ;  /* 0x0060c800010e7983 */ /* 0x000ee80000300a00 */
[----:B------:R-:W3:Y:S02]  /*15040*/  LDL.LU.64 R12, [R1+0x60c0] ;  /* 0x0060c000010c7983 */ /* 0x000ee40000300a00 */
[----:B---3--:R-:W-:Y:S11]  /*15050*/  HMMA.16816.F32 R12, R20, R18, R12 ;  /* 0x00000012140c723c */ /* 0x008ff6000000180c */
[----:B------:R-:W-:Y:S11]  /*15060*/  @!UPT UIADD3 URZ, URZ, URZ, URZ ;  /* 0x0000003f3f3ff290 */ /* 0x000ff6000fffe03f */
[----:B------:R-:W-:Y:S01]  /*15070*/  @!UPT UIADD3 URZ, URZ, URZ, URZ ;  /* 0x0000003f3f3ff290 */ /* 0x000fe2000fffe03f */
[----:B------:R0:W-:Y:S04]  /*15080*/  STL.64 [R1+0x230], R12 ;  /* 0x0002300c01007387 */ /* 0x0001e80000100a00 */
[----:B------:R1:W-:Y:S04]  /*15090*/  STL.64 [R1+0x238], R14 ;  /* 0x0002380e01007387 */ /* 0x0003e80000100a00 */
[----:B0-----:R-:W3:Y:S01]  /*150a0*/  LDL.LU R13, [R1+0x60b8] ;  /* 0x0060b800010d7983 */ /* 0x001ee20000300800 */
[----:B-1----:R-:W-:Y:S01]  /*150b0*/  IMAD.MOV.U32 R14, RZ, RZ, R18 ;  /* 0x000000ffff0e7224 */ /* 0x002fe200078e0012 */
[----:B------:R-:W-:-:S02]  /*150c0*/  MOV R15, R19 ;  /* 0x00000013000f7202 */ /* 0x000fc40000000f00 */
[----:B------:R-:W2:Y:S04]  /*150d0*/  LDL.LU.64 R18, [R1+0x60b0] ;  /* 0x0060b00001127983 */ /* 0x000ea80000300a00 */
[----:B------:R-:W2:Y:S01]  /*150e0*/  LDL.LU.64 R16, [R1+0x60a8] ;  /* 0x0060a80001107983 */ /* 0x000ea20000300a00 */
[----:B----4-:R-:W-:Y:S01]  /*150f0*/  MOV R12, R7 ;  /* 0x00000007000c7202 */ /* 0x010fe20000000f00 */
[----:B--2---:R-:W-:Y:S11]  /*15100*/  HMMA.16816.F32 R16, R20, R6, R16 ;  /* 0x000000061410723c */ /* 0x004ff60000001810 */
[----:B------:R-:W-:Y:S11]  /*15110*/  @!UPT UIADD3 URZ, URZ, URZ, URZ ;  /* 0x0000003f3f3ff290 */ /* 0x000ff6000fffe03f */
[----:B------:R-:W-:Y:S01]  /*15120*/  @!UPT UIADD3 URZ, URZ, URZ, URZ ;  /* 0x0000003f3f3ff290 */ /* 0x000fe2000fffe03f */
[----:B------:R0:W-:Y:S04]  /*15130*/  STL.64 [R1+0x220], R16 ;  /* 0x0002201001007387 */ /* 0x0001e80000100a00 */
[----:B------:R1:W-:Y:S01]  /*15140*/  STL.64 [R1+0x228], R18 ;  /* 0x0002281201007387 */ /* 0x0003e20000100a00 */
[----:B0-----:R-:W-:-:S03]  /*15150*/  IMAD.MOV.U32 R16, RZ, RZ, R6 ;  /* 0x000000ffff107224 */ /* 0x001fc600078e0006 */
[----:B-1----:R-:W2:Y:S04]  /*15160*/  LDL.LU.64 R18, [R1+0x60a0] ;  /* 0x0060a00001127983 */ /* 0x002ea80000300a00 */
[----:B------:R-:W4:Y:S04]  /*15170*/  LDL.LU R17, [R1+0x6098] ;  /* 0x0060980001117983 */ /* 0x000f280000300800 */
[----:B------:R-:W2:Y:S04]  /*15180*/  LDL.LU.64 R6, [R1+0x6090] ;  /* 0x0060900001067983 */ /* 0x000ea80000300a00 */
[----:B------:R-:W2:Y:S01]  /*15190*/  LDL.LU.64 R4, [R1+0x6088] ;  /* 0x0060880001047983 */ /* 0x000ea20000300a00 */
[----:B------:R-:W-:Y:S01]  /*151a0*/  MOV R2, R11 ;  /* 0x0000000b00027202 */ /* 0x000fe20000000f00 */
[----:B--2---:R-:W-:Y:S11]  /*151b0*/  HMMA.16816.F32 R4, R20, R10, R4 ;  /* 0x0000000a1404723c */ /* 0x004ff60000001804 */
[----:B------:R-:W-:Y:S11]  /*151c0*/  @!UPT UIADD3 URZ, URZ, URZ, URZ ;  /* 0x0000003f3f3ff290 */ /* 0x000ff6000fffe03f */
[----:B------:R-:W-:Y:S01]  /*151d0*/  @!UPT UIADD3 URZ, URZ, URZ, URZ ;  /* 0x0000003f3f3ff290 */ /* 0x000fe2000fffe03f */
[----:B------:R0:W-:Y:S04]  /*151e0*/  STL.64 [R1+0x210], R4 ;  /* 0x0002100401007387 */ /* 0x0001e80000100a00 */
[----:B------:R1:W-:Y:S01]  /*151f0*/  STL.64 [R1+0x218], R6 ;  /* 0x0002180601007387 */ /* 0x0003e20000100a00 */
[----:B0-----:R-:W-:-:S03]  /*15200*/  IMAD.MOV.U32 R4, RZ, RZ, R10 ;  /* 0x000000ffff047224 */ /* 0x001fc600078e000a */
[----:B-1----:R-:W2:Y:S04]  /*15210*/  LDL.LU.64 R6, [R1+0x6080] ;  /* 0x0060800001067983 */ /* 0x002ea80000300a00 */
[----:B------:R-:W2:Y:S04]  /*15220*/  LDL.LU.64 R10, [R1+0x6078] ;  /* 0x00607800010a7983 */ /* 0x000ea80000300a00 */
[----:B------:R-:W2:Y:S02]  /*15230*/  LDL.LU.64 R8, [R1+0x6070] ;  /* 0x0060700001087983 */ /* 0x000ea40000300a00 */
[----:B--2---:R-:W-:Y:S11]  /*15240*/  HMMA.16816.F32 R8, R20, R18, R8 ;  /* 0x000000121408723c */ /* 0x004ff60000001808 */
[----:B------:R-:W-:Y:S11]  /*15250*/  @!UPT UIADD3 URZ, URZ, URZ, URZ ;  /* 0x0000003f3f3ff290 */ /* 0x000ff6000fffe03f */
[----:B------:R-:W-:Y:S01]  /*15260*/  @!UPT UIADD3 URZ, URZ, URZ, URZ ;  /* 0x0000003f3f3ff290 */ /* 0x000fe2000fffe03f */
[----:B------:R-:W-:Y:S04]  /*15270*/  STL.64 [R1+0x200], R8 ;  /* 0x0002000801007387 */ /* 0x000fe80000100a00 */
[----:B------:R0:W-:Y:S04]  /*15280*/  STL.64 [R1+0x208], R10 ;  /* 0x0002080a01007387 */ /* 0x0001e80000100a00 */
[----:B0-----:R-:W2:Y:S04]  /*15290*/  LDL.LU.64 R10, [R1+0x6068] ;  /* 0x00606800010a7983 */ /* 0x001ea80000300a00 */
[----:B------:R-:W2:Y:S04]  /*152a0*/  LDL.LU.64 R8, [R1+0x6060] ;  /* 0x0060600001087983 */ /* 0x000ea80000300a00 */
[----:B------:R0:W-:Y:S02]  /*152b0*/  STL.64 [R1+0x5e98], R18 ;  /* 0x005e981201007387 */ /* 0x0001e40000100a00 */
[----:B0-----:R-:W-:Y:S01]  /*152c0*/  IMAD.MOV.U32 R18, RZ, RZ, R4 ;  /* 0x000000ffff127224 */ /* 0x001fe200078e0004 */
[----:B------:R-:W-:-:S05]  /*152d0*/  MOV R19, R2 ;  /* 0x0000000200137202 */ /* 0x000fca0000000f00 */
[----:B------:R-:W-:Y:S01]  /*152e0*/  STL.64 [R1+0x5ee0], R18 ;  /* 0x005ee01201007387 */ /* 0x000fe20000100a00 */
[----:B--2---:R-:W-:Y:S11]  /*152f0*/  HMMA.16816.F32 R8, R20, R6, R8 ;  /* 0x000000061408723c */ /* 0x004ff60000001808 */
[----:B------:R-:W-:Y:S11]  /*15300*/  @!UPT UIADD3 URZ, URZ, URZ, URZ ;  /* 0x0000003f3f3ff290 */ /* 0x000ff6000fffe03f */
[----:B------:R-:W-:Y:S01]  /*15310*/  @!UPT UIADD3 URZ, URZ, URZ, URZ ;  /* 0x0000003f3f3ff290 */ /* 0x000fe2000fffe03f */
[----:B------:R-:W-:Y:S01]  /*15320*/  STL.64 [R1+0x1f0], R8 ;  /* 0x0001f00801007387 */ /* 0x000fe20000100a00 */
[----:B------:R-:W-:-:S03]  /*15330*/  IMAD.MOV.U32 R2, RZ, RZ, R11 ;  /* 0x000000ffff027224 */ /* 0x000fc600078e000b */
[----:B------:R0:W-:Y:S04]  /*15340*/  STL [R1+0x1f8], R10 ;  /* 0x0001f80a01007387 */ /* 0x0001e80000100800 */
[----:B0-----:R-:W2:Y:S04]  /*15350*/  LDL.LU.64 R10, [R1+0x6058] ;  /* 0x00605800010a7983 */ /* 0x001ea80000300a00 */
[----:B------:R-:W2:Y:S04]  /*15360*/  LDL.LU.64 R8, [R1+0x6050] ;  /* 0x0060500001087983 */ /* 0x000ea80000300a00 */
[----:B------:R0:W-:Y:S04]  /*15370*/  STL.64 [R1+0x5e90], R6 ;  /* 0x005e900601007387 */ /* 0x0001e80000100a00 */
[----:B------:R-:W2:Y:S04]  /*15380*/  LDL.LU R4, [R1+0xf0] ;  /* 0x0000f00001047983 */ /* 0x000ea80000300800 */
[----:B------:R-:W2:Y:S04]  /*15390*/  LDL.LU R5, [R1+0xf4] ;  /* 0x0000f40001057983 */ /* 0x000ea80000300800 */
[----:B0-----:R-:W2:Y:S04]  /*153a0*/  LDL.LU R6, [R1+0xf8] ;  /* 0x0000f80001067983 */ /* 0x001ea80000300800 */
[----:B------:R-:W2:Y:S01]  /*153b0*/  LDL.LU R7, [R1+0xfc] ;  /* 0x0000fc0001077983 */ /* 0x000ea20000300800 */
[----:B------:R-:W-:Y:S01]  /*153c0*/  MOV R18, R27 ;  /* 0x0000001b00127202 */ /* 0x000fe20000000f00 */
[----:B------:R-:W-:-:S02]  /*153d0*/  IMAD.MOV.U32 R19, RZ, RZ, R26 ;  /* 0x000000ffff137224 */ /* 0x000fc400078e001a */
[----:B------:R-:W3:Y:S04]  /*153e0*/  LDL.LU R27, [R1+0x6048] ;  /* 0x00604800011b7983 */ /* 0x000ee80000300800 */
[----:B------:R-:W3:Y:S04]  /*153f0*/  LDL.LU R26, [R1+0x6044] ;  /* 0x00604400011a7983 */ /* 0x000ee80000300800 */
[----:B------:R-:W-:Y:S04]  /*15400*/  STL.64 [R1+0x5ef0], R18 ;  /* 0x005ef01201007387 */ /* 0x000fe80000100a00 */
[----:B--2---:R-:W-:Y:S04]  /*15410*/  STL.64 [R1+0x5ea8], R6 ;  /* 0x005ea80601007387 */ /* 0x004fe80000100a00 */
[----:B------:R0:W-:Y:S04]  /*15420*/  STL.64 [R1+0x5ea0], R4 ;  /* 0x005ea00401007387 */ /* 0x0001e80000100a00 */
[----:B0-----:R-:W2:Y:S04]  /*15430*/  LDL.LU R4, [R1+0x100] ;  /* 0x0001000001047983 */ /* 0x001ea80000300800 */
[----:B------:R-:W2:Y:S04]  /*15440*/  LDL.LU R5, [R1+0x104] ;  /* 0x0001040001057983 */ /* 0x000ea80000300800 */
[----:B------:R-:W2:Y:S04]  /*15450*/  LDL.LU R6, [R1+0x108] ;  /* 0x0001080001067983 */ /* 0x000ea80000300800 */
        /* <DEDUP_REMOVED lines=16> */
[----:B------:R5:W-:Y:S02]  /*15560*/  STL.64 [R1+0x5f20], R18 ;  /* 0x005f201201007387 */ /* 0x000be40000100a00 */
[----:B-----5:R-:W-:Y:S01]  /*15570*/  MOV R18, R24 ;  /* 0x0000001800127202 */ /* 0x020fe20000000f00 */
[----:B------:R-:W-:Y:S01]  /*15580*/  IMAD.MOV.U32 R19, RZ, RZ, R25 ;  /* 0x000000ffff137224 */ /* 0x000fe200078e0019 */
[----:B--2---:R0:W-:Y:S04]  /*15590*/  STL.64 [R1+0x5ec8], R6 ;  /* 0x005ec80601007387 */ /* 0x0041e80000100a00 */
[----:B------:R1:W-:Y:S01]  /*155a0*/  STL.64 [R1+0x5ec0], R4 ;  /* 0x005ec00401007387 */ /* 0x0003e20000100a00 */
[----:B0-----:R-:W-:Y:S01]  /*155b0*/  MOV R6, R14 ;  /* 0x0000000e00067202 */ /* 0x001fe20000000f00 */
[----:B------:R-:W-:-:S02]  /*155c0*/  IMAD.MOV.U32 R7, RZ, RZ, R15 ;  /* 0x000000ffff077224 */ /* 0x000fc400078e000f */
[----:B------:R-:W2:Y:S04]  /*155d0*/  LDL.LU R14, [R1+0x6030] ;  /* 0x00603000010e7983 */ /* 0x000ea80000300800 */
[----:B------:R-:W5:Y:S04]  /*155e0*/  LDL.LU R15, [R1+0x602c] ;  /* 0x00602c00010f7983 */ /* 0x000f680000300800 */
[----:B------:R-:W2:Y:S04]  /*155f0*/  LDL.LU R24, [R1+0x6028] ;  /* 0x0060280001187983 */ /* 0x000ea80000300800 */
[----:B------:R-:W2:Y:S04]  /*15600*/  LDL.LU R25, [R1+0x6024] ;  /* 0x0060240001197983 */ /* 0x000ea80000300800 */
[----:B------:R-:W-:Y:S04]  /*15610*/  STL.64 [R1+0x5f38], R18 ;  /* 0x005f381201007387 */ /* 0x000fe80000100a00 */
[----:B------:R0:W-:Y:S04]  /*15620*/  STL.64 [R1+0x5ee8], R6 ;  /* 0x005ee80601007387 */ /* 0x0001e80000100a00 */
[----:B-1----:R-:W2:Y:S04]  /*15630*/  LDL.LU R4, [R1+0x130] ;  /* 0x0001300001047983 */ /* 0x002ea80000300800 */
[----:B------:R-:W2:Y:S04]  /*15640*/  LDL.LU R5, [R1+0x134] ;  /* 0x0001340001057983 */ /* 0x000ea80000300800 */
[----:B0-----:R-:W2:Y:S04]  /*15650*/  LDL.LU R6, [R1+0x138] ;  /* 0x0001380001067983 */ /* 0x001ea80000300800 */
[----:B------:R-:W2:Y:S01]  /*15660*/  LDL.LU R7, [R1+0x13c] ;  /* 0x00013c0001077983 */ /* 0x000ea20000300800 */
[----:B------:R-:W-:Y:S01]  /*15670*/  MOV R18, R29 ;  /* 0x0000001d00127202 */ /* 0x000fe20000000f00 */
[----:B----4-:R-:W-:-:S02]  /*15680*/  IMAD.MOV.U32 R19, RZ, RZ, R17 ;  /* 0x000000ffff137224 */ /* 0x010fc400078e0011 */
[----:B------:R-:W4:Y:S04]  /*15690*/  LDL.LU R29, [R1+0x6020] ;  /* 0x00602000011d7983 */ /* 0x000f280000300800 */
[----:B------:R-:W-:Y:S04]  /*156a0*/  STL.64 [R1+0x5f50], R18 ;  /* 0x005f501201007387 */ /* 0x000fe80000100a00 */
[----:B--2---:R-:W-:Y:S04]  /*156b0*/  STL.64 [R1+0x5f00], R6 ;  /* 0x005f000601007387 */ /* 0x004fe80000100a00 */
[----:B------:R0:W-:Y:S04]  /*156c0*/  STL.64 [R1+0x5ef8], R4 ;  /* 0x005ef80401007387 */ /* 0x0001e80000100a00 */
[----:B0-----:R-:W2:Y:S04]  /*156d0*/  LDL.LU R4, [R1+0x140] ;  /* 0x0001400001047983 */ /* 0x001ea80000300800 */
[----:B------:R-:W2:Y:S04]  /*156e0*/  LDL.LU R5, [R1+0x144] ;  /* 0x0001440001057983 */ /* 0x000ea80000300800 */
[----:B------:R-:W2:Y:S04]  /*156f0*/  LDL.LU R6, [R1+0x148] ;  /* 0x0001480001067983 */ /* 0x000ea80000300800 */
[----:B------:R-:W2:Y:S01]  /*15700*/  LDL.LU R7, [R1+0x14c] ;  /* 0x00014c0001077983 */ /* 0x000ea20000300800 */
[----:B---3--:R-:W-:Y:S01]  /*15710*/  MOV R18, R26 ;  /* 0x0000001a00127202 */ /* 0x008fe20000000f00 */
[----:B------:R-:W-:-:S02]  /*15720*/  IMAD.MOV.U32 R19, RZ, RZ, R27 ;  /* 0x000000ffff137224 */ /* 0x000fc400078e001b */
[----:B------:R-:W3:Y:S04]  /*15730*/  LDL.LU R26, [R1+0x601c] ;  /* 0x00601c00011a7983 */ /* 0x000ee80000300800 */
[----:B------:R-:W3:Y:S04]  /*15740*/  LDL.LU R27, [R1+0x6018] ;  /* 0x00601800011b7983 */ /* 0x000ee80000300800 */
[----:B------:R0:W-:Y:S02]  /*15750*/  STL.64 [R1+0x5f68], R18 ;  /* 0x005f681201007387 */ /* 0x0001e40000100a00 */
[----:B0-----:R-:W-:Y:S01]  /*15760*/  MOV R18, R10 ;  /* 0x0000000a00127202 */ /* 0x001fe20000000f00 */
[----:B------:R-:W-:Y:S01]  /*15770*/  IMAD.MOV.U32 R19, RZ, RZ, R11 ;  /* 0x000000ffff137224 */ /* 0x000fe200078e000b */
[----:B--2---:R-:W-:Y:S04]  /*15780*/  STL.64 [R1+0x5f18], R6 ;  /* 0x005f180601007387 */ /* 0x004fe80000100a00 */
[----:B------:R0:W-:Y:S04]  /*15790*/  STL.64 [R1+0x5f10], R4 ;  /* 0x005f100401007387 */ /* 0x0001e80000100a00 */
[----:B0-----:R-:W2:Y:S04]  /*157a0*/  LDL.LU R4, [R1+0x150] ;  /* 0x0001500001047983 */ /* 0x001ea80000300800 */
[----:B------:R-:W2:Y:S04]  /*157b0*/  LDL.LU R5, [R1+0x154] ;  /* 0x0001540001057983 */ /* 0x000ea80000300800 */
[----:B------:R-:W2:Y:S04]  /*157c0*/  LDL.LU R6, [R1+0x158] ;  /* 0x0001580001067983 */ /* 0x000ea80000300800 */
[----:B------:R-:W2:Y:S04]  /*157d0*/  LDL.LU R7, [R1+0x15c] ;  /* 0x00015c0001077983 */ /* 0x000ea80000300800 */
[----:B------:R-:W3:Y:S04]  /*157e0*/  LDL.LU R10, [R1+0x6014] ;  /* 0x00601400010a7983 */ /* 0x000ee80000300800 */
[----:B------:R-:W3:Y:S04]  /*157f0*/  LDL.LU R11, [R1+0x6010] ;  /* 0x00601000010b7983 */ /* 0x000ee80000300800 */
[----:B------:R5:W-:Y:S02]  /*15800*/  STL.64 [R1+0x5f80], R18 ;  /* 0x005f801201007387 */ /* 0x000be40000100a00 */
[----:B-----5:R-:W-:Y:S01]  /*15810*/  MOV R18, R15 ;  /* 0x0000000f00127202 */ /* 0x020fe20000000f00 */
[----:B------:R-:W-:Y:S01]  /*15820*/  IMAD.MOV.U32 R19, RZ, RZ, R14 ;  /* 0x000000ffff137224 */ /* 0x000fe200078e000e */
[----:B------:R-:W5:Y:S04]  /*15830*/  LDL.LU R15, [R1+0x600c] ;  /* 0x00600c00010f7983 */ /* 0x000f680000300800 */
[----:B------:R-:W4:Y:S04]  /*15840*/  LDL.LU R14, [R1+0x6008] ;  /* 0x00600800010e7983 */ /* 0x000f280000300800 */
[----:B------:R0:W-:Y:S02]  /*15850*/  STL.64 [R1+0x5f98], R18 ;  /* 0x005f981201007387 */ /* 0x0001e40000100a00 */
[----:B0-----:R-:W-:Y:S01]  /*15860*/  IMAD.MOV.U32 R19, RZ, RZ, R24 ;  /* 0x000000ffff137224 */ /* 0x001fe200078e0018 */
[----:B------:R-:W-:Y:S01]  /*15870*/  MOV R18, R25 ;  /* 0x0000001900127202 */ /* 0x000fe20000000f00 */
[----:B--2---:R3:W-:Y:S04]  /*15880*/  STL.64 [R1+0x5f30], R6 ;  /* 0x005f300601007387 */ /* 0x0047e80000100a00 */
[----:B------:R0:W-:Y:S01]  /*15890*/  STL.64 [R1+0x5f28], R4 ;  /* 0x005f280401007387 */ /* 0x0001e20000100a00 */
[----:B---3--:R-:W-:Y:S01]  /*158a0*/  MOV R6, R27 ;  /* 0x0000001b00067202 */ /* 0x008fe20000000f00 */
[----:B------:R-:W-:Y:S01]  /*158b0*/  IMAD.MOV.U32 R7, RZ, RZ, R26 ;  /* 0x000000ffff077224 */ /* 0x000fe200078e001a */
[----:B0-----:R-:W-:Y:S01]  /*158c0*/  MOV R4, R10 ;  /* 0x0000000a00047202 */ /* 0x001fe20000000f00 */
[----:B------:R-:W-:Y:S01]  /*158d0*/  IMAD.MOV.U32 R5, RZ, RZ, R11 ;  /* 0x000000ffff057224 */ /* 0x000fe200078e000b */
[----:B------:R-:W2:Y:S04]  /*158e0*/  LDL.LU R10, [R1+0x6004] ;  /* 0x00600400010a7983 */ /* 0x000ea80000300800 */
[----:B------:R-:W3:Y:S04]  /*158f0*/  LDL.LU R11, [R1+0x6000] ;  /* 0x00600000010b7983 */ /* 0x000ee80000300800 */
[----:B------:R-:W2:Y:S04]  /*15900*/  LDL.LU R24, [R1+0x1d0] ;  /* 0x0001d00001187983 */ /* 0x000ea80000300800 */
[----:B------:R-:W2:Y:S04]  /*15910*/  LDL.LU R25, [R1+0x1d4] ;  /* 0x0001d40001197983 */ /* 0x000ea80000300800 */
[----:B------:R-:W2:Y:S04]  /*15920*/  LDL.LU R26, [R1+0x1d8] ;  /* 0x0001d800011a7983 */ /* 0x000ea80000300800 */
[----:B------:R-:W2:Y:S04]  /*15930*/  LDL.LU R27, [R1+0x1dc] ;  /* 0x0001dc00011b7983 */ /* 0x000ea80000300800 */
[----:B------:R-:W-:Y:S04]  /*15940*/  STL.64 [R1+0x5f48], R6 ;  /* 0x005f480601007387 */ /* 0x000fe80000100a00 */
[----:B------:R0:W-:Y:S04]  /*15950*/  STL.64 [R1+0x5f40], R4 ;  /* 0x005f400401007387 */ /* 0x0001e80000100a00 */
[----:B0-----:R-:W2:Y:S04]  /*15960*/  LDL.LU R4, [R1+0x170] ;  /* 0x0001700001047983 */ /* 0x001ea80000300800 */
[----:B------:R-:W2:Y:S01]  /*15970*/  LDL.LU R5, [R1+0x174] ;  /* 0x0001740001057983 */ /* 0x000ea20000300800 */
[----:B----4-:R-:W-:Y:S01]  /*15980*/  MOV R6, R14 ;  /* 0x0000000e00067202 */ /* 0x010fe20000000f00 */
[----:B-----5:R-:W-:-:S02]  /*15990*/  IMAD.MOV.U32 R7, RZ, RZ, R15 ;  /* 0x000000ffff077224 */ /* 0x020fc400078e000f */
[----:B------:R-:W4:Y:S04]  /*159a0*/  LDL.LU R14, [R1+0x5ffc] ;  /* 0x005ffc00010e7983 */ /* 0x000f280000300800 */
[----:B------:R-:W5:Y:S04]  /*159b0*/  LDL.LU R15, [R1+0x5ff8] ;  /* 0x005ff800010f7983 */ /* 0x000f680000300800 */
[----:B------:R-:W-:Y:S04]  /*159c0*/  STL.64 [R1+0x5f60], R6 ;  /* 0x005f600601007387 */ /* 0x000fe80000100a00 */
[----:B--2---:R0:W-:Y:S04]  /*159d0*/  STL.64 [R1+0x5f58], R4 ;  /* 0x005f580401007387 */ /* 0x0041e80000100a00 */
[----:B0-----:R-:W2:Y:S04]  /*159e0*/  LDL.LU R4, [R1+0x180] ;  /* 0x0001800001047983 */ /* 0x001ea80000300800 */
[----:B------:R-:W2:Y:S01]  /*159f0*/  LDL.LU R5, [R1+0x184] ;  /* 0x0001840001057983 */ /* 0x000ea20000300800 */
[----:B---3--:R-:W-:Y:S01]  /*15a00*/  MOV R6, R11 ;  /* 0x0000000b00067202 */ /* 0x008fe20000000f00 */
[----:B------:R-:W-:-:S02]  /*15a10*/  IMAD.MOV.U32 R7, RZ, RZ, R10 ;  /* 0x000000ffff077224 */ /* 0x000fc400078e000a */
[----:B------:R-:W3:Y:S04]  /*15a20*/  LDL.LU R11, [R1+0x5ff4] ;  /* 0x005ff400010b7983 */ /* 0x000ee80000300800 */
[----:B------:R-:W3:Y:S04]  /*15a30*/  LDL.LU R10, [R1+0x5ff0] ;  /* 0x005ff000010a7983 */ /* 0x000ee80000300800 */
[----:B------:R-:W-:Y:S04]  /*15a40*/  STL.64 [R1+0x5f78], R6 ;  /* 0x005f780601007387 */ /* 0x000fe80000100a00 */
[----:B--2---:R0:W-:Y:S04]  /*15a50*/  STL.64 [R1+0x5f70], R4 ;  /* 0x005f700401007387 */ /* 0x0041e80000100a00 */
[----:B0-----:R-:W2:Y:S04]  /*15a60*/  LDL.LU R4, [R1+0x190] ;  /* 0x0001900001047983 */ /* 0x001ea80000300800 */
[----:B------:R-:W2:Y:S01]  /*15a70*/  LDL.LU R5, [R1+0x194] ;  /* 0x0001940001057983 */ /* 0x000ea20000300800 */
[----:B-----5:R-:W-:Y:S01]  /*15a80*/  MOV R6, R15 ;  /* 0x0000000f00067202 */ /* 0x020fe20000000f00 */
[----:B----4-:R-:W-:-:S02]  /*15a90*/  IMAD.MOV.U32 R7, RZ, RZ, R14 ;  /* 0x000000ffff077224 */ /* 0x010fc400078e000e */
[----:B------:R-:W4:Y:S04]  /*15aa0*/  LDL.LU R15, [R1+0x5fec] ;  /* 0x005fec00010f7983 */ /* 0x000f280000300800 */
[----:B------:R-:W5:Y:S04]  /*15ab0*/  LDL.LU R14, [R1+0x5fe8] ;  /* 0x005fe800010e7983 */ /* 0x000f680000300800 */
[----:B------:R3:W-:Y:S02]  /*15ac0*/  STL.64 [R1+0x5f90], R6 ;  /* 0x005f900601007387 */ /* 0x0007e40000100a00 */
[----:B---3--:R-:W-:Y:S01]  /*15ad0*/  MOV R6, R10 ;  /* 0x0000000a00067202 */ /* 0x008fe20000000f00 */
[----:B------:R-:W-:Y:S01]  /*15ae0*/  IMAD.MOV.U32 R7, RZ, RZ, R11 ;  /* 0x000000ffff077224 */ /* 0x000fe200078e000b */
[----:B--2---:R0:W-:Y:S04]  /*15af0*/  STL.64 [R1+0x5f88], R4 ;  /* 0x005f880401007387 */ /* 0x0041e80000100a00 */
[----:B0-----:R-:W2:Y:S04]  /*15b00*/  LDL.LU R4, [R1+0x1a0] ;  /* 0x0001a00001047983 */ /* 0x001ea80000300800 */
[----:B------:R-:W2:Y:S04]  /*15b10*/  LDL.LU R5, [R1+0x1a4] ;  /* 0x0001a40001057983 */ /* 0x000ea80000300800 */
[----:B------:R-:W3:Y:S04]  /*15b20*/  LDL.LU R10, [R1+0x5fe4] ;  /* 0x005fe400010a7983 */ /* 0x000ee80000300800 */
[----:B------:R-:W3:Y:S04]  /*15b30*/  LDL.LU R11, [R1+0x5fe0] ;  /* 0x005fe000010b7983 */ /* 0x000ee80000300800 */
[----:B------:R5:W-:Y:S02]  /*15b40*/  STL.64 [R1+0x5fa8], R6 ;  /* 0x005fa80601007387 */ /* 0x000be40000100a00 */
[----:B-----5:R-:W-:Y:S01]  /*15b50*/  MOV R6, R14 ;  /* 0x0000000e00067202 */ /* 0x020fe20000000f00 */
[----:B----4-:R-:W-:Y:S01]  /*15b60*/  IMAD.MOV.U32 R7, RZ, RZ, R15 ;  /* 0x000000ffff077224 */ /* 0x010fe200078e000f */
[----:B---3--:R-:W-:Y:S01]  /*15b70*/  HMMA.16816.F32 R24, R20, R10, R24 ;  /* 0x0000000a1418723c */ /* 0x008fe20000001818 */
[----:B--2---:R0:W-:Y:S04]  /*15b80*/  STL.64 [R1+0x5fa0], R4 ;  /* 0x005fa00401007387 */ /* 0x0041e80000100a00 */
[----:B0-----:R-:W2:Y:S04]  /*15b90*/  LDL.LU R4, [R1+0x1b0] ;  /* 0x0001b00001047983 */ /* 0x001ea80000300800 */
[----:B------:R-:W2:Y:S04]  /*15ba0*/  LDL.LU R5, [R1+0x1b4] ;  /* 0x0001b40001057983 */ /* 0x000ea80000300800 */
[----:B------:R-:W3:Y:S04]  /*15bb0*/  LDL.LU R14, [R1+0x5fdc] ;  /* 0x005fdc00010e7983 */ /* 0x000ee80000300800 */
[----:B------:R-:W3:Y:S06]  /*15bc0*/  LDL.LU R15, [R1+0x5fd8] ;  /* 0x005fd800010f7983 */ /* 0x000eec0000300800 */
[----:B------:R-:W-:Y:S04]  /*15bd0*/  STL.64 [R1+0x1e0], R24 ;  /* 0x0001e01801007387 */ /* 0x000fe80000100a00 */
[----:B------:R0:W-:Y:S04]  /*15be0*/  STL.64 [R1+0x1e8], R26 ;  /* 0x0001e81a01007387 */ /* 0x0001e80000100a00 */
[----:B0-----:R-:W3:Y:S04]  /*15bf0*/  LDL.LU.64 R26, [R1+0x5fd0] ;  /* 0x005fd000011a7983 */ /* 0x001ee80000300a00 */
[----:B------:R-:W3:Y:S04]  /*15c00*/  LDL.LU.64 R24, [R1+0x5fc8] ;  /* 0x005fc80001187983 */ /* 0x000ee80000300a00 */
[----:B------:R0:W-:Y:S04]  /*15c10*/  STL.64 [R1+0x5ed8], R10 ;  /* 0x005ed80a01007387 */ /* 0x0001e80000100a00 */
[----:B------:R1:W-:Y:S01]  /*15c20*/  STL.64 [R1+0x5ed0], R8 ;  /* 0x005ed00801007387 */ /* 0x0003e20000100a00 */
[----:B0-----:R-:W-:-:S03]  /*15c30*/  MOV R11, R29 ;  /* 0x0000001d000b7202 */ /* 0x001fc60000000f00 */
[----:B-1----:R-:W4:Y:S04]  /*15c40*/  LDL.LU R8, [R1+0x120] ;  /* 0x0001200001087983 */ /* 0x002f280000300800 */
[----:B------:R-:W4:Y:S04]  /*15c50*/  LDL.LU R9, [R1+0x124] ;  /* 0x0001240001097983 */ /* 0x000f280000300800 */
[----:B------:R-:W4:Y:S04]  /*15c60*/  LDL.LU R10, [R1+0x128] ;  /* 0x00012800010a7983 */ /* 0x000f280000300800 */
[----:B------:R-:W5:Y:S01]  /*15c70*/  LDL.LU R29, [R1+0x5fc0] ;  /* 0x005fc000011d7983 */ /* 0x000f620000300800 */
[----:B---3--:R-:W-:Y:S03]  /*15c80*/  HMMA.16816.F32 R20, R20, R14, R24 ;  /* 0x0000000e1414723c */ /* 0x008fe60000001818 */
[----:B------:R-:W2:Y:S04]  /*15c90*/  LDL.LU.64 R26, [R1+0x5fb8] ;  /* 0x005fb800011a7983 */ /* 0x000ea80000300a00 */
[----:B------:R-:W2:Y:S11]  /*15ca0*/  LDL.LU.64 R24, [R1+0x5fb0] ;  /* 0x005fb00001187983 */ /* 0x000eb60000300a00 */
[----:B------:R-:W-:Y:S05]  /*15cb0*/  @!UPT UIADD3 URZ, URZ, URZ, URZ ;  /* 0x0000003f3f3ff290 */ /* 0x000fea000fffe03f */
[----:B------:R-:W-:Y:S04]  /*15cc0*/  STL.64 [R1+0x1c0], R20 ;  /* 0x0001c01401007387 */ /* 0x000fe80000100a00 */
[----:B------:R0:W-:Y:S02]  /*15cd0*/  STL.64 [R1+0x1c8], R22 ;  /* 0x0001c81601007387 */ /* 0x0001e40000100a00 */
[----:B0-----:R-:W-:Y:S02]  /*15ce0*/  IMAD.MOV.U32 R22, RZ, RZ, R16 ;  /* 0x000000ffff167224 */ /* 0x001fe400078e0010 */
[C---:B--2---:R-:W-:Y:S01]  /*15cf0*/  HMMA.16816.F32 R16, R24.reuse, R18, R4 ;  /* 0x000000121810723c */ /* 0x044fe20000001804 */
[----:B------:R-:W2:Y:S04]  /*15d00*/  LDL.LU.64 R6, [R1+0x5fa8] ;  /* 0x005fa80001067983 */ /* 0x000ea80000300a00 */
[----:B------:R-:W2:Y:S11]  /*15d10*/  LDL.LU.64 R4, [R1+0x5fa0] ;  /* 0x005fa00001047983 */ /* 0x000eb60000300a00 */
[----:B------:R-:W-:Y:S07]  /*15d20*/  @!UPT UIADD3 URZ, URZ, URZ, URZ ;  /* 0x0000003f3f3ff290 */ /* 0x000fee000fffe03f */
[----:B------:R-:W-:Y:S04]  /*15d30*/  STL.64 [R1+0x1b0], R16 ;  /* 0x0001b01001007387 */ /* 0x000fe80000100a00 */
[----:B------:R0:W-:Y:S04]  /*15d40*/  STL.64 [R1+0x1b8], R18 ;  /* 0x0001b81201007387 */ /* 0x0001e80000100a00 */
[----:B0-----:R-:W2:Y:S02]  /*15d50*/  LDL.LU.64 R18, [R1+0x5f98] ;  /* 0x005f980001127983 */ /* 0x001ea40000300a00 */
[C---:B--2---:R-:W-:Y:S02]  /*15d60*/  HMMA.16816.F32 R16, R24.reuse, R18, R4 ;  /* 0x000000121810723c */ /* 0x044fe40000001804 */
[----:B------:R-:W2:Y:S04]  /*15d70*/  LDL.LU.64 R6, [R1+0x5f90] ;  /* 0x005f900001067983 */ /* 0x000ea80000300a00 */
[----:B------:R-:W2:Y:S11]  /*15d80*/  LDL.LU.64 R4, [R1+0x5f88] ;  /* 0x005f880001047983 */ /* 0x000eb60000300a00 */
[----:B------:R-:W-:Y:S06]  /*15d90*/  @!UPT UIADD3 URZ, URZ, URZ, URZ ;  /* 0x0000003f3f3ff290 */ /* 0x000fec000fffe03f */
        /* <DEDUP_REMOVED lines=46> */
[----:B------:R-:W4:Y:S11]  /*16080*/  LDL.LU.64 R6, [R1+0x5ee8] ;  /* 0x005ee80001067983 */ /* 0x000f360000300a00 */
[----:B------:R-:W-:Y:S10]  /*16090*/  @!UPT UIADD3 URZ, URZ, URZ, URZ ;  /* 0x0000003f3f3ff290 */ /* 0x000ff4000fffe03f */
[----:B------:R-:W-:Y:S04]  /*160a0*/  STL.64 [R1+0x130], R16 ;  /* 0x0001301001007387 */ /* 0x000fe80000100a00 */
[----:B------:R0:W-:Y:S04]  /*160b0*/  STL.64 [R1+0x138], R18 ;  /* 0x0001381201007387 */ /* 0x0001e80000100a00 */
[----:B0-----:R-:W2:Y:S01]  /*160c0*/  LDL.LU.64 R18, [R1+0x5ee0] ;  /* 0x005ee00001127983 */ /* 0x001ea20000300a00 */
[----:B----4-:R-:W-:Y:S03]  /*160d0*/  HMMA.16816.F32 R4, R24, R6, R8 ;  /* 0x000000061804723c */ /* 0x010fe60000001808 */
[----:B------:R-:W3:Y:S04]  /*160e0*/  LDL.LU.64 R10, [R1+0x5ed8] ;  /* 0x005ed800010a7983 */ /* 0x000ee80000300a00 */
[----:B------:R-:W4:Y:S11]  /*160f0*/  LDL.LU.64 R8, [R1+0x5ed0] ;  /* 0x005ed00001087983 */ /* 0x000f360000300a00 */
[----:B------:R-:W-:Y:S05]  /*16100*/  @!UPT UIADD3 URZ, URZ, URZ, URZ ;  /* 0x0000003f3f3ff290 */ /* 0x000fea000fffe03f */
[----:B------:R-:W-:Y:S04]  /*16110*/  STL.64 [R1+0x120], R4 ;  /* 0x0001200401007387 */ /* 0x000fe80000100a00 */
[----:B------:R0:W-:Y:S04]  /*16120*/  STL.64 [R1+0x128], R6 ;  /* 0x0001280601007387 */ /* 0x0001e80000100a00 */
[----:B0-----:R-:W2:Y:S04]  /*16130*/  LDL.LU.64 R6, [R1+0x5ec8] ;  /* 0x005ec80001067983 */ /* 0x001ea80000300a00 */
[----:B------:R-:W2:Y:S01]  /*16140*/  LDL.LU.64 R4, [R1+0x5ec0] ;  /* 0x005ec00001047983 */ /* 0x000ea20000300a00 */
[----:B------:R-:W-:-:S03]  /*16150*/  MOV R23, R12 ;  /* 0x0000000c00177202 */ /* 0x000fc60000000f00 */
[----:B------:R-:W0:Y:S04]  /*16160*/  S2R R17, SR_TID.X ;  /* 0x0000000000117919 */ /* 0x000e280000002100 */
[C---:B--2---:R-:W-:Y:S01]  /*16170*/  HMMA.16816.F32 R20, R24.reuse, R22, R4 ;  /* 0x000000161814723c */ /* 0x044fe20000001804 */
[----:B------:R-:W2:Y:S04]  /*16180*/  LDL.LU.64 R6, [R1+0x5eb8] ;  /* 0x005eb80001067983 */ /* 0x000ea80000300a00 */
[----:B------:R-:W2:Y:S11]  /*16190*/  LDL.LU.64 R4, [R1+0x5eb0] ;  /* 0x005eb00001047983 */ /* 0x000eb60000300a00 */
[----:B------:R-:W-:Y:S07]  /*161a0*/  @!UPT UIADD3 URZ, URZ, URZ, URZ ;  /* 0x0000003f3f3ff290 */ /* 0x000fee000fffe03f */
[----:B------:R-:W-:Y:S04]  /*161b0*/  STL.64 [R1+0x110], R20 ;  /* 0x0001101401007387 */ /* 0x000fe80000100a00 */
[----:B------:R0:W-:Y:S02]  /*161c0*/  STL.64 [R1+0x118], R22 ;  /* 0x0001181601007387 */ /* 0x0001e40000100a00 */
[----:B0-----:R-:W-:Y:S02]  /*161d0*/  IMAD.SHL.U32 R23, R17, 0x2, RZ ;  /* 0x0000000211177824 */ /* 0x001fe400078e00ff */
        /* <DEDUP_REMOVED lines=8> */
[----:B------:R-:W2:Y:S11]  /*16260*/  LDL.LU.64 R6, [R1+0x5e90] ;  /* 0x005e900001067983 */ /* 0x000eb60000300a00 */
[----:B------:R-:W-:Y:S10]  /*16270*/  @!UPT UIADD3 URZ, URZ, URZ, URZ ;  /* 0x0000003f3f3ff290 */ /* 0x000ff4000fffe03f */
[----:B------:R-:W-:Y:S04]  /*16280*/  STL.64 [R1+0xf0], R16 ;  /* 0x0000f01001007387 */ /* 0x000fe80000100a00 */
[----:B------:R0:W-:Y:S04]  /*16290*/  STL.64 [R1+0xf8], R18 ;  /* 0x0000f81201007387 */ /* 0x0001e80000100a00 */
[----:B0-----:R-:W2:Y:S04]  /*162a0*/  LDL.LU.64 R18, [R1+0x5e88] ;  /* 0x005e880001127983 */ /* 0x001ea80000300a00 */
[----:B------:R-:W2:Y:S04]  /*162b0*/  LDL.LU.64 R16, [R1+0x5e80] ;  /* 0x005e800001107983 */ /* 0x000ea80000300a00 */
[----:B------:R-:W0:Y:S01]  /*162c0*/  S2R R12, SR_TID.X ;  /* 0x00000000000c7919 */ /* 0x000e220000002100 */
[----:B--2---:R-:W-:Y:S03]  /*162d0*/  HMMA.16816.F32 R4, R24, R6, R16 ;  /* 0x000000061804723c */ /* 0x004fe60000001810 */
[----:B------:R-:W2:Y:S04]  /*162e0*/  LDL.LU.64 R18, [R1+0x5e78] ;  /* 0x005e780001127983 */ /* 0x000ea80000300a00 */
[----:B------:R-:W2:Y:S11]  /*162f0*/  LDL.LU.64 R16, [R1+0x5e70] ;  /* 0x005e700001107983 */ /* 0x000eb60000300a00 */
[----:B------:R-:W-:Y:S05]  /*16300*/  @!UPT UIADD3 URZ, URZ, URZ, URZ ;  /* 0x0000003f3f3ff290 */ /* 0x000fea000fffe03f */
[----:B------:R-:W-:Y:S04]  /*16310*/  STL.64 [R1+0xe0], R4 ;  /* 0x0000e00401007387 */ /* 0x000fe80000100a00 */
[----:B------:R1:W-:Y:S04]  /*16320*/  STL.64 [R1+0xe8], R6 ;  /* 0x0000e80601007387 */ /* 0x0003e80000100a00 */
[----:B-1----:R-:W3:Y:S04]  /*16330*/  LDL.LU.64 R6, [R1+0x5e68] ;  /* 0x005e680001067983 */ /* 0x002ee80000300a00 */
[----:B------:R-:W3:Y:S01]  /*16340*/  LDL.LU.64 R4, [R1+0x5e60] ;  /* 0x005e600001047983 */ /* 0x000ee20000300a00 */
[----:B0-----:R-:W-:-:S05]  /*16350*/  LOP3.LUT R12, R12, 0x7, RZ, 0xc0, !PT ;  /* 0x000000070c0c7812 */ /* 0x001fca00078ec0ff */
[----:B------:R-:W-:-:S05]  /*16360*/  IMAD R12, R12, 0x210, RZ ;  /* 0x000002100c0c7824 */ /* 0x000fca00078e02ff */
[----:B------:R-:W-:-:S04]  /*16370*/  LOP3.LUT R12, R12, 0x30, R23, 0x78, !PT ;  /* 0x000000300c0c7812 */ /* 0x000fc800078e7817 */
[----:B------:R-:W-:Y:S01]  /*16380*/  LOP3.LUT R12, R12, 0x40, RZ, 0x3c, !PT ;  /* 0x000000400c0c7812 */ /* 0x000fe200078e3cff */
[C---:B---3--:R-:W-:Y:S08]  /*16390*/  HMMA.16816.F32 R20, R24.reuse, R10, R4 ;  /* 0x0000000a1814723c */ /* 0x048ff00000001804 */
[----:B--2---:R-:W-:Y:S01]  /*163a0*/  HMMA.16816.F32 R4, R24, R14, R16 ;  /* 0x0000000e1804723c */ /* 0x004fe20000001810 */
[----:B------:R-:W0:Y:S04]  /*163b0*/  LDSM.16.M88.4 R16, [R12+0x20000] ;  /* 0x020000000c10783b */ /* 0x000e280000000200 */
[----:B------:R-:W-:Y:S10]  /*163c0*/  LDSM.16.M88.4 R24, [R12+0x22000] ;  /* 0x022000000c18783b */ /* 0x000ff40000000200 */
[----:B------:R-:W-:Y:S04]  /*163d0*/  STL.64 [R1+0xd0], R20 ;  /* 0x0000d01401007387 */ /* 0x000fe80000100a00 */
[----:B------:R-:W-:Y:S04]  /*163e0*/  STL.64 [R1+0xd8], R22 ;  /* 0x0000d81601007387 */ /* 0x000fe80000100a00 */
[----:B------:R1:W-:Y:S04]  /*163f0*/  STL.64 [R1+0x1d0], R4 ;  /* 0x0001d00401007387 */ /* 0x0003e80000100a00 */
[----:B------:R-:W-:Y:S04]  /*16400*/  STL.64 [R1+0x1d8], R6 ;  /* 0x0001d80601007387 */ /* 0x000fe80000100a00 */
[----:B-----5:R-:W-:Y:S04]  /*16410*/  LDSM.16.MT88.4 R20, [R29+0x4000] ;  /* 0x004000001d14783b */ /* 0x020fe80000004200 */
[----:B0-----:R-:W-:Y:S01]  /*16420*/  STL.64 [R1+0xc0], R16 ;  /* 0x0000c01001007387 */ /* 0x001fe20000100a00 */
[----:B-1----:R-:W-:Y:S01]  /*16430*/  MOV R5, R16 ;  /* 0x0000001000057202 */ /* 0x002fe20000000f00 */
[----:B------:R-:W-:-:S02]  /*16440*/  IMAD.MOV.U32 R4, RZ, RZ, R17 ;  /* 0x000000ffff047224 */ /* 0x000fc400078e0011 */
[----:B------:R-:W-:Y:S04]  /*16450*/  STL.64 [R1+0xc8], R18 ;  /* 0x0000c81201007387 */ /* 0x000fe80000100a00 */
[----:B------:R-:W0:Y:S04]  /*16460*/  LDSM.16.M88.4 R16, [R12+0x21000] ;  /* 0x021000000c10783b */ /* 0x000e280000000200 */
[----:B0-----:R-:W-:Y:S04]  /*16470*/  STL.64 [R1+0xb0], R16 ;  /* 0x0000b01001007387 */ /* 0x001fe80000100a00 */
        /* <DEDUP_REMOVED lines=8> */
[----:B------:R-:W-:Y:S04]  /*16500*/  STL.64 [R1+0xa8], R26 ;  /* 0x0000a81a01007387 */ /* 0x000fe80000100a00 */
[----:B0-----:R-:W-:Y:S04]  /*16510*/  STL.64 [R1+0x70], R16 ;  /* 0x0000701001007387 */ /* 0x001fe80000100a00 */
[----:B------:R-:W-:Y:S04]  /*16520*/  STL.64 [R1+0x78], R18 ;  /* 0x0000781201007387 */ /* 0x000fe80000100a00 */
[----:B------:R-:W0:Y:S02]  /*16530*/  LDSM.16.M88.4 R16, [R12+0x26000] ;  /* 0x026000000c10783b */ /* 0x000e240000000200 */
[----:B0-----:R-:W-:Y:S01]  /*16540*/  MOV R27, R16 ;  /* 0x00000010001b7202 */ /* 0x001fe20000000f00 */
[----:B------:R-:W-:Y:S01]  /*16550*/  IMAD.MOV.U32 R26, RZ, RZ, R17 ;  /* 0x000000ffff1a7224 */ /* 0x000fe200078e0011 */
[----:B------:R-:W-:Y:S04]  /*16560*/  STL.64 [R1+0x60], R16 ;  /* 0x0000601001007387 */ /* 0x000fe80000100a00 */
[----:B------:R-:W-:Y:S04]  /*16570*/  STL.64 [R1+0x68], R18 ;  /* 0x0000681201007387 */ /* 0x000fe80000100a00 */
[----:B------:R-:W-:Y:S04]  /*16580*/  STL.64 [R1+0x5e28], R26 ;  /* 0x005e281a01007387 */ /* 0x000fe80000100a00 */
[----:B------:R-:W-:Y:S04]  /*16590*/  STL.64 [R1+0x5e20], R24 ;  /* 0x005e201801007387 */ /* 0x000fe80000100a00 */
[----:B------:R-:W0:Y:S04]  /*165a0*/  LDSM.16.M88.4 R24, [R12+0x27000] ;  /* 0x027000000c18783b */ /* 0x000e280000000200 */
[----:B------:R-:W1:Y:S04]  /*165b0*/  LDSM.16.M88.4 R16, [R12+0x28000] ;  /* 0x028000000c10783b */ /* 0x000e680000000200 */
[----:B0-----:R-:W-:Y:S04]  /*165c0*/  STL.64 [R1+0x50], R24 ;  /* 0x0000501801007387 */ /* 0x001fe80000100a00 */
[----:B------:R-:W-:Y:S04]  /*165d0*/  STL.64 [R1+0x58], R26 ;  /* 0x0000581a01007387 */ /* 0x000fe80000100a00 */
[----:B------:R-:W0:Y:S04]  /*165e0*/  LDSM.16.M88.4 R24, [R12+0x29000] ;  /* 0x029000000c18783b */ /* 0x000e280000000200 */
[----:B-1----:R-:W-:Y:S04]  /*165f0*/  STL.64 [R1+0x40], R16 ;  /* 0x0000401001007387 */ /* 0x002fe80000100a00 */
[----:B------:R-:W-:Y:S04]  /*16600*/  STL.64 [R1+0x48], R18 ;  /* 0x0000481201007387 */ /* 0x000fe80000100a00 */
[----:B------:R-:W1:Y:S04]  /*16610*/  LDSM.16.M88.4 R16, [R12+0x2a000] ;  /* 0x02a000000c10783b */ /* 0x000e680000000200 */
        /* <DEDUP_REMOVED lines=8> */
[----:B0-----:R-:W2:Y:S04]  /*166a0*/  LDL.64 R24, [R1+0xb0] ;  /* 0x0000b00001187983 */ /* 0x001ea80000100a00 */
[----:B--2---:R0:W-:Y:S02]  /*166b0*/  STL.64 [R1+0x5e40], R24 ;  /* 0x005e401801007387 */ /* 0x0041e40000100a00 */
[----:B0-----:R-:W-:Y:S01]  /*166c0*/  MOV R24, R5 ;  /* 0x0000000500187202 */ /* 0x001fe20000000f00 */
[----:B------:R-:W-:-:S02]  /*166d0*/  IMAD.MOV.U32 R25, RZ, RZ, R4 ;  /* 0x000000ffff197224 */ /* 0x000fc400078e0004 */
[----:B------:R-:W0:Y:S04]  /*166e0*/  LDSM.16.M88.4 R4, [R12+0x2d000] ;  /* 0x02d000000c04783b */ /* 0x000e280000000200 */
[----:B-1----:R-:W-:Y:S04]  /*166f0*/  STL.64 [R1], R16 ;  /* 0x0000001001007387 */ /* 0x002fe80000100a00 */
[----:B------:R-:W-:Y:S04]  /*16700*/  STL.64 [R1+0x8], R18 ;  /* 0x0000081201007387 */ /* 0x000fe80000100a00 */
[----:B------:R-:W-:Y:S04]  /*16710*/  LDSM.16.MT88.4 R16, [R29+0x4100] ;  /* 0x004100001d10783b */ /* 0x000fe80000004200 */
[----:B0-----:R-:W-:Y:S04]  /*16720*/  STL.64 [R1+0x5da0], R6 ;  /* 0x005da00601007387 */ /* 0x001fe80000100a00 */
[----:B------:R0:W-:Y:S04]  /*16730*/  STL.64 [R1+0x5d98], R4 ;  /* 0x005d980401007387 */ /* 0x0001e80000100a00 */
[----:B0-----:R-:W2:Y:S01]  /*16740*/  LDL.LU.64 R4, [R1+0x80] ;  /* 0x0000800001047983 */ /* 0x001ea20000300a00 */
[----:B----4-:R-:W-:Y:S01]  /*16750*/  MOV R6, R8 ;  /* 0x0000000800067202 */ /* 0x010fe20000000f00 */
[----:B------:R-:W-:-:S02]  /*16760*/  IMAD.MOV.U32 R7, RZ, RZ, R9 ;  /* 0x000000ffff077224 */ /* 0x000fc400078e0009 */
[----:B--2---:R0:W-:Y:S04]  /*16770*/  STL.64 [R1+0x5e18], R4 ;  /* 0x005e180401007387 */ /* 0x0041e80000100a00 */
[----:B0-----:R-:W2:Y:S04]  /*16780*/  LDL.LU R4, [R1+0x2a0] ;  /* 0x0002a00001047983 */ /* 0x001ea80000300800 */
[----:B------:R-:W2:Y:S04]  /*16790*/  LDL.LU R5, [R1+0x2a4] ;  /* 0x0002a40001057983 */ /* 0x000ea80000300800 */
[----:B------:R-:W3:Y:S04]  /*167a0*/  LDL.LU R8, [R1+0x5e5c] ;  /* 0x005e5c0001087983 */ /* 0x000ee80000300800 */
[----:B------:R-:W4:Y:S04]  /*167b0*/  LDL.LU R9, [R1+0x5e58] ;  /* 0x005e580001097983 */ /* 0x000f280000300800 */
[----:B------:R-:W-:Y:S04]  /*167c0*/  STL.64 [R1+0x5e38], R6 ;  /* 0x005e380601007387 */ /* 0x000fe80000100a00 */
[----:B--2---:R0:W-:Y:S04]  /*167d0*/  STL.64 [R1+0x5e30], R4 ;  /* 0x005e300401007387 */ /* 0x0041e80000100a00 */
[----:B0-----:R-:W2:Y:S04]  /*167e0*/  LDL.LU R4, [R1+0x2b0] ;  /* 0x0002b00001047983 */ /* 0x001ea80000300800 */
[----:B------:R-:W2:Y:S04]  /*167f0*/  LDL.LU R5, [R1+0x2b4] ;  /* 0x0002b40001057983 */ /* 0x000ea80000300800 */
[----:B------:R-:W5:Y:S04]  /*16800*/  LDL.LU R6, [R1+0x2b8] ;  /* 0x0002b80001067983 */ /* 0x000f680000300800 */
[----:B------:R-:W5:Y:S04]  /*16810*/  LDL.LU R7, [R1+0x2bc] ;  /* 0x0002bc0001077983 */ /* 0x000f680000300800 */
[----:B-----5:R-:W-:Y:S04]  /*16820*/  STL.64 [R1+0x5e50], R6 ;  /* 0x005e500601007387 */ /* 0x020fe80000100a00 */
[----:B--2---:R0:W-:Y:S04]  /*16830*/  STL.64 [R1+0x5e48], R4 ;  /* 0x005e480401007387 */ /* 0x0041e80000100a00 */
[----:B0-----:R-:W2:Y:S04]  /*16840*/  LDL.LU R4, [R1+0x2c0] ;  /* 0x0002c00001047983 */ /* 0x001ea80000300800 */
[----:B------:R-:W2:Y:S01]  /*16850*/  LDL.LU R5, [R1+0x2c4] ;  /* 0x0002c40001057983 */ /* 0x000ea20000300800 */
[----:B----4-:R-:W-:Y:S01]  /*16860*/  MOV R6, R9 ;  /* 0x0000000900067202 */ /* 0x010fe20000000f00 */
[----:B---3--:R-:W-:-:S02]  /*16870*/  IMAD.MOV.U32 R7, RZ, RZ, R8 ;  /* 0x000000ffff077224 */ /* 0x008fc400078e0008 */
[----:B------:R-:W0:Y:S04]  /*16880*/  LDSM.16.M88.4 R8, [R12+0x2e000] ;  /* 0x02e000000c08783b */ /* 0x000e280000000200 */
[----:B0-----:R0:W-:Y:S04]  /*16890*/  STL [R1+0x5d7c], R8 ;  /* 0x005d7c0801007387 */ /* 0x0011e80000100800 */
[----:B------:R1:W-:Y:S04]  /*168a0*/  STL [R1+0x5d78], R9 ;  /* 0x005d780901007387 */ /* 0x0003e80000100800 */
[----:B------:R-:W-:Y:S04]  /*168b0*/  STL [R1+0x5adc], R10 ;  /* 0x005adc0a01007387 */ /* 0x000fe80000100800 */
[----:B------:R3:W-:Y:S04]  /*168c0*/  STL [R1+0x5ad8], R11 ;  /* 0x005ad80b01007387 */ /* 0x0007e80000100800 */
[----:B0-----:R-:W4:Y:S04]  /*168d0*/  LDL.LU R8, [R1+0x290] ;  /* 0x0002900001087983 */ /* 0x001f280000300800 */
[----:B-1----:R-:W4:Y:S01]  /*168e0*/  LDL.LU R9, [R1+0x294] ;  /* 0x0002940001097983 */ /* 0x002f220000300800 */
[----:B---3--:R-:W-:-:S03]  /*168f0*/  MOV R11, R13 ;  /* 0x0000000d000b7202 */ /* 0x008fc60000000f00 */
[----:B------:R-:W0:Y:S04]  /*16900*/  LDSM.16.M88.4 R12, [R12+0x2f000] ;  /* 0x02f000000c0c783b */ /* 0x000e280000000200 */
[----:B------:R-:W4:Y:S04]  /*16910*/  LDL.LU R10, [R1+0x298] ;  /* 0x00029800010a7983 */ /* 0x000f280000300800 */
[----:B0-----:R-:W-:Y:S04]  /*16920*/  STL.64 [R1+0x5d70], R14 ;  /* 0x005d700e01007387 */ /* 0x001fe80000100a00 */
[----:B------:R0:W-:Y:S04]  /*16930*/  STL.64 [R1+0x5d68], R12 ;  /* 0x005d680c01007387 */ /* 0x0001e80000100a00 */
[----:B0-----:R-:W3:Y:S04]  /*16940*/  LDL.LU R12, [R1+0x280] ;  /* 0x00028000010c7983 */ /* 0x001ee80000300800 */
[----:B------:R-:W-:Y:S04]  /*16950*/  STL [R1+0x5d80], R29 ;  /* 0x005d801d01007387 */ /* 0x000fe80000100800 */
[----:B------:R-:W-:Y:S01]  /*16960*/  STL.64 [R1+0x5d60], R18 ;  /* 0x005d601201007387 */ /* 0x000fe20000100a00 */
[----:B------:R-:W-:-:S03]  /*16970*/  IMAD.MOV.U32 R13, RZ, RZ, R28 ;  /* 0x000000ffff0d7224 */ /* 0x000fc600078e001c */
[----:B------:R0:W-:Y:S04]  /*16980*/  STL.64 [R1+0x5d58], R16 ;  /* 0x005d581001007387 */ /* 0x0001e80000100a00 */
[----:B0-----:R-:W4:Y:S01]  /*16990*/  LDL.LU.64 R16, [R1+0x90] ;  /* 0x0000900001107983 */ /* 0x001f220000300a00 */
[----:B--2---:R-:W-:Y:S03]  /*169a0*/  HMMA.16816.F32 R24, R20, R24, R4 ;  /* 0x000000181418723c */ /* 0x004fe60000001804 */
[----:B------:R-:W2:Y:S04]  /*169b0*/  LDL.LU.64 R6, [R1+0x5e50] ;  /* 0x005e500001067983 */ /* 0x000ea80000300a00 */
[----:B------:R-:W2:Y:S11]  /*169c0*/  LDL.LU.64 R4, [R1+0x5e48] ;  /* 0x005e480001047983 */ /* 0x000eb60000300a00 */
[----:B------:R-:W-:Y:S05]  /*169d0*/  @!UPT UIADD3 URZ, URZ, URZ, URZ ;  /* 0x0000003f3f3ff290 */ /* 0x000fea000fffe03f */
[----:B------:R0:W-:Y:S01]  /*169e0*/  STL [R1+0x2c0], R24 ;  /* 0x0002c01801007387 */ /* 0x0001e20000100800 */
[----:B------:R-:W-:-:S03]  /*169f0*/  MOV R28, R25 ;  /* 0x00000019001c7202 */ /* 0x000fc60000000f00 */
[----:B0-----:R-:W2:Y:S01]  /*16a00*/  LDL.LU.64 R24, [R1+0x5e40] ;  /* 0x005e400001187983 */ /* 0x001ea20000300a00 */
[----:B------:R-:W-:Y:S01]  /*16a10*/  IMAD.MOV.U32 R15, RZ, RZ, R0 ;  /* 0x000000ffff0f7224 */ /* 0x000fe200078e0000 */
[----:B------:R-:W-:Y:S01]  /*16a20*/  MOV R14, R3 ;  /* 0x00000003000e7202 */ /* 0x000fe20000000f00 */
[----:B------:R-:W-:Y:S01]  /*16a30*/  IMAD.MOV.U32 R3, RZ, RZ, R26 ;  /* 0x000000ffff037224 */ /* 0x000fe200078e001a */
[----:B------:R-:W-:-:S05]  /*16a40*/  MOV R0, R27 ;  /* 0x0000001b00007202 */ /* 0x000fca0000000f00 */
[----:B------:R-:W-:Y:S04]  /*16a50*/  STL [R1+0x5cf8], R0 ;  /* 0x005cf80001007387 */ /* 0x000fe80000100800 */
[----:B------:R-:W-:Y:S04]  /*16a60*/  STL [R1+0x5cf4], R3 ;  /* 0x005cf40301007387 */ /* 0x000fe80000100800 */
[----:B------:R-:W-:Y:S01]  /*16a70*/  STL [R1+0x5cf0], R28 ;  /* 0x005cf01c01007387 */ /* 0x000fe20000100800 */
[C---:B--2---:R-:W-:Y:S01]  /*16a80*/  HMMA.16816.F32 R4, R20.reuse, R24, R4 ;  /* 0x000000181404723c */ /* 0x044fe20000001804 */
[----:B------:R-:W-:Y:S11]  /*16a90*/  IMAD.MOV.U32 R29, RZ, RZ, R25 ;  /* 0x000000ffff1d7224 */ /* 0x000ff600078e0019 */
[----:B------:R-:W-:Y:S11]  /*16aa0*/  @!UPT UIADD3 URZ, URZ, URZ, URZ ;  /* 0x0000003f3f3ff290 */ /* 0x000ff6000fffe03f */
[----:B------:R-:W-:Y:S04]  /*16ab0*/  STL.64 [R1+0x2b0], R4 ;  /* 0x0002b00401007387 */ /* 0x000fe80000100a00 */
[----:B------:R0:W-:Y:S04]  /*16ac0*/  STL.64 [R1+0x2b8], R6 ;  /* 0x0002b80601007387 */ /* 0x0001e80000100a00 */
[----:B0-----:R-:W2:Y:S04]  /*16ad0*/  LDL.LU.64 R6, [R1+0x5e38] ;  /* 0x005e380001067983 */ /* 0x001ea80000300a00 */
[----:B------:R-:W2:Y:S04]  /*16ae0*/  LDL.LU.64 R4, [R1+0x5e30] ;  /* 0x005e300001047983 */ /* 0x000ea80000300a00 */
[----:B------:R-:W5:Y:S04]  /*16af0*/  LDL.LU.64 R26, [R1+0x5e28] ;  /* 0x005e2800011a7983 */ /* 0x000f680000300a00 */
[----:B------:R-:W2:Y:S02]  /*16b00*/  LDL.LU.64 R24, [R1+0x5e20] ;  /* 0x005e200001187983 */ /* 0x000ea40000300a00 */
[C---:B--2---:R-:W-:Y:S11]  /*16b10*/  HMMA.16816.F32 R4, R20.reuse, R24, R4 ;  /* 0x000000181404723c */ /* 0x044ff60000001804 */
[----:B------:R-:W-:Y:S11]  /*16b20*/  @!UPT UIADD3 URZ, URZ, URZ, URZ ;  /* 0x0000003f3f3ff290 */ /* 0x000ff6000fffe03f */
[----:B------:R-:W-:Y:S01]  /*16b30*/  @!UPT UIADD3 URZ, URZ, URZ, URZ ;  /* 0x0000003f3f3ff290 */ /* 0x000fe2000fffe03f */
[----:B------:R0:W-:Y:S04]  /*16b40*/  STL.64 [R1+0x2a0], R4 ;  /* 0x0002a00401007387 */ /* 0x0001e80000100a00 */
[----:B------:R-:W-:Y:S04]  /*16b50*/  STL.64 [R1+0x2a8], R6 ;  /* 0x0002a80601007387 */ /* 0x000fe80000100a00 */
[----:B0-----:R-:W3:Y:S01]  /*16b60*/  LDL.LU.64 R4, [R1+0x5e18] ;  /* 0x005e180001047983 */ /* 0x001ee20000300a00 */
[C---:B----4-:R-:W-:Y:S03]  /*16b70*/  HMMA.16816.F32 R8, R20.reuse, R16, R8 ;  /* 0x000000101408723c */ /* 0x050fe60000001808 */
[----:B------:R-:W-:Y:S11]  /*16b80*/  STL.64 [R1+0x5d38], R24 ;  /* 0x005d381801007387 */ /* 0x000ff60000100a00 */
[----:B------:R-:W-:Y:S09]  /*16b90*/  @!UPT UIADD3 URZ, URZ, URZ, URZ ;  /* 0x0000003f3f3ff290 */ /* 0x000ff2000fffe03f */
[----:B------:R-:W-:Y:S04]  /*16ba0*/  STL.64 [R1+0x290], R8 ;  /* 0x0002900801007387 */ /* 0x000fe80000100a00 */
[----:B------:R-:W-:Y:S01]  /*16bb0*/  STL.64 [R1+0x298], R10 ;  /* 0x0002980a01007387 */ /* 0x000fe20000100a00 */
[----:B---3--:R-:W-:Y:S11]  /*16bc0*/  HMMA.16816.F32 R12, R20, R4, R12 ;  /* 0x00000004140c723c */ /* 0x008ff6000000180c */
[----:B------:R-:W-:Y:S11]  /*16bd0*/  @!UPT UIADD3 URZ, URZ, URZ, URZ ;  /* 0x0000003f3f3ff290 */ /* 0x000ff6000fffe03f */
[----:B------:R-:W-:Y:S01]  /*16be0*/  @!UPT UIADD3 URZ, URZ, URZ, URZ ;  /* 0x0000003f3f3ff290 */ /* 0x000fe2000fffe03f */
[----:B------:R0:W-:Y:S04]  /*16bf0*/  STL.64 [R1+0x280], R12 ;  /* 0x0002800c01007387 */ /* 0x0001e80000100a00 */
[----:B------:R1:W-:Y:S04]  /*16c00*/  STL.64 [R1+0x288], R14 ;  /* 0x0002880e01007387 */ /* 0x0003e80000100a00 */
[----:B0-----:R-:W2:Y:S04]  /*16c10*/  LDL.LU R12, [R1+0x210] ;  /* 0x00021000010c7983 */ /* 0x001ea80000300800 */
[----:B------:R-:W2:Y:S04]  /*16c20*/  LDL.LU R13, [R1+0x214] ;  /* 0x00021400010d7983 */ /* 0x000ea80000300800 */
[----:B-1----:R-:W3:Y:S04]  /*16c30*/  LDL.LU R14, [R1+0x218] ;  /* 0x00021800010e7983 */ /* 0x002ee80000300800 */
[----:B------:R-:W3:Y:S01]  /*16c40*/  LDL.LU R15, [R1+0x21c] ;  /* 0x00021c00010f7983 */ /* 0x000ee20000300800 */
[----:B------:R-:W-:Y:S01]  /*16c50*/  MOV R11, R4 ;  /* 0x00000004000b7202 */ /* 0x000fe20000000f00 */
[----:B------:R-:W-:Y:S01]  /*16c60*/  IMAD.MOV.U32 R10, RZ, RZ, R5 ;  /* 0x000000ffff0a7224 */ /* 0x000fe200078e0005 */
[----:B-----5:R-:W-:Y:S01]  /*16c70*/  MOV R4, R27 ;  /* 0x0000001b00047202 */ /* 0x020fe20000000f00 */
[----:B------:R-:W-:Y:S01]  /*16c80*/  IMAD.MOV.U32 R5, RZ, RZ, R26 ;  /* 0x000000ffff057224 */ /* 0x000fe200078e001a */
[----:B------:R-:W4:Y:S04]  /*16c90*/  LDL.LU R24, [R1+0x270] ;  /* 0x0002700001187983 */ /* 0x000f280000300800 */
[----:B------:R-:W4:Y:S04]  /*16ca0*/  LDL.LU R25, [R1+0x274] ;  /* 0x0002740001197983 */ /* 0x000f280000300800 */
[----:B------:R-:W4:Y:S04]  /*16cb0*/  LDL.LU R26, [R1+0x278] ;  /* 0x00027800011a7983 */ /* 0x000f280000300800 */
[----:B------:R-:W4:Y:S04]  /*16cc0*/  LDL.LU R27, [R1+0x27c] ;  /* 0x00027c00011b7983 */ /* 0x000f280000300800 */
[----:B------:R0:W-:Y:S04]  /*16cd0*/  STL.64 [R1+0x5e10], R4 ;  /* 0x005e100401007387 */ /* 0x0001e80000100a00 */
[----:B0-----:R-:W4:Y:S04]  /*16ce0*/  LDL.LU.64 R4, [R1+0x70] ;  /* 0x0000700001047983 */ /* 0x001f280000300a00 */
[----:B---3--:R-:W-:Y:S04]  /*16cf0*/  STL.64 [R1+0x5db8], R14 ;  /* 0x005db80e01007387 */ /* 0x008fe80000100a00 */
[----:B--2---:R0:W-:Y:S04]  /*16d00*/  STL.64 [R1+0x5db0], R12 ;  /* 0x005db00c01007387 */ /* 0x0041e80000100a00 */
[----:B0-----:R-:W2:Y:S04]  /*16d10*/  LDL.64 R12, [R1+0x20] ;  /* 0x00002000010c7983 */ /* 0x001ea80000100a00 */
[----:B--2---:R0:W-:Y:S04]  /*16d20*/  STL.64 [R1+0x5dc8], R12 ;  /* 0x005dc80c01007387 */ /* 0x0041e80000100a00 */
[----:B0-----:R-:W2:Y:S04]  /*16d30*/  LDL.LU.64 R12, [R1+0x30] ;  /* 0x00003000010c7983 */ /* 0x001ea80000300a00 */
[----:B--2---:R0:W-:Y:S04]  /*16d40*/  STL.64 [R1+0x5de0], R12 ;  /* 0x005de00c01007387 */ /* 0x0041e80000100a00 */
[----:B0-----:R-:W2:Y:S01]  /*16d50*/  LDL.64 R12, [R1+0x40] ;  /* 0x00004000010c7983 */ /* 0x001ea20000100a00 */
[----:B------:R-:W-:Y:S01]  /*16d60*/  MOV R8, R16 ;  /* 0x0000001000087202 */ /* 0x000fe20000000f00 */
[----:B------:R-:W-:-:S02]  /*16d70*/  IMAD.MOV.U32 R9, RZ, RZ, R17 ;  /* 0x000000ffff097224 */ /* 0x000fc400078e0011 */
[----:B--2---:R0:W-:Y:S04]  /*16d80*/  STL.64 [R1+0x5df8], R12 ;  /* 0x005df80c01007387 */ /* 0x0041e80000100a00 */
[----:B0-----:R-:W2:Y:S04]  /*16d90*/  LDL.LU.64 R12, [R1+0x50] ;  /* 0x00005000010c7983 */ /* 0x001ea80000300a00 */
[----:B------:R-:W3:Y:S04]  /*16da0*/  LDL.LU.64 R16, [R1+0x10] ;  /* 0x0000100001107983 */ /* 0x000ee80000300a00 */
[----:B---3--:R0:W-:Y:S04]  /*16db0*/  STL.64 [R1+0x5dc0], R16 ;  /* 0x005dc01001007387 */ /* 0x0081e80000100a00 */
[----:B0-----:R-:W3:Y:S04]  /*16dc0*/  LDL.LU R16, [R1+0x220] ;  /* 0x0002200001107983 */ /* 0x001ee80000300800 */
[----:B------:R-:W3:Y:S04]  /*16dd0*/  LDL.LU R17, [R1+0x224] ;  /* 0x0002240001117983 */ /* 0x000ee80000300800 */
[----:B------:R-:W5:Y:S04]  /*16de0*/  LDL.LU R18, [R1+0x228] ;  /* 0x0002280001127983 */ /* 0x000f680000300800 */
[----:B------:R-:W5:Y:S04]  /*16df0*/  LDL.LU R19, [R1+0x22c] ;  /* 0x00022c0001137983 */ /* 0x000f680000300800 */
[----:B-----5:R-:W-:Y:S04]  /*16e00*/  STL.64 [R1+0x5dd8], R18 ;  /* 0x005dd81201007387 */ /* 0x020fe80000100a00 */
[----:B---3--:R0:W-:Y:S04]  /*16e10*/  STL.64 [R1+0x5dd0], R16 ;  /* 0x005dd01001007387 */ /* 0x0081e80000100a00 */
[----:B0-----:R-:W3:Y:S04]  /*16e20*/  LDL.LU R16, [R1+0x230] ;  /* 0x0002300001107983 */ /* 0x001ee80000300800 */
[----:B------:R-:W3:Y:S04]  /*16e30*/  LDL.LU R17, [R1+0x234] ;  /* 0x0002340001117983 */ /* 0x000ee80000300800 */
[----:B------:R-:W5:Y:S04]  /*16e40*/  LDL.LU R18, [R1+0x238] ;  /* 0x0002380001127983 */ /* 0x000f680000300800 */
[----:B------:R-:W5:Y:S01]  /*16e50*/  LDL.LU R19, [R1+0x23c] ;  /* 0x00023c0001137983 */ /* 0x000f620000300800 */
[----:B----4-:R-:W-:Y:S03]  /*16e60*/  HMMA.16816.F32 R24, R20, R4, R24 ;  /* 0x000000041418723c */ /* 0x010fe60000001818 */
[----:B-----5:R-:W-:Y:S04]  /*16e70*/  STL.64 [R1+0x5df0], R18 ;  /* 0x005df01201007387 */ /* 0x020fe80000100a00 */
[----:B---3--:R0:W-:Y:S04]  /*16e80*/  STL.64 [R1+0x5de8], R16 ;  /* 0x005de81001007387 */ /* 0x0081e80000100a00 */
[----:B0-----:R-:W3:Y:S04]  /*16e90*/  LDL.LU R16, [R1+0x240] ;  /* 0x0002400001107983 */ /* 0x001ee80000300800 */
[----:B------:R-:W3:Y:S04]  /*16ea0*/  LDL.LU R17, [R1+0x244] ;  /* 0x0002440001117983 */ /* 0x000ee80000300800 */
[----:B------:R-:W4:Y:S04]  /*16eb0*/  LDL.LU R18, [R1+0x248] ;  /* 0x0002480001127983 */ /* 0x000f280000300800 */
[----:B------:R-:W4:Y:S04]  /*16ec0*/  LDL.LU R19, [R1+0x24c] ;  /* 0x00024c0001137983 */ /* 0x000f280000300800 */
[----:B----4-:R-:W-:Y:S04]  /*16ed0*/  STL.64 [R1+0x5e08], R18 ;  /* 0x005e081201007387 */ /* 0x010fe80000100a00 */
[----:B---3--:R0:W-:Y:S04]  /*16ee0*/  STL.64 [R1+0x5e00], R16 ;  /* 0x005e001001007387 */ /* 0x0081e80000100a00 */
[----:B0-----:R-:W3:Y:S04]  /*16ef0*/  LDL.LU R16, [R1+0x250] ;  /* 0x0002500001107983 */ /* 0x001ee80000300800 */
[----:B------:R-:W3:Y:S04]  /*16f00*/  LDL.LU R17, [R1+0x254] ;  /* 0x0002540001117983 */ /* 0x000ee80000300800 */
[----:B------:R-:W3:Y:S04]  /*16f10*/  LDL.LU R18, [R1+0x258] ;  /* 0x0002580001127983 */ /* 0x000ee80000300800 */
[----:B------:R-:W3:Y:S04]  /*16f20*/  LDL.LU R19, [R1+0x25c] ;  /* 0x00025c0001137983 */ /* 0x000ee80000300800 */
[----:B------:R-:W-:Y:S04]  /*16f30*/  STL.64 [R1+0x5d90], R10 ;  /* 0x005d900a01007387 */ /* 0x000fe80000100a00 */
[----:B------:R0:W-:Y:S04]  /*16f40*/  STL.64 [R1+0x5d88], R8 ;  /* 0x005d880801007387 */ /* 0x0001e80000100a00 */
[----:B0-----:R-:W4:Y:S04]  /*16f50*/  LDL.LU R8, [R1+0x260] ;  /* 0x0002600001087983 */ /* 0x001f280000300800 */
[----:B------:R-:W4:Y:S04]  /*16f60*/  LDL.LU R9, [R1+0x264] ;  /* 0x0002640001097983 */ /* 0x000f280000300800 */
[----:B------:R-:W4:Y:S04]  /*16f70*/  LDL.LU R10, [R1+0x268] ;  /* 0x00026800010a7983 */ /* 0x000f280000300800 */
[----:B------:R-:W4:Y:S04]  /*16f80*/  LDL.LU R11, [R1+0x26c] ;  /* 0x00026c00010b7983 */ /* 0x000f280000300800 */
[----:B------:R-:W-:Y:S04]  /*16f90*/  STL.64 [R1+0x270], R24 ;  /* 0x0002701801007387 */ /* 0x000fe80000100a00 */
[----:B------:R0:W-:Y:S02]  /*16fa0*/  STL.64 [R1+0x278], R26 ;  /* 0x0002781a01007387 */ /* 0x0001e40000100a00 */
[----:B0-----:R-:W-:Y:S01]  /*16fb0*/  MOV R27, R4 ;  /* 0x00000004001b7202 */ /* 0x001fe20000000f00 */
[----:B------:R-:W-:-:S02]  /*16fc0*/  IMAD.MOV.U32 R26, RZ, RZ, R5 ;  /* 0x000000ffff1a7224 */ /* 0x000fc400078e0005 */
[----:B------:R-:W4:Y:S04]  /*16fd0*/  LDL.LU.64 R4, [R1+0x5e10] ;  /* 0x005e100001047983 */ /* 0x000f280000300a00 */
[----:B------:R0:W-:Y:S04]  /*16fe0*/  STL.64 [R1+0x5da8], R26 ;  /* 0x005da81a01007387 */ /* 0x0001e80000100a00 */
[----:B------:R-:W5:Y:S01]  /*16ff0*/  LDL.LU R24, [R1+0x200] ;  /* 0x0002000001187983 */ /* 0x000f620000300800 */
[----:B--2---:R-:W-:Y:S01]  /*17000*/  IMAD.MOV.U32 R3, RZ, RZ, R12 ;  /* 0x000000ffff037224 */ /* 0x004fe200078e000c */
[----:B------:R-:W-:Y:S01]  /*17010*/  MOV R28, R13 ;  /* 0x0000000d001c7202 */ /* 0x000fe20000000f00 */
[C---:B---3--:R-:W-:Y:S08]  /*17020*/  HMMA.16816.F32 R16, R20.reuse, R12, R16 ;  /* 0x0000000c1410723c */ /* 0x048ff00000001810 */
[C---:B----4-:R-:W-:Y:S11]  /*17030*/  HMMA.16816.F32 R4, R20.reuse, R4, R8 ;  /* 0x000000041404723c */ /* 0x050ff60000001808 */
[----:B------:R-:W-:Y:S11]  /*17040*/  @!UPT UIADD3 URZ, URZ, URZ, URZ ;  /* 0x0000003f3f3ff290 */ /* 0x000ff6000fffe03f */
[----:B------:R-:W-:Y:S01]  /*17050*/  @!UPT UIADD3 URZ, URZ, URZ, URZ ;  /* 0x0000003f3f3ff290 */ /* 0x000fe2000fffe03f */
[----:B------:R1:W-:Y:S04]  /*17060*/  STL.64 [R1+0x260], R4 ;  /* 0x0002600401007387 */ /* 0x0003e80000100a00 */
[----:B------:R-:W-:Y:S04]  /*17070*/  STL.64 [R1+0x268], R6 ;  /* 0x0002680601007387 */ /* 0x000fe80000100a00 */
[----:B------:R-:W5:Y:S04]  /*17080*/  LDL.LU R25, [R1+0x204] ;  /* 0x0002040001197983 */ /* 0x000f680000300800 */
[----:B0-----:R-:W5:Y:S04]  /*17090*/  LDL.LU R26, [R1+0x208] ;  /* 0x00020800011a7983 */ /* 0x001f680000300800 */
[----:B------:R-:W5:Y:S04]  /*170a0*/  LDL.LU R27, [R1+0x20c] ;  /* 0x00020c00011b7983 */ /* 0x000f680000300800 */
[----:B-1----:R-:W5:Y:S04]  /*170b0*/  LDL.64 R4, [R1] ;  /* 0x0000000001047983 */ /* 0x002f680000100a00 */
[----:B------:R-:W2:Y:S04]  /*170c0*/  LDL.LU R8, [R1+0x1f0] ;  /* 0x0001f00001087983 */ /* 0x000ea80000300800 */
[----:B------:R-:W2:Y:S04]  /*170d0*/  LDL.LU R9, [R1+0x1f4] ;  /* 0x0001f40001097983 */ /* 0x000ea80000300800 */
[----:B------:R-:W2:Y:S04]  /*170e0*/  LDL.LU R10, [R1+0x1f8] ;  /* 0x0001f800010a7983 */ /* 0x000ea80000300800 */
[----:B------:R-:W-:Y:S04]  /*170f0*/  STL.64 [R1+0x250], R16 ;  /* 0x0002501001007387 */ /* 0x000fe80000100a00 */
[----:B------:R0:W-:Y:S04]  /*17100*/  STL.64 [R1+0x258], R18 ;  /* 0x0002581201007387 */ /* 0x0001e80000100a00 */
[----:B0-----:R-:W3:Y:S04]  /*17110*/  LDL.LU.64 R18, [R1+0x5e08] ;  /* 0x005e080001127983 */ /* 0x001ee80000300a00 */
[----:B------:R-:W3:Y:S04]  /*17120*/  LDL.LU.64 R16, [R1+0x5e00] ;  /* 0x005e000001107983 */ /* 0x000ee80000300a00 */
[----:B------:R-:W3:Y:S04]  /*17130*/  LDL.LU.64 R12, [R1+0x5df8] ;  /* 0x005df800010c7983 */ /* 0x000ee80000300a00 */
[----:B------:R-:W-:Y:S04]  /*17140*/  STL [R1+0x5d00], R28 ;  /* 0x005d001c01007387 */ /* 0x000fe80000100800 */
[----:B------:R-:W-:Y:S01]  /*17150*/  STL [R1+0x5cfc], R3 ;  /* 0x005cfc0301007387 */ /* 0x000fe20000100800 */
[C---:B---3--:R-:W-:Y:S01]  /*17160*/  HMMA.16816.F32 R16, R20.reuse, R12, R16 ;  /* 0x0000000c1410723c */ /* 0x048fe20000001810 */
[----:B------:R-:W-:Y:S11]  /*17170*/  IMAD.MOV.U32 R0, RZ, RZ, R13 ;  /* 0x000000ffff007224 */ /* 0x000ff600078e000d */
[----:B------:R-:W-:Y:S11]  /*17180*/  @!UPT UIADD3 URZ, URZ, URZ, URZ ;  /* 0x0000003f3f3ff290 */ /* 0x000ff6000fffe03f */
[----:B------:R-:W-:Y:S04]  /*17190*/  STL.64 [R1+0x240], R16 ;  /* 0x0002401001007387 */ /* 0x000fe80000100a00 */
[----:B------:R0:W-:Y:S04]  /*171a0*/  STL.64 [R1+0x248], R18 ;  /* 0x0002481201007387 */ /* 0x0001e80000100a00 */
[----:B0-----:R-:W3:Y:S04]  /*171b0*/  LDL.LU.64 R18, [R1+0x5df0] ;  /* 0x005df00001127983 */ /* 0x001ee80000300a00 */
[----:B------:R-:W3:Y:S04]  /*171c0*/  LDL.LU.64 R16, [R1+0x5de8] ;  /* 0x005de80001107983 */ /* 0x000ee80000300a00 */
[----:B------:R-:W3:Y:S04]  /*171d0*/  LDL.LU.64 R12, [R1+0x5de0] ;  /* 0x005de000010c7983 */ /* 0x000ee80000300a00 */
[----:B------:R-:W-:Y:S01]  /*171e0*/  STL [R1+0x5d04], R0 ;  /* 0x005d040001007387 */ /* 0x000fe20000100800 */
[C---:B---3--:R-:W-:Y:S01]  /*171f0*/  HMMA.16816.F32 R16, R20.reuse, R12, R16 ;  /* 0x0000000c1410723c */ /* 0x048fe20000001810 */
[----:B------:R-:W-:Y:S01]  /*17200*/  MOV R28, R12 ;  /* 0x0000000c001c7202 */ /* 0x000fe20000000f00 */
[----:B------:R-:W-:Y:S11]  /*17210*/  IMAD.MOV.U32 R3, RZ, RZ, R13 ;  /* 0x000000ffff037224 */ /* 0x000ff600078e000d */
[----:B------:R-:W-:Y:S10]  /*17220*/  @!UPT UIADD3 URZ, URZ, URZ, URZ ;  /* 0x0000003f3f3ff290 */ /* 0x000ff4000fffe03f */
        /* <DEDUP_REMOVED lines=8> */
[----:B------:R-:W-:Y:S11]  /*172b0*/  MOV R0, R13 ;  /* 0x0000000d00007202 */ /* 0x000ff60000000f00 */
[----:B------:R-:W-:Y:S11]  /*172c0*/  @!UPT UIADD3 URZ, URZ, URZ, URZ ;  /* 0x0000003f3f3ff290 */ /* 0x000ff6000fffe03f */
[----:B------:R0:W-:Y:S04]  /*172d0*/  STL.64 [R1+0x220], R16 ;  /* 0x0002201001007387 */ /* 0x0001e80000100a00 */
[----:B------:R-:W-:Y:S04]  /*172e0*/  STL.64 [R1+0x228], R18 ;  /* 0x0002281201007387 */ /* 0x000fe80000100a00 */
[----:B0-----:R-:W3:Y:S04]  /*172f0*/  LDL.LU.64 R16, [R1+0x5dc0] ;  /* 0x005dc00001107983 */ /* 0x001ee80000300a00 */
[----:B------:R-:W3:Y:S04]  /*17300*/  LDL.LU.64 R14, [R1+0x5db8] ;  /* 0x005db800010e7983 */ /* 0x000ee80000300a00 */
[----:B------:R-:W3:Y:S01]  /*17310*/  LDL.LU.64 R12, [R1+0x5db0] ;  /* 0x005db000010c7983 */ /* 0x000ee20000300a00 */
[----:B-----5:R-:W-:Y:S03]  /*17320*/  HMMA.16816.F32 R24, R20, R4, R24 ;  /* 0x000000041418723c */ /* 0x020fe60000001818 */
[----:B------:R0:W-:Y:S01]  /*17330*/  STL [R1+0x5d10], R0 ;  /* 0x005d100001007387 */ /* 0x0001e20000100800 */
[----:B------:R-:W-:-:S02]  /*17340*/  MOV R11, R2 ;  /* 0x00000002000b7202 */ /* 0x000fc40000000f00 */
[----:B0-----:R-:W-:Y:S02]  /*17350*/  MOV R0, R5 ;  /* 0x0000000500007202 */ /* 0x001fe40000000f00 */
[----:B---3--:R-:W-:Y:S01]  /*17360*/  HMMA.16816.F32 R12, R20, R16, R12 ;  /* 0x00000010140c723c */ /* 0x008fe2000000180c */
[----:B------:R-:W-:Y:S01]  /*17370*/  IMAD.MOV.U32 R3, RZ, RZ, R16 ;  /* 0x000000ffff037224 */ /* 0x000fe200078e0010 */
[----:B------:R-:W-:Y:S11]  /*17380*/  MOV R28, R17 ;  /* 0x00000011001c7202 */ /* 0x000ff60000000f00 */
[----:B------:R-:W-:Y:S10]  /*17390*/  @!UPT UIADD3 URZ, URZ, URZ, URZ ;  /* 0x0000003f3f3ff290 */ /* 0x000ff4000fffe03f */
[----:B------:R0:W-:Y:S04]  /*173a0*/  STL.64 [R1+0x210], R12 ;  /* 0x0002100c01007387 */ /* 0x0001e80000100a00 */
[----:B------:R1:W-:Y:S01]  /*173b0*/  STL [R1+0x218], R14 ;  /* 0x0002180e01007387 */ /* 0x0003e20000100800 */
[----:B------:R-:W-:-:S03]  /*173c0*/  IMAD.MOV.U32 R2, RZ, RZ, R15 ;  /* 0x000000ffff027224 */ /* 0x000fc600078e000f */
[----:B------:R-:W3:Y:S04]  /*173d0*/  LDL.LU R16, [R1+0x1c0] ;  /* 0x0001c00001107983 */ /* 0x000ee80000300800 */
[----:B------:R-:W3:Y:S04]  /*173e0*/  LDL.LU R17, [R1+0x1c4] ;  /* 0x0001c40001117983 */ /* 0x000ee80000300800 */
[----:B------:R-:W3:Y:S04]  /*173f0*/  LDL.LU R18, [R1+0x1c8] ;  /* 0x0001c80001127983 */ /* 0x000ee80000300800 */
[----:B------:R-:W3:Y:S04]  /*17400*/  LDL.LU R19, [R1+0x1cc] ;  /* 0x0001cc0001137983 */ /* 0x000ee80000300800 */
[----:B0-----:R-:W4:Y:S04]  /*17410*/  LDL.LU R12, [R1+0x1e0] ;  /* 0x0001e000010c7983 */ /* 0x001f280000300800 */
[----:B------:R-:W4:Y:S04]  /*17420*/  LDL.LU R13, [R1+0x1e4] ;  /* 0x0001e400010d7983 */ /* 0x000f280000300800 */
[----:B-1----:R-:W4:Y:S04]  /*17430*/  LDL.LU R14, [R1+0x1e8] ;  /* 0x0001e800010e7983 */ /* 0x002f280000300800 */
[----:B------:R-:W4:Y:S04]  /*17440*/  LDL.LU R15, [R1+0x1ec] ;  /* 0x0001ec00010f7983 */ /* 0x000f280000300800 */
[----:B------:R-:W-:Y:S04]  /*17450*/  STL [R1+0x5c00], R2 ;  /* 0x005c000201007387 */ /* 0x000fe80000100800 */
[----:B------:R-:W-:Y:S04]  /*17460*/  STL.64 [R1+0x200], R24 ;  /* 0x0002001801007387 */ /* 0x000fe80000100a00 */
[----:B------:R0:W-:Y:S04]  /*17470*/  STL.64 [R1+0x208], R26 ;  /* 0x0002081a01007387 */ /* 0x0001e80000100a00 */
[----:B0-----:R-:W5:Y:S04]  /*17480*/  LDL.LU.64 R26, [R1+0x5da8] ;  /* 0x005da800011a7983 */ /* 0x001f680000300a00 */
[----:B------:R-:W2:Y:S04]  /*17490*/  LDL.LU.64 R6, [R1+0x5da0] ;  /* 0x005da00001067983 */ /* 0x000ea80000300a00 */
[----:B------:R-:W2:Y:S02]  /*174a0*/  LDL.LU.64 R4, [R1+0x5d98] ;  /* 0x005d980001047983 */ /* 0x000ea40000300a00 */
        /* <DEDUP_REMOVED lines=8> */
[----:B------:R-:W2:Y:S01]  /*17530*/  LDL.LU R24, [R1+0xb0] ;  /* 0x0000b00001187983 */ /* 0x000ea20000300800 */
[----:B------:R-:W-:-:S03]  /*17540*/  MOV R25, R29 ;  /* 0x0000001d00197202 */ /* 0x000fc60000000f00 */
[----:B------:R-:W3:Y:S04]  /*17550*/  LDL.LU R29, [R1+0x5d80] ;  /* 0x005d8000011d7983 */ /* 0x000ee80000300800 */
[----:B--2---:R0:W-:Y:S04]  /*17560*/  STL.64 [R1+0x5d50], R24 ;  /* 0x005d501801007387 */ /* 0x0041e80000100a00 */
[----:B------:R-:W-:Y:S04]  /*17570*/  STL.64 [R1+0x5c68], R6 ;  /* 0x005c680601007387 */ /* 0x000fe80000100a00 */
[----:B------:R5:W-:Y:S04]  /*17580*/  STL.64 [R1+0x5c60], R4 ;  /* 0x005c600401007387 */ /* 0x000be80000100a00 */
[----:B0-----:R-:W2:Y:S04]  /*17590*/  LDL.LU R24, [R1+0x1b0] ;  /* 0x0001b00001187983 */ /* 0x001ea80000300800 */
[----:B------:R-:W2:Y:S01]  /*175a0*/  LDL.LU R25, [R1+0x1b4] ;  /* 0x0001b40001197983 */ /* 0x000ea20000300800 */
[----:B-----5:R-:W-:Y:S01]  /*175b0*/  IMAD.MOV.U32 R4, RZ, RZ, R27 ;  /* 0x000000ffff047224 */ /* 0x020fe200078e001b */
[----:B------:R-:W-:-:S02]  /*175c0*/  MOV R5, R26 ;  /* 0x0000001a00057202 */ /* 0x000fc40000000f00 */
[----:B------:R-:W2:Y:S04]  /*175d0*/  LDL.LU R26, [R1+0x1b8] ;  /* 0x0001b800011a7983 */ /* 0x000ea80000300800 */
[----:B------:R-:W2:Y:S04]  /*175e0*/  LDL.LU R27, [R1+0x1bc] ;  /* 0x0001bc00011b7983 */ /* 0x000ea80000300800 */
[----:B------:R0:W-:Y:S02]  /*175f0*/  STL.64 [R1+0x5d18], R4 ;  /* 0x005d180401007387 */ /* 0x0001e40000100a00 */
[----:B0-----:R-:W-:Y:S01]  /*17600*/  IMAD.MOV.U32 R4, RZ, RZ, R8 ;  /* 0x000000ffff047224 */ /* 0x001fe200078e0008 */
[----:B------:R-:W-:Y:S01]  /*17610*/  MOV R5, R9 ;  /* 0x0000000900057202 */ /* 0x000fe20000000f00 */
[----:B------:R-:W4:Y:S04]  /*17620*/  LDL.LU R8, [R1+0x5d7c] ;  /* 0x005d7c0001087983 */ /* 0x000f280000300800 */
[----:B------:R-:W4:Y:S04]  /*17630*/  LDL.LU R9, [R1+0x5d78] ;  /* 0x005d780001097983 */ /* 0x000f280000300800 */
[----:B------:R0:W-:Y:S04]  /*17640*/  STL.64 [R1+0x5d30], R4 ;  /* 0x005d300401007387 */ /* 0x0001e80000100a00 */
[----:B0-----:R-:W5:Y:S04]  /*17650*/  LDL.LU R4, [R1+0x190] ;  /* 0x0001900001047983 */ /* 0x001f680000300800 */
[----:B------:R-:W5:Y:S04]  /*17660*/  LDL.LU R5, [R1+0x194] ;  /* 0x0001940001057983 */ /* 0x000f680000300800 */
[----:B------:R-:W2:Y:S04]  /*17670*/  LDL.LU R6, [R1+0x198] ;  /* 0x0001980001067983 */ /* 0x000ea80000300800 */
[----:B------:R-:W2:Y:S01]  /*17680*/  LDL.LU R7, [R1+0x19c] ;  /* 0x00019c0001077983 */ /* 0x000ea20000300800 */
[C---:B----4-:R-:W-:Y:S03]  /*17690*/  HMMA.16816.F32 R12, R20.reuse, R8, R12 ;  /* 0x00000008140c723c */ /* 0x050fe6000000180c */
[----:B--2---:R-:W-:Y:S04]  /*176a0*/  STL.64 [R1+0x5d48], R6 ;  /* 0x005d480601007387 */ /* 0x004fe80000100a00 */
[----:B-----5:R0:W-:Y:S04]  /*176b0*/  STL.64 [R1+0x5d40], R4 ;  /* 0x005d400401007387 */ /* 0x0201e80000100a00 */
[----:B0-----:R-:W2:Y:S04]  /*176c0*/  LDL.LU R4, [R1+0x1a0] ;  /* 0x0001a00001047983 */ /* 0x001ea80000300800 */
[----:B------:R-:W2:Y:S04]  /*176d0*/  LDL.LU R5, [R1+0x1a4] ;  /* 0x0001a40001057983 */ /* 0x000ea80000300800 */
[----:B------:R-:W2:Y:S04]  /*176e0*/  LDL.LU R6, [R1+0x1a8] ;  /* 0x0001a80001067983 */ /* 0x000ea80000300800 */
[----:B------:R-:W2:Y:S04]  /*176f0*/  LDL.LU R7, [R1+0x1ac] ;  /* 0x0001ac0001077983 */ /* 0x000ea80000300800 */
[----:B------:R-:W-:Y:S04]  /*17700*/  STL [R1+0x5c04], R2 ;  /* 0x005c040201007387 */ /* 0x000fe80000100800 */
[----:B------:R-:W-:Y:S04]  /*17710*/  STL.64 [R1+0x1e0], R12 ;  /* 0x0001e00c01007387 */ /* 0x000fe80000100a00 */
[----:B------:R0:W-:Y:S04]  /*17720*/  STL.64 [R1+0x1e8], R14 ;  /* 0x0001e80e01007387 */ /* 0x0001e80000100a00 */
[----:B0-----:R-:W4:Y:S04]  /*17730*/  LDL.LU.64 R14, [R1+0x5d70] ;  /* 0x005d7000010e7983 */ /* 0x001f280000300a00 */
[----:B------:R-:W3:Y:S02]  /*17740*/  LDL.LU.64 R12, [R1+0x5d68] ;  /* 0x005d6800010c7983 */ /* 0x000ee40000300a00 */
[----:B---3--:R-:W-:Y:S02]  /*17750*/  HMMA.16816.F32 R20, R20, R12, R16 ;  /* 0x0000000c1414723c */ /* 0x008fe40000001810 */
[----:B------:R-:W3:Y:S04]  /*17760*/  LDL.LU.64 R18, [R1+0x5d60] ;  /* 0x005d600001127983 */ /* 0x000ee80000300a00 */
[----:B------:R-:W3:Y:S11]  /*17770*/  LDL.LU.64 R16, [R1+0x5d58] ;  /* 0x005d580001107983 */ /* 0x000ef60000300a00 */
[----:B------:R-:W-:Y:S06]  /*17780*/  @!UPT UIADD3 URZ, URZ, URZ, URZ ;  /* 0x0000003f3f3ff290 */ /* 0x000fec000fffe03f */
[----:B------:R0:W-:Y:S04]  /*17790*/  STL.64 [R1+0x1c0], R20 ;  /* 0x0001c01401007387 */ /* 0x0001e80000100a00 */
[----:B------:R-:W-:Y:S04]  /*177a0*/  STL.64 [R1+0x1c8], R22 ;  /* 0x0001c81601007387 */ /* 0x000fe80000100a00 */
[----:B0-----:R-:W3:Y:S04]  /*177b0*/  LDL.LU R20, [R1+0xc0] ;  /* 0x0000c00001147983 */ /* 0x001ee80000300800 */
[----:B------:R-:W3:Y:S04]  /*177c0*/  LDL.LU R21, [R1+0xc4] ;  /* 0x0000c40001157983 */ /* 0x000ee80000300800 */
[----:B----4-:R-:W-:Y:S04]  /*177d0*/  STL.64 [R1+0x5c58], R14 ;  /* 0x005c580e01007387 */ /* 0x010fe80000100a00 */
[----:B------:R0:W-:Y:S04]  /*177e0*/  STL.64 [R1+0x5c50], R12 ;  /* 0x005c500c01007387 */ /* 0x0001e80000100a00 */
[----:B0-----:R-:W4:Y:S04]  /*177f0*/  LDL.LU R12, [R1+0x160] ;  /* 0x00016000010c7983 */ /* 0x001f280000300800 */
[----:B------:R-:W4:Y:S04]  /*17800*/  LDL.LU R13, [R1+0x164] ;  /* 0x00016400010d7983 */ /* 0x000f280000300800 */
[----:B------:R-:W5:Y:S04]  /*17810*/  LDL.LU R14, [R1+0x168] ;  /* 0x00016800010e7983 */ /* 0x000f680000300800 */
[----:B------:R-:W5:Y:S01]  /*17820*/  LDL.LU R15, [R1+0x16c] ;  /* 0x00016c00010f7983 */ /* 0x000f620000300800 */
[C---:B---3--:R-:W-:Y:S03]  /*17830*/  HMMA.16816.F32 R20, R16.reuse, R20, R24 ;  /* 0x000000141014723c */ /* 0x048fe60000001818 */
[----:B-----5:R-:W-:Y:S04]  /*17840*/  STL.64 [R1+0x5d28], R14 ;  /* 0x005d280e01007387 */ /* 0x020fe80000100a00 */
[----:B----4-:R0:W-:Y:S04]  /*17850*/  STL.64 [R1+0x5d20], R12 ;  /* 0x005d200c01007387 */ /* 0x0101e80000100a00 */
[----:B0-----:R-:W3:Y:S04]  /*17860*/  LDL.LU R12, [R1+0x180] ;  /* 0x00018000010c7983 */ /* 0x001ee80000300800 */
[----:B------:R-:W3:Y:S04]  /*17870*/  LDL.LU R13, [R1+0x184] ;  /* 0x00018400010d7983 */ /* 0x000ee80000300800 */
[----:B------:R-:W3:Y:S04]  /*17880*/  LDL.LU R14, [R1+0x188] ;  /* 0x00018800010e7983 */ /* 0x000ee80000300800 */
[----:B------:R-:W3:Y:S04]  /*17890*/  LDL.LU R15, [R1+0x18c] ;  /* 0x00018c00010f7983 */ /* 0x000ee80000300800 */
[----:B------:R-:W2:Y:S04]  /*178a0*/  LDL.LU.64 R24, [R1+0x5d50] ;  /* 0x005d500001187983 */ /* 0x000ea80000300a00 */
[----:B------:R-:W-:Y:S04]  /*178b0*/  STL.64 [R1+0x1b0], R20 ;  /* 0x0001b01401007387 */ /* 0x000fe80000100a00 */
[----:B------:R-:W-:Y:S04]  /*178c0*/  STL.64 [R1+0x1b8], R22 ;  /* 0x0001b81601007387 */ /* 0x000fe80000100a00 */
[----:B------:R-:W0:Y:S04]  /*178d0*/  LDSM.16.MT88.4 R20, [R29+0x6000] ;  /* 0x006000001d14783b */ /* 0x000e280000004200 */
[----:B0-----:R-:W-:Y:S04]  /*178e0*/  STL.64 [R1+0x5c48], R22 ;  /* 0x005c481601007387 */ /* 0x001fe80000100a00 */
[----:B------:R-:W-:Y:S01]  /*178f0*/  STL.64 [R1+0x5c40], R20 ;  /* 0x005c401401007387 */ /* 0x000fe20000100a00 */
[----:B--2---:R-:W-:Y:S03]  /*17900*/  HMMA.16816.F32 R24, R16, R24, R4 ;  /* 0x000000181018723c */ /* 0x004fe60000001804 */
[----:B------:R-:W2:Y:S04]  /*17910*/  LDL.LU.64 R6, [R1+0x5d48] ;  /* 0x005d480001067983 */ /* 0x000ea80000300a00 */
[----:B------:R-:W2:Y:S11]  /*17920*/  LDL.LU.64 R4, [R1+0x5d40] ;  /* 0x005d400001047983 */ /* 0x000eb60000300a00 */
[----:B------:R-:W-:Y:S05]  /*17930*/  @!UPT UIADD3 URZ, URZ, URZ, URZ ;  /* 0x0000003f3f3ff290 */ /* 0x000fea000fffe03f */
[----:B------:R0:W-:Y:S04]  /*17940*/  STL.64 [R1+0x1a0], R24 ;  /* 0x0001a01801007387 */ /* 0x0001e80000100a00 */
[----:B0-----:R-:W2:Y:S01]  /*17950*/  LDL.LU.64 R24, [R1+0x5d38] ;  /* 0x005d380001187983 */ /* 0x001ea20000300a00 */
[----:B------:R-:W-:Y:S01]  /*17960*/  IMAD.MOV.U32 R20, RZ, RZ, R11 ;  /* 0x000000ffff147224 */ /* 0x000fe200078e000b */
[----:B------:R-:W-:Y:S01]  /*17970*/  MOV R21, R10 ;  /* 0x0000000a00157202 */ /* 0x000fe20000000f00 */
[----:B------:R-:W-:Y:S01]  /*17980*/  IMAD.MOV.U32 R10, RZ, RZ, R26 ;  /* 0x000000ffff0a7224 */ /* 0x000fe200078e001a */
[----:B------:R-:W-:-:S05]  /*17990*/  MOV R11, R27 ;  /* 0x0000001b000b7202 */ /* 0x000fca0000000f00 */
[----:B------:R-:W-:Y:S04]  /*179a0*/  STL [R1+0x5ae4], R11 ;  /* 0x005ae40b01007387 */ /* 0x000fe80000100800 */
[----:B------:R-:W-:Y:S01]  /*179b0*/  STL [R1+0x5ae0], R10 ;  /* 0x005ae00a01007387 */ /* 0x000fe20000100800 */
[C---:B--2---:R-:W-:Y:S03]  /*179c0*/  HMMA.16816.F32 R24, R16.reuse, R24, R4 ;  /* 0x000000181018723c */ /* 0x044fe60000001804 */
[----:B------:R-:W3:Y:S11]  /*179d0*/  LDL.LU.64 R4, [R1+0x5d30] ;  /* 0x005d300001047983 */ /* 0x000ef60000300a00 */
[----:B------:R-:W-:Y:S09]  /*179e0*/  @!UPT UIADD3 URZ, URZ, URZ, URZ ;  /* 0x0000003f3f3ff290 */ /* 0x000ff2000fffe03f */
[----:B------:R-:W-:Y:S04]  /*179f0*/  STL.64 [R1+0x190], R24 ;  /* 0x0001901801007387 */ /* 0x000fe80000100a00 */
[----:B------:R-:W-:Y:S04]  /*17a00*/  STL.64 [R1+0x198], R26 ;  /* 0x0001981a01007387 */ /* 0x000fe80000100a00 */
[----:B------:R-:W0:Y:S04]  /*17a10*/  LDSM.16.MT88.4 R24, [R29+0x6100] ;  /* 0x006100001d18783b */ /* 0x000e280000004200 */
[----:B0-----:R-:W-:Y:S04]  /*17a20*/  STL.64 [R1+0x5ac0], R26 ;  /* 0x005ac01a01007387 */ /* 0x001fe80000100a00 */
[----:B------:R0:W-:Y:S04]  /*17a30*/  STL.64 [R1+0x5ab8], R24 ;  /* 0x005ab81801007387 */ /* 0x0001e80000100a00 */
[----:B0-----:R-:W2:Y:S04]  /*17a40*/  LDL.LU R24, [R1+0x170] ;  /* 0x0001700001187983 */ /* 0x001ea80000300800 */
[----:B------:R-:W2:Y:S04]  /*17a50*/  LDL.LU R25, [R1+0x174] ;  /* 0x0001740001197983 */ /* 0x000ea80000300800 */
[----:B------:R-:W2:Y:S04]  /*17a60*/  LDL.LU R26, [R1+0x178] ;  /* 0x00017800011a7983 */ /* 0x000ea80000300800 */
[----:B------:R-:W2:Y:S04]  /*17a70*/  LDL.LU R27, [R1+0x17c] ;  /* 0x00017c00011b7983 */ /* 0x000ea80000300800 */
[----:B------:R-:W-:Y:S01]  /*17a80*/  STL [R1+0x5ab4], R29 ;  /* 0x005ab41d01007387 */ /* 0x000fe20000100800 */
[----:B---3--:R-:W-:Y:S03]  /*17a90*/  HMMA.16816.F32 R4, R16, R4, R12 ;  /* 0x000000041004723c */ /* 0x008fe6000000180c */
[----:B------:R-:W3:Y:S04]  /*17aa0*/  LDL.LU.64 R14, [R1+0x5d28] ;  /* 0x005d2800010e7983 */ /* 0x000ee80000300a00 */
[----:B------:R-:W3:Y:S11]  /*17ab0*/  LDL.LU.64 R12, [R1+0x5d20] ;  /* 0x005d2000010c7983 */ /* 0x000ef60000300a00 */
[----:B------:R-:W-:Y:S05]  /*17ac0*/  @!UPT UIADD3 URZ, URZ, URZ, URZ ;  /* 0x0000003f3f3ff290 */ /* 0x000fea000fffe03f */
[----:B------:R0:W-:Y:S04]  /*17ad0*/  STL.64 [R1+0x180], R4 ;  /* 0x0001800401007387 */ /* 0x0001e80000100a00 */
[----:B0-----:R-:W3:Y:S01]  /*17ae0*/  LDL.LU.64 R4, [R1+0x5d18] ;  /* 0x005d180001047983 */ /* 0x001ee20000300a00 */
[----:B------:R-:W-:Y:S01]  /*17af0*/  IMAD.MOV.U32 R11, RZ, RZ, R6 ;  /* 0x000000ffff0b7224 */ /* 0x000fe200078e0006 */
[----:B------:R-:W-:-:S05]  /*17b00*/  MOV R10, R7 ;  /* 0x00000007000a7202 */ /* 0x000fca0000000f00 */
[----:B------:R0:W-:Y:S04]  /*17b10*/  STL [R1+0x5aec], R10 ;  /* 0x005aec0a01007387 */ /* 0x0001e80000100800 */
[----:B------:R1:W-:Y:S01]  /*17b20*/  STL [R1+0x5ae8], R11 ;  /* 0x005ae80b01007387 */ /* 0x0003e20000100800 */
[C---:B--2---:R-:W-:Y:S11]  /*17b30*/  HMMA.16816.F32 R20, R16.reuse, R20, R24 ;  /* 0x000000141014723c */ /* 0x044ff60000001818 */
[----:B------:R-:W-:Y:S11]  /*17b40*/  @!UPT UIADD3 URZ, URZ, URZ, URZ ;  /* 0x0000003f3f3ff290 */ /* 0x000ff6000fffe03f */
[----:B------:R-:W-:Y:S01]  /*17b50*/  @!UPT UIADD3 URZ, URZ, URZ, URZ ;  /* 0x0000003f3f3ff290 */ /* 0x000fe2000fffe03f */
[----:B------:R-:W-:Y:S04]  /*17b60*/  STL.64 [R1+0x170], R20 ;  /* 0x0001701401007387 */ /* 0x000fe80000100a00 */
[----:B------:R-:W-:Y:S01]  /*17b70*/  STL.64 [R1+0x178], R22 ;  /* 0x0001781601007387 */ /* 0x000fe20000100a00 */
[----:B---3--:R-:W-:Y:S11]  /*17b80*/  HMMA.16816.F32 R4, R16, R4, R12 ;  /* 0x000000041004723c */ /* 0x008ff6000000180c */
[----:B------:R-:W-:Y:S11]  /*17b90*/  @!UPT UIADD3 URZ, URZ, URZ, URZ ;  /* 0x0000003f3f3ff290 */ /* 0x000ff6000fffe03f */
[----:B------:R-:W-:Y:S02]  /*17ba0*/  @!UPT UIADD3 URZ, URZ, URZ, URZ ;  /* 0x0000003f3f3ff290 */ /* 0x000fe4000fffe03f */
[----:B0-----:R-:W-:Y:S02]  /*17bb0*/  IMAD.MOV.U32 R10, RZ, RZ, R4 ;  /* 0x000000ffff0a7224 */ /* 0x001fe400078e0004 */
[----:B------:R-:W2:Y:S01]  /*17bc0*/  LDL.LU R4, [R1] ;  /* 0x0000000001047983 */ /* 0x000ea20000300800 */
[----:B-1----:R-:W-:Y:S01]  /*17bd0*/  MOV R11, R5 ;  /* 0x00000005000b7202 */ /* 0x002fe20000000f00 */
[----:B------:R-:W-:Y:S02]  /*17be0*/  IMAD.MOV.U32 R5, RZ, RZ, R0 ;  /* 0x000000ffff057224 */ /* 0x000fe400078e0000 */
[----:B------:R-:W3:Y:S04]  /*17bf0*/  LDL.LU R0, [R1+0x5d10] ;  /* 0x005d100001007983 */ /* 0x000ee80000300800 */
[----:B--2---:R0:W-:Y:S04]  /*17c00*/  STL.64 [R1+0x5c80], R4 ;  /* 0x005c800401007387 */ /* 0x0041e80000100a00 */
[----:B------:R-:W2:Y:S04]  /*17c10*/  LDL.LU R12, [R1+0xd0] ;  /* 0x0000d000010c7983 */ /* 0x000ea80000300800 */
[----:B------:R-:W2:Y:S04]  /*17c20*/  LDL.LU R13, [R1+0xd4] ;  /* 0x0000d400010d7983 */ /* 0x000ea80000300800 */
[----:B------:R-:W4:Y:S04]  /*17c30*/  LDL.LU R14, [R1+0xd8] ;  /* 0x0000d800010e7983 */ /* 0x000f280000300800 */
[----:B------:R-:W4:Y:S01]  /*17c40*/  LDL.LU R15, [R1+0xdc] ;  /* 0x0000dc00010f7983 */ /* 0x000f220000300800 */
[----:B0-----:R-:W-:Y:S01]  /*17c50*/  MOV R4, R3 ;  /* 0x0000000300047202 */ /* 0x001fe20000000f00 */
[----:B------:R-:W-:-:S02]  /*17c60*/  IMAD.MOV.U32 R5, RZ, RZ, R28 ;  /* 0x000000ffff057224 */ /* 0x000fc400078e001c */
[----:B------:R-:W5:Y:S04]  /*17c70*/  LDL.LU R3, [R1+0x5d0c] ;  /* 0x005d0c0001037983 */ /* 0x000f680000300800 */
[----:B------:R-:W3:Y:S04]  /*17c80*/  LDL.LU R28, [R1+0x5d08] ;  /* 0x005d0800011c7983 */ /* 0x000ee80000300800 */
[----:B------:R-:W-:Y:S04]  /*17c90*/  STL.64 [R1+0x5c98], R4 ;  /* 0x005c980401007387 */ /* 0x000fe80000100a00 */
[----:B----4-:R-:W-:Y:S04]  /*17ca0*/  STL.64 [R1+0x5c78], R14 ;  /* 0x005c780e01007387 */ /* 0x010fe80000100a00 */
[----:B--2---:R0:W-:Y:S04]  /*17cb0*/  STL.64 [R1+0x5c70], R12 ;  /* 0x005c700c01007387 */ /* 0x0041e80000100a00 */
[----:B0-----:R-:W2:Y:S04]  /*17cc0*/  LDL.LU R12, [R1+0xf0] ;  /* 0x0000f000010c7983 */ /* 0x001ea80000300800 */
[----:B------:R-:W2:Y:S04]  /*17cd0*/  LDL.LU R13, [R1+0xf4] ;  /* 0x0000f400010d7983 */ /* 0x000ea80000300800 */
[----:B------:R-:W4:Y:S04]  /*17ce0*/  LDL.LU R14, [R1+0xf8] ;  /* 0x0000f800010e7983 */ /* 0x000f280000300800 */
[----:B------:R-:W4:Y:S04]  /*17cf0*/  LDL.LU R15, [R1+0xfc] ;  /* 0x0000fc00010f7983 */ /* 0x000f280000300800 */
[----:B------:R-:W2:Y:S01]  /*17d00*/  LDL.LU R4, [R1+0x20] ;  /* 0x0000200001047983 */ /* 0x000ea20000300800 */
[----:B---3--:R-:W-:-:S03]  /*17d10*/  MOV R5, R0 ;  /* 0x0000000000057202 */ /* 0x008fc60000000f00 */
[----:B------:R-:W3:Y:S04]  /*17d20*/  LDL.LU R0, [R1+0x5d04] ;  /* 0x005d040001007983 */ /* 0x000ee80000300800 */
[----:B--2---:R0:W-:Y:S02]  /*17d30*/  STL.64 [R1+0x5cb0], R4 ;  /* 0x005cb00401007387 */ /* 0x0041e40000100a00 */
[----:B0-----:R-:W-:Y:S01]  /*17d40*/  IMAD.MOV.U32 R4, RZ, RZ, R28 ;  /* 0x000000ffff047224 */ /* 0x001fe200078e001c */
[----:B-----5:R-:W-:Y:S01]  /*17d50*/  MOV R5, R3 ;  /* 0x0000000300057202 */ /* 0x020fe20000000f00 */
[----:B------:R-:W2:Y:S04]  /*17d60*/  LDL.LU R28, [R1+0x5d00] ;  /* 0x005d0000011c7983 */ /* 0x000ea80000300800 */
[----:B------:R-:W5:Y:S04]  /*17d70*/  LDL.LU R3, [R1+0x5cfc] ;  /* 0x005cfc0001037983 */ /* 0x000f680000300800 */
[----:B------:R-:W-:Y:S04]  /*17d80*/  STL.64 [R1+0x5cc8], R4 ;  /* 0x005cc80401007387 */ /* 0x000fe80000100a00 */
[----:B----4-:R-:W-:Y:S04]  /*17d90*/  STL.64 [R1+0x5c90], R14 ;  /* 0x005c900e01007387 */ /* 0x010fe80000100a00 */
[----:B------:R0:W-:Y:S04]  /*17da0*/  STL.64 [R1+0x5c88], R12 ;  /* 0x005c880c01007387 */ /* 0x0001e80000100a00 */
[----:B0-----:R-:W4:Y:S04]  /*17db0*/  LDL.LU R12, [R1+0x100] ;  /* 0x00010000010c7983 */ /* 0x001f280000300800 */
[----:B------:R-:W4:Y:S04]  /*17dc0*/  LDL.LU R13, [R1+0x104] ;  /* 0x00010400010d7983 */ /* 0x000f280000300800 */
[----:B------:R-:W2:Y:S04]  /*17dd0*/  LDL.LU R14, [R1+0x108] ;  /* 0x00010800010e7983 */ /* 0x000ea80000300800 */
[----:B------:R-:W2:Y:S04]  /*17de0*/  LDL.LU R15, [R1+0x10c] ;  /* 0x00010c00010f7983 */ /* 0x000ea80000300800 */
[----:B------:R-:W2:Y:S04]  /*17df0*/  LDL.LU R20, [R1+0x60] ;  /* 0x0000600001147983 */ /* 0x000ea80000300800 */
[----:B------:R-:W2:Y:S04]  /*17e00*/  LDL.LU R21, [R1+0x64] ;  /* 0x0000640001157983 */ /* 0x000ea80000300800 */
[----:B------:R-:W2:Y:S01]  /*17e10*/  LDL.LU R4, [R1+0x40] ;  /* 0x0000400001047983 */ /* 0x000ea20000300800 */
[----:B---3--:R-:W-:-:S03]  /*17e20*/  IMAD.MOV.U32 R5, RZ, RZ, R0 ;  /* 0x000000ffff057224 */ /* 0x008fc600078e0000 */
[----:B------:R-:W3:Y:S01]  /*17e30*/  LDL.LU R0, [R1+0x5cf8] ;  /* 0x005cf80001007983 */ /* 0x000ee20000300800 */
[----:B------:R-:W-:Y:S01]  /*17e40*/  IMAD.MOV.U32 R27, RZ, RZ, R6 ;  /* 0x000000ffff1b7224 */ /* 0x000fe200078e0006 */
[----:B------:R-:W-:Y:S02]  /*17e50*/  MOV R26, R7 ;  /* 0x00000007001a7202 */ /* 0x000fe40000000f00 */
[----:B--2---:R5:W-:Y:S02]  /*17e60*/  STL.64 [R1+0x5ce0], R4 ;  /* 0x005ce00401007387 */ /* 0x004be40000100a00 */
[----:B-----5:R-:W-:Y:S01]  /*17e70*/  MOV R4, R3 ;  /* 0x0000000300047202 */ /* 0x020fe20000000f00 */
[----:B------:R-:W-:Y:S01]  /*17e80*/  IMAD.MOV.U32 R5, RZ, RZ, R28 ;  /* 0x000000ffff057224 */ /* 0x000fe200078e001c */
[----:B------:R-:W2:Y:S04]  /*17e90*/  LDL.LU R3, [R1+0x5cf4] ;  /* 0x005cf40001037983 */ /* 0x000ea80000300800 */
[----:B------:R-:W5:Y:S04]  /*17ea0*/  LDL.LU R28, [R1+0x5cf0] ;  /* 0x005cf000011c7983 */ /* 0x000f680000300800 */
[----:B------:R0:W-:Y:S04]  /*17eb0*/  STL.64 [R1+0x5ce8], R4 ;  /* 0x005ce80401007387 */ /* 0x0001e80000100a00 */
[----:B0-----:R-:W2:Y:S04]  /*17ec0*/  LDL.LU R4, [R1+0x150] ;  /* 0x0001500001047983 */ /* 0x001ea80000300800 */
[----:B------:R-:W2:Y:S04]  /*17ed0*/  LDL.LU R5, [R1+0x154] ;  /* 0x0001540001057983 */ /* 0x000ea80000300800 */
[----:B------:R-:W2:Y:S04]  /*17ee0*/  LDL.LU R6, [R1+0x158] ;  /* 0x0001580001067983 */ /* 0x000ea80000300800 */
[----:B------:R-:W2:Y:S04]  /*17ef0*/  LDL.LU R7, [R1+0x15c] ;  /* 0x00015c0001077983 */ /* 0x000ea80000300800 */
[----:B------:R-:W-:Y:S04]  /*17f00*/  STL.64 [R1+0x5ca8], R14 ;  /* 0x005ca80e01007387 */ /* 0x000fe80000100a00 */
[----:B----4-:R0:W-:Y:S04]  /*17f10*/  STL.64 [R1+0x5ca0], R12 ;  /* 0x005ca00c01007387 */ /* 0x0101e80000100a00 */
[----:B0-----:R-:W4:Y:S04]  /*17f20*/  LDL.LU R12, [R1+0x110] ;  /* 0x00011000010c7983 */ /* 0x001f280000300800 */
[----:B------:R-:W4:Y:S04]  /*17f30*/  LDL.LU R13, [R1+0x114] ;  /* 0x00011400010d7983 */ /* 0x000f280000300800 */
[----:B------:R-:W2:Y:S04]  /*17f40*/  LDL.LU R14, [R1+0x118] ;  /* 0x00011800010e7983 */ /* 0x000ea80000300800 */
[----:B------:R-:W2:Y:S04]  /*17f50*/  LDL.LU R15, [R1+0x11c] ;  /* 0x00011c00010f7983 */ /* 0x000ea80000300800 */
[----:B--2---:R-:W-:Y:S04]  /*17f60*/  STL.64 [R1+0x5cc0], R14 ;  /* 0x005cc00e01007387 */ /* 0x004fe80000100a00 */
[----:B----4-:R0:W-:Y:S04]  /*17f70*/  STL.64 [R1+0x5cb8], R12 ;  /* 0x005cb80c01007387 */ /* 0x0101e80000100a00 */
[----:B0-----:R-:W2:Y:S04]  /*17f80*/  LDL.LU R12, [R1+0x120] ;  /* 0x00012000010c7983 */ /* 0x001ea80000300800 */
[----:B------:R-:W2:Y:S04]  /*17f90*/  LDL.LU R13, [R1+0x124] ;  /* 0x00012400010d7983 */ /* 0x000ea80000300800 */
[----:B------:R-:W4:Y:S04]  /*17fa0*/  LDL.LU R14, [R1+0x128] ;  /* 0x00012800010e7983 */ /* 0x000f280000300800 */
[----:B------:R-:W4:Y:S01]  /*17fb0*/  LDL.LU R15, [R1+0x12c] ;  /* 0x00012c00010f7983 */ /* 0x000f220000300800 */
[C---:B------:R-:W-:Y:S03]  /*17fc0*/  HMMA.16816.F32 R20, R16.reuse, R20, R4 ;  /* 0x000000141014723c */ /* 0x040fe60000001804 */
[----:B----4-:R-:W-:Y:S04]  /*17fd0*/  STL.64 [R1+0x5cd8], R14 ;  /* 0x005cd80e01007387 */ /* 0x010fe80000100a00 */
[----:B--2---:R0:W-:Y:S04]  /*17fe0*/  STL.64 [R1+0x5cd0], R12 ;  /* 0x005cd00c01007387 */ /* 0x0041e80000100a00 */
[----:B0-----:R-:W2:Y:S04]  /*17ff0*/  LDL.LU R12, [R1+0x130] ;  /* 0x00013000010c7983 */ /* 0x001ea80000300800 */
[----:B------:R-:W2:Y:S04]  /*18000*/  LDL.LU R13, [R1+0x134] ;  /* 0x00013400010d7983 */ /* 0x000ea80000300800 */
[----:B------:R-:W2:Y:S04]  /*18010*/  LDL.LU R14, [R1+0x138] ;  /* 0x00013800010e7983 */ /* 0x000ea80000300800 */
[----:B------:R-:W2:Y:S04]  /*18020*/  LDL.LU R15, [R1+0x13c] ;  /* 0x00013c00010f7983 */ /* 0x000ea80000300800 */
[----:B------:R-:W-:Y:S04]  /*18030*/  STL [R1+0x5b00], R27 ;  /* 0x005b001b01007387 */ /* 0x000fe80000100800 */
[----:B------:R-:W-:Y:S04]  /*18040*/  STL [R1+0x5afc], R11 ;  /* 0x005afc0b01007387 */ /* 0x000fe80000100800 */
[----:B------:R-:W-:Y:S04]  /*18050*/  STL [R1+0x5af8], R10 ;  /* 0x005af80a01007387 */ /* 0x000fe80000100800 */
[----:B------:R0:W-:Y:S04]  /*18060*/  STL [R1+0x5af4], R26 ;  /* 0x005af41a01007387 */ /* 0x0001e80000100800 */
[----:B------:R-:W4:Y:S04]  /*18070*/  LDL.LU R24, [R1+0x140] ;  /* 0x0001400001187983 */ /* 0x000f280000300800 */
[----:B------:R-:W4:Y:S04]  /*18080*/  LDL.LU R25, [R1+0x144] ;  /* 0x0001440001197983 */ /* 0x000f280000300800 */
[----:B0-----:R-:W4:Y:S04]  /*18090*/  LDL.LU R26, [R1+0x148] ;  /* 0x00014800011a7983 */ /* 0x001f280000300800 */
[----:B------:R-:W4:Y:S04]  /*180a0*/  LDL.LU R27, [R1+0x14c] ;  /* 0x00014c00011b7983 */ /* 0x000f280000300800 */
[----:B------:R-:W4:Y:S04]  /*180b0*/  LDL.LU.64 R4, [R1+0x5ce8] ;  /* 0x005ce80001047983 */ /* 0x000f280000300a00 */
[----:B------:R0:W-:Y:S04]  /*180c0*/  STL.64 [R1+0x150], R20 ;  /* 0x0001501401007387 */ /* 0x0001e80000100a00 */
[----:B------:R1:W-:Y:S04]  /*180d0*/  STL.64 [R1+0x158], R22 ;  /* 0x0001581601007387 */ /* 0x0003e80000100a00 */
[----:B0-----:R-:W2:Y:S04]  /*180e0*/  LDL.LU R20, [R1+0x1d0] ;  /* 0x0001d00001147983 */ /* 0x001ea80000300800 */
[----:B------:R-:W2:Y:S04]  /*180f0*/  LDL.LU R21, [R1+0x1d4] ;  /* 0x0001d40001157983 */ /* 0x000ea80000300800 */
[----:B-1----:R-:W2:Y:S04]  /*18100*/  LDL.LU R22, [R1+0x1d8] ;  /* 0x0001d80001167983 */ /* 0x002ea80000300800 */
[----:B------:R-:W2:Y:S01]  /*18110*/  LDL.LU R23, [R1+0x1dc] ;  /* 0x0001dc0001177983 */ /* 0x000ea20000300800 */
[----:B----4-:R-:W-:Y:S11]  /*18120*/  HMMA.16816.F32 R4, R16, R4, R24 ;  /* 0x000000041004723c */ /* 0x010ff60000001818 */
[----:B------:R-:W-:Y:S11]  /*18130*/  @!UPT UIADD3 URZ, URZ, URZ, URZ ;  /* 0x0000003f3f3ff290 */ /* 0x000ff6000fffe03f */
[----:B------:R-:W-:Y:S01]  /*18140*/  @!UPT UIADD3 URZ, URZ, URZ, URZ ;  /* 0x0000003f3f3ff290 */ /* 0x000fe2000fffe03f */
[----:B------:R0:W-:Y:S01]  /*18150*/  STL [R1+0x140], R4 ;  /* 0x0001400401007387 */ /* 0x0001e20000100800 */
[----:B------:R-:W-:-:S03]  /*18160*/  MOV R27, R5 ;  /* 0x00000005001b7202 */ /* 0x000fc60000000f00 */
[----:B0-----:R-:W2:Y:S01]  /*18170*/  LDL.LU.64 R4, [R1+0x5ce0] ;  /* 0x005ce00001047983 */ /* 0x001ea20000300a00 */
[----:B------:R-:W-:Y:S01]  /*18180*/  IMAD.MOV.U32 R11, RZ, RZ, R6 ;  /* 0x000000ffff0b7224 */ /* 0x000fe200078e0006 */
[----:B------:R-:W-:-:S05]  /*18190*/  MOV R10, R7 ;  /* 0x00000007000a7202 */ /* 0x000fca0000000f00 */
[----:B------:R-:W-:Y:S04]  /*181a0*/  STL [R1+0x5b0c], R10 ;  /* 0x005b0c0a01007387 */ /* 0x000fe80000100800 */
[----:B------:R-:W-:Y:S04]  /*181b0*/  STL [R1+0x5b08], R11 ;  /* 0x005b080b01007387 */ /* 0x000fe80000100800 */
[----:B------:R0:W-:Y:S04]  /*181c0*/  STL [R1+0x5b04], R27 ;  /* 0x005b041b01007387 */ /* 0x0001e80000100800 */
[----:B------:R-:W4:Y:S04]  /*181d0*/  LDL.LU R24, [R1+0xe0] ;  /* 0x0000e00001187983 */ /* 0x000f280000300800 */
[----:B------:R-:W4:Y:S04]  /*181e0*/  LDL.LU R25, [R1+0xe4] ;  /* 0x0000e40001197983 */ /* 0x000f280000300800 */
[----:B------:R-:W4:Y:S04]  /*181f0*/  LDL.LU R26, [R1+0xe8] ;  /* 0x0000e800011a7983 */ /* 0x000f280000300800 */
[----:B0-----:R-:W4:Y:S01]  /*18200*/  LDL.LU R27, [R1+0xec] ;  /* 0x0000ec00011b7983 */ /* 0x001f220000300800 */
[C---:B--2---:R-:W-:Y:S03]  /*18210*/  HMMA.16816.F32 R4, R16.reuse, R4, R12 ;  /* 0x000000041004723c */ /* 0x044fe6000000180c */
[----:B------:R-:W2:Y:S04]  /*18220*/  LDL.LU.64 R14, [R1+0x5cd8] ;  /* 0x005cd800010e7983 */ /* 0x000ea80000300a00 */
[----:B------:R-:W2:Y:S11]  /*18230*/  LDL.LU.64 R12, [R1+0x5cd0] ;  /* 0x005cd000010c7983 */ /* 0x000eb60000300a00 */
[----:B------:R-:W-:Y:S05]  /*18240*/  @!UPT UIADD3 URZ, URZ, URZ, URZ ;  /* 0x0000003f3f3ff290 */ /* 0x000fea000fffe03f */
[----:B------:R0:W-:Y:S04]  /*18250*/  STL.64 [R1+0x130], R4 ;  /* 0x0001300401007387 */ /* 0x0001e80000100a00 */
[----:B------:R2:W-:Y:S04]  /*18260*/  STL.64 [R1+0x138], R6 ;  /* 0x0001380601007387 */ /* 0x0005e80000100a00 */
[----:B0-----:R-:W2:Y:S02]  /*18270*/  LDL.LU.64 R4, [R1+0x5cc8] ;  /* 0x005cc80001047983 */ /* 0x001ea40000300a00 */
[----:B--2---:R-:W-:Y:S02]  /*18280*/  HMMA.16816.F32 R4, R16, R4, R12 ;  /* 0x000000041004723c */ /* 0x004fe4000000180c */
[----:B------:R-:W2:Y:S04]  /*18290*/  LDL.LU.64 R14, [R1+0x5cc0] ;  /* 0x005cc000010e7983 */ /* 0x000ea80000300a00 */
[----:B------:R-:W2:Y:S11]  /*182a0*/  LDL.LU.64 R12, [R1+0x5cb8] ;  /* 0x005cb800010c7983 */ /* 0x000eb60000300a00 */
[----:B------:R-:W-:Y:S06]  /*182b0*/  @!UPT UIADD3 URZ, URZ, URZ, URZ ;  /* 0x0000003f3f3ff290 */ /* 0x000fec000fffe03f */
[----:B------:R0:W-:Y:S04]  /*182c0*/  STL.64 [R1+0x120], R4 ;  /* 0x0001200401007387 */ /* 0x0001e80000100a00 */
[----:B------:R2:W-:Y:S04]  /*182d0*/  STL [R1+0x128], R6 ;  /* 0x0001280601007387 */ /* 0x0005e80000100800 */
[----:B0-----:R-:W2:Y:S01]  /*182e0*/  LDL.LU.64 R4, [R1+0x5cb0] ;  /* 0x005cb00001047983 */ /* 0x001ea20000300a00 */
[----:B------:R-:W-:-:S05]  /*182f0*/  IMAD.MOV.U32 R10, RZ, RZ, R7 ;  /* 0x000000ffff0a7224 */ /* 0x000fca00078e0007 */
[----:B------:R-:W-:Y:S01]  /*18300*/  STL [R1+0x5b10], R10 ;  /* 0x005b100a01007387 */ /* 0x000fe20000100800 */
[C---:B--2---:R-:W-:Y:S03]  /*18310*/  HMMA.16816.F32 R4, R16.reuse, R4, R12 ;  /* 0x000000041004723c */ /* 0x044fe6000000180c */
[----:B------:R-:W2:Y:S04]  /*18320*/  LDL.LU.64 R14, [R1+0x5ca8] ;  /* 0x005ca800010e7983 */ /* 0x000ea80000300a00 */
[----:B------:R-:W2:Y:S11]  /*18330*/  LDL.LU.64 R12, [R1+0x5ca0] ;  /* 0x005ca000010c7983 */ /* 0x000eb60000300a00 */
[----:B------:R-:W-:Y:S05]  /*18340*/  @!UPT UIADD3 URZ, URZ, URZ, URZ ;  /* 0x0000003f3f3ff290 */ /* 0x000fea000fffe03f */
[----:B------:R0:W-:Y:S04]  /*18350*/  STL.64 [R1+0x110], R4 ;  /* 0x0001100401007387 */ /* 0x0001e80000100a00 */
[----:B------:R2:W-:Y:S04]  /*18360*/  STL.64 [R1+0x118], R6 ;  /* 0x0001180601007387 */ /* 0x0005e80000100a00 */
[----:B0-----:R-:W2:Y:S02]  /*18370*/  LDL.LU.64 R4, [R1+0x5c98] ;  /* 0x005c980001047983 */ /* 0x001ea40000300a00 */
[C---:B--2---:R-:W-:Y:S02]  /*18380*/  HMMA.16816.F32 R4, R16.reuse, R4, R12 ;  /* 0x000000041004723c */ /* 0x044fe4000000180c */
[----:B------:R-:W2:Y:S04]  /*18390*/  LDL.LU.64 R14, [R1+0x5c90] ;  /* 0x005c9000010e7983 */ /* 0x000ea80000300a00 */
[----:B------:R-:W2:Y:S11]  /*183a0*/  LDL.LU.64 R12, [R1+0x5c88] ;  /* 0x005c8800010c7983 */ /* 0x000eb60000300a00 */
[----:B------:R-:W-:Y:S06]  /*183b0*/  @!UPT UIADD3 URZ, URZ, URZ, URZ ;  /* 0x0000003f3f3ff290 */ /* 0x000fec000fffe03f */
[----:B------:R0:W-:Y:S04]  /*183c0*/  STL.64 [R1+0x100], R4 ;  /* 0x0001000401007387 */ /* 0x0001e80000100a00 */
        /* <DEDUP_REMOVED lines=8> */
[----:B0-----:R-:W3:Y:S04]  /*18450*/  LDL.LU.64 R6, [R1+0x5c68] ;  /* 0x005c680001067983 */ /* 0x001ee80000300a00 */
[----:B------:R-:W4:Y:S01]  /*18460*/  LDL.LU.64 R4, [R1+0x5c60] ;  /* 0x005c600001047983 */ /* 0x000f220000300a00 */
[C---:B--2---:R-:W-:Y:S08]  /*18470*/  HMMA.16816.F32 R12, R16.reuse, R8, R12 ;  /* 0x00000008100c723c */ /* 0x044ff0000000180c */
[----:B----4-:R-:W-:Y:S11]  /*18480*/  HMMA.16816.F32 R24, R16, R4, R24 ;  /* 0x000000041018723c */ /* 0x010ff60000001818 */
[----:B------:R-:W-:Y:S05]  /*18490*/  @!UPT UIADD3 URZ, URZ, URZ, URZ ;  /* 0x0000003f3f3ff290 */ /* 0x000fea000fffe03f */
[----:B------:R-:W-:-:S07]  /*184a0*/  IMAD.MOV.U32 R29, RZ, RZ, R12 ;  /* 0x000000ffff1d7224 */ /* 0x000fce00078e000c */
[----:B------:R5:W-:Y:S01]  /*184b0*/  STL [R1+0xe4], R25 ;  /* 0x0000e41901007387 */ /* 0x000be20000100800 */
[----:B------:R-:W-:Y:S01]  /*184c0*/  MOV R2, R24 ;  /* 0x0000001800027202 */ /* 0x000fe20000000f00 */
[----:B------:R-:W-:Y:S02]  /*184d0*/  IMAD.MOV.U32 R10, RZ, RZ, R27 ;  /* 0x000000ffff0a7224 */ /* 0x000fe400078e001b */
[----:B------:R0:W-:Y:S01]  /*184e0*/  STL [R1+0xe8], R26 ;  /* 0x0000e81a01007387 */ /* 0x0001e20000100800 */
[----:B---3--:R-:W-:-:S03]  /*184f0*/  MOV R27, R0 ;  /* 0x00000000001b7202 */ /* 0x008fc60000000f00 */
[----:B------:R-:W2:Y:S01]  /*18500*/  LDL.LU R24, [R1+0x2c0] ;  /* 0x0002c00001187983 */ /* 0x000ea20000300800 */
[----:B-----5:R-:W-:Y:S01]  /*18510*/  MOV R25, R28 ;  /* 0x0000001c00197202 */ /* 0x020fe20000000f00 */
[----:B------:R-:W-:Y:S02]  /*18520*/  IMAD.MOV.U32 R28, RZ, RZ, R14 ;  /* 0x000000ffff1c7224 */ /* 0x000fe400078e000e */
[----:B------:R1:W-:Y:S01]  /*18530*/  STL.64 [R1+0x5c38], R6 ;  /* 0x005c380601007387 */ /* 0x0003e20000100a00 */
[----:B0-----:R-:W-:Y:S01]  /*18540*/  IMAD.MOV.U32 R26, RZ, RZ, R3 ;  /* 0x000000ffff1a7224 */ /* 0x001fe200078e0003 */
[----:B------:R-:W-:Y:S02]  /*18550*/  MOV R3, R15 ;  /* 0x0000000f00037202 */ /* 0x000fe40000000f00 */
[----:B------:R-:W-:Y:S01]  /*18560*/  MOV R0, R13 ;  /* 0x0000000d00007202 */ /* 0x000fe20000000f00 */
[----:B-1----:R-:W2:Y:S04]  /*18570*/  LDL.LU.64 R6, [R1+0xc8] ;  /* 0x0000c80001067983 */ /* 0x002ea80000300a00 */
[----:B------:R-:W3:Y:S04]  /*18580*/  LDL.LU.64 R14, [R1+0x5c58] ;  /* 0x005c5800010e7983 */ /* 0x000ee80000300a00 */
[----:B------:R-:W4:Y:S04]  /*18590*/  LDL.LU.64 R12, [R1+0x5c50] ;  /* 0x005c5000010c7983 */ /* 0x000f280000300a00 */
[----:B------:R-:W-:Y:S04]  /*185a0*/  STL [R1+0x5b1c], R3 ;  /* 0x005b1c0301007387 */ /* 0x000fe80000100800 */
[----:B------:R-:W-:Y:S04]  /*185b0*/  STL [R1+0x5b18], R28 ;  /* 0x005b181c01007387 */ /* 0x000fe80000100800 */
[----:B------:R-:W-:Y:S04]  /*185c0*/  STL [R1+0x5b14], R0 ;  /* 0x005b140001007387 */ /* 0x000fe80000100800 */
[----:B------:R-:W-:Y:S01]  /*185d0*/  STL [R1+0x5af0], R29 ;  /* 0x005af01d01007387 */ /* 0x000fe20000100800 */
[----:B----4-:R-:W-:Y:S03]  /*185e0*/  HMMA.16816.F32 R16, R16, R12, R20 ;  /* 0x0000000c1010723c */ /* 0x010fe60000001814 */
[----:B------:R-:W2:Y:S04]  /*185f0*/  LDL.LU.64 R22, [R1+0x5c48] ;  /* 0x005c480001167983 */ /* 0x000ea80000300a00 */
[----:B------:R-:W2:Y:S04]  /*18600*/  LDL.LU.64 R20, [R1+0x5c40] ;  /* 0x005c400001147983 */ /* 0x000ea80000300a00 */
[----:B---3--:R0:W-:Y:S04]  /*18610*/  STL.64 [R1+0x5c28], R14 ;  /* 0x005c280e01007387 */ /* 0x0081e80000100a00 */
[----:B0-----:R-:W3:Y:S04]  /*18620*/  LDL.LU.64 R14, [R1+0xb8] ;  /* 0x0000b800010e7983 */ /* 0x001ee80000300a00 */
[----:B---3--:R-:W-:Y:S04]  /*18630*/  STL.64 [R1+0x5c30], R14 ;  /* 0x005c300e01007387 */ /* 0x008fe80000100a00 */
[----:B------:R0:W-:Y:S04]  /*18640*/  STL.64 [R1+0x5968], R18 ;  /* 0x0059681201007387 */ /* 0x0001e80000100a00 */
[----:B------:R1:W-:Y:S04]  /*18650*/  STL.64 [R1+0x5960], R16 ;  /* 0x0059601001007387 */ /* 0x0003e80000100a00 */
[----:B0-----:R-:W3:Y:S04]  /*18660*/  LDL.LU.64 R18, [R1+0x88] ;  /* 0x0000880001127983 */ /* 0x001ee80000300a00 */
[----:B---3--:R0:W-:Y:S04]  /*18670*/  STL.64 [R1+0x5c08], R18 ;  /* 0x005c081201007387 */ /* 0x0081e80000100a00 */
[----:B-1----:R-:W3:Y:S04]  /*18680*/  LDL.LU R16, [R1+0x290] ;  /* 0x0002900001107983 */ /* 0x002ee80000300800 */
[----:B------:R-:W3:Y:S04]  /*18690*/  LDL.LU R17, [R1+0x294] ;  /* 0x0002940001117983 */ /* 0x000ee80000300800 */
[----:B0-----:R-:W4:Y:S04]  /*186a0*/  LDL.LU R18, [R1+0x298] ;  /* 0x0002980001127983 */ /* 0x001f280000300800 */
[----:B------:R-:W4:Y:S01]  /*186b0*/  LDL.LU R19, [R1+0x29c] ;  /* 0x00029c0001137983 */ /* 0x000f220000300800 */
[----:B--2---:R-:W-:Y:S03]  /*186c0*/  HMMA.16816.F32 R12, R20, R6, R24 ;  /* 0x00000006140c723c */ /* 0x004fe60000001818 */
[----:B----4-:R0:W-:Y:S04]  /*186d0*/  STL.64 [R1+0x5c18], R18 ;  /* 0x005c181201007387 */ /* 0x0101e80000100a00 */
[----:B---3--:R1:W-:Y:S04]  /*186e0*/  STL.64 [R1+0x5c10], R16 ;  /* 0x005c101001007387 */ /* 0x0083e80000100a00 */
[----:B0-----:R-:W2:Y:S01]  /*186f0*/  LDL.LU.64 R18, [R1+0xa8] ;  /* 0x0000a80001127983 */ /* 0x001ea20000300a00 */
[----:B------:R-:W-:Y:S01]  /*18700*/  IMAD.MOV.U32 R25, RZ, RZ, R6 ;  /* 0x000000ffff197224 */ /* 0x000fe200078e0006 */
[----:B------:R-:W-:-:S11]  /*18710*/  MOV R24, R7 ;  /* 0x0000000700187202 */ /* 0x000fd60000000f00 */
[----:B------:R-:W-:Y:S01]  /*18720*/  IMAD.MOV.U32 R5, RZ, RZ, R14 ;  /* 0x000000ffff057224 */ /* 0x000fe200078e000e */
[----:B------:R-:W-:Y:S01]  /*18730*/  MOV R4, R15 ;  /* 0x0000000f00047202 */ /* 0x000fe20000000f00 */
[----:B--2---:R0:W-:Y:S04]  /*18740*/  STL.64 [R1+0x5c20], R18 ;  /* 0x005c201201007387 */ /* 0x0041e80000100a00 */
[----:B-1----:R-:W2:Y:S04]  /*18750*/  LDL.LU R16, [R1+0x2b0] ;  /* 0x0002b00001107983 */ /* 0x002ea80000300800 */
[----:B------:R-:W2:Y:S04]  /*18760*/  LDL.LU R17, [R1+0x2b4] ;  /* 0x0002b40001117983 */ /* 0x000ea80000300800 */
[----:B0-----:R-:W2:Y:S04]  /*18770*/  LDL.LU R18, [R1+0x2b8] ;  /* 0x0002b80001127983 */ /* 0x001ea80000300800 */
[----:B------:R-:W2:Y:S04]  /*18780*/  LDL.LU R19, [R1+0x2bc] ;  /* 0x0002bc0001137983 */ /* 0x000ea80000300800 */
[----:B------:R-:W3:Y:S04]  /*18790*/  LDL.LU.64 R6, [R1+0x5c38] ;  /* 0x005c380001067983 */ /* 0x000ee80000300a00 */
[----:B------:R-:W2:Y:S01]  /*187a0*/  LDL.LU.64 R14, [R1+0x5c30] ;  /* 0x005c3000010e7983 */ /* 0x000ea20000300a00 */
[----:B------:R-:W-:-:S03]  /*187b0*/  MOV R8, R13 ;  /* 0x0000000d00087202 */ /* 0x000fc60000000f00 */
[----:B------:R0:W-:Y:S01]  /*187c0*/  STL [R1+0x5b44], R4 ;  /* 0x005b440401007387 */ /* 0x0001e20000100800 */
[----:B------:R-:W-:-:S03]  /*187d0*/  IMAD.MOV.U32 R9, RZ, RZ, R12 ;  /* 0x000000ffff097224 */ /* 0x000fc600078e000c */
[----:B------:R1:W-:Y:S04]  /*187e0*/  STL [R1+0x5b40], R5 ;  /* 0x005b400501007387 */ /* 0x0003e80000100800 */
[----:B---3--:R3:W-:Y:S04]  /*187f0*/  STL.64 [R1+0x5b88], R6 ;  /* 0x005b880601007387 */ /* 0x0087e80000100a00 */
[----:B0-----:R-:W4:Y:S04]  /*18800*/  LDL.LU R4, [R1+0x280] ;  /* 0x0002800001047983 */ /* 0x001f280000300800 */
[----:B-1----:R-:W4:Y:S04]  /*18810*/  LDL.LU R5, [R1+0x284] ;  /* 0x0002840001057983 */ /* 0x002f280000300800 */
[----:B---3--:R-:W4:Y:S04]  /*18820*/  LDL.LU R6, [R1+0x288] ;  /* 0x0002880001067983 */ /* 0x008f280000300800 */
[----:B------:R-:W4:Y:S01]  /*18830*/  LDL.LU R7, [R1+0x28c] ;  /* 0x00028c0001077983 */ /* 0x000f220000300800 */
[----:B--2---:R-:W-:Y:S03]  /*18840*/  HMMA.16816.F32 R16, R20, R14, R16 ;  /* 0x0000000e1410723c */ /* 0x004fe60000001810 */
[----:B------:R-:W-:Y:S01]  /*18850*/  STL [R1+0x5b2c], R8 ;  /* 0x005b2c0801007387 */ /* 0x000fe20000100800 */
[----:B------:R-:W-:Y:S01]  /*18860*/  IMAD.MOV.U32 R26, RZ, RZ, R14 ;  /* 0x000000ffff1a7224 */ /* 0x000fe200078e000e */
[----:B------:R-:W-:-:S02]  /*18870*/  MOV R29, R15 ;  /* 0x0000000f001d7202 */ /* 0x000fc40000000f00 */
[----:B------:R-:W-:Y:S04]  /*18880*/  STL [R1+0x5b28], R9 ;  /* 0x005b280901007387 */ /* 0x000fe80000100800 */
[----:B------:R-:W-:Y:S04]  /*18890*/  STL [R1+0x5b24], R24 ;  /* 0x005b241801007387 */ /* 0x000fe80000100800 */
[----:B------:R-:W-:Y:S04]  /*188a0*/  STL [R1+0x5b20], R25 ;  /* 0x005b201901007387 */ /* 0x000fe80000100800 */
[----:B------:R-:W2:Y:S04]  /*188b0*/  LDL.LU.64 R14, [R1+0x5c28] ;  /* 0x005c2800010e7983 */ /* 0x000ea80000300a00 */
[----:B------:R-:W-:Y:S01]  /*188c0*/  STL.64 [R1+0x2b0], R16 ;  /* 0x0002b01001007387 */ /* 0x000fe20000100a00 */
[----:B------:R-:W-:Y:S01]  /*188d0*/  IMAD.MOV.U32 R13, RZ, RZ, R18 ;  /* 0x000000ffff0d7224 */ /* 0x000fe200078e0012 */
[----:B------:R-:W-:-:S02]  /*188e0*/  MOV R12, R19 ;  /* 0x00000013000c7202 */ /* 0x000fc40000000f00 */
[----:B------:R-:W3:Y:S04]  /*188f0*/  LDL.LU.64 R18, [R1+0x5c20] ;  /* 0x005c200001127983 */ /* 0x000ee80000300a00 */
[----:B------:R0:W-:Y:S04]  /*18900*/  STL [R1+0x5b48], R26 ;  /* 0x005b481a01007387 */ /* 0x0001e80000100800 */
[----:B0-----:R-:W5:Y:S04]  /*18910*/  LDL.LU.64 R26, [R1+0x98] ;  /* 0x00009800011a7983 */ /* 0x001f680000300a00 */
[----:B--2---:R-:W-:Y:S04]  /*18920*/  STL.64 [R1+0x5ad0], R14 ;  /* 0x005ad00e01007387 */ /* 0x004fe80000100a00 */
[----:B------:R0:W-:Y:S04]  /*18930*/  STL.64 [R1+0x5ac8], R12 ;  /* 0x005ac80c01007387 */ /* 0x0001e80000100a00 */
[----:B0-----:R-:W3:Y:S04]  /*18940*/  LDL.LU R12, [R1+0x2a0] ;  /* 0x0002a000010c7983 */ /* 0x001ee80000300800 */
[----:B------:R-:W3:Y:S04]  /*18950*/  LDL.LU R13, [R1+0x2a4] ;  /* 0x0002a400010d7983 */ /* 0x000ee80000300800 */
[----:B------:R-:W3:Y:S04]  /*18960*/  LDL.LU R14, [R1+0x2a8] ;  /* 0x0002a800010e7983 */ /* 0x000ee80000300800 */
[----:B------:R-:W3:Y:S02]  /*18970*/  LDL.LU R15, [R1+0x2ac] ;  /* 0x0002ac00010f7983 */ /* 0x000ee40000300800 */
[C---:B---3--:R-:W-:Y:S11]  /*18980*/  HMMA.16816.F32 R12, R20.reuse, R18, R12 ;  /* 0x00000012140c723c */ /* 0x048ff6000000180c */
[----:B------:R-:W-:Y:S11]  /*18990*/  @!UPT UIADD3 URZ, URZ, URZ, URZ ;  /* 0x0000003f3f3ff290 */ /* 0x000ff6000fffe03f */
[----:B------:R-:W-:Y:S01]  /*189a0*/  @!UPT UIADD3 URZ, URZ, URZ, URZ ;  /* 0x0000003f3f3ff290 */ /* 0x000fe2000fffe03f */
[----:B------:R0:W-:Y:S04]  /*189b0*/  STL.64 [R1+0x2a0], R12 ;  /* 0x0002a00c01007387 */ /* 0x0001e80000100a00 */
[----:B------:R-:W-:Y:S01]  /*189c0*/  STL.64 [R1+0x2a8], R14 ;  /* 0x0002a80e01007387 */ /* 0x000fe20000100a00 */
[----:B0-----:R-:W-:Y:S01]  /*189d0*/  IMAD.MOV.U32 R13, RZ, RZ, R18 ;  /* 0x000000ffff0d7224 */ /* 0x001fe200078e0012 */
[----:B------:R-:W-:Y:S02]  /*189e0*/  MOV R12, R19 ;  /* 0x00000013000c7202 */ /* 0x000fe40000000f00 */
[----:B------:R-:W5:Y:S04]  /*189f0*/  LDL.LU.64 R18, [R1+0x5c18] ;  /* 0x005c180001127983 */ /* 0x000f680000300a00 */
[----:B------:R-:W5:Y:S02]  /*18a00*/  LDL.LU.64 R16, [R1+0x5c10] ;  /* 0x005c100001107983 */ /* 0x000f640000300a00 */
[----:B-----5:R-:W-:Y:S11]  /*18a10*/  HMMA.16816.F32 R16, R20, R26, R16 ;  /* 0x0000001a1410723c */ /* 0x020ff60000001810 */
[----:B------:R-:W-:Y:S11]  /*18a20*/  @!UPT UIADD3 URZ, URZ, URZ, URZ ;  /* 0x0000003f3f3ff290 */ /* 0x000ff6000fffe03f */
[----:B------:R-:W-:Y:S01]  /*18a30*/  @!UPT UIADD3 URZ, URZ, URZ, URZ ;  /* 0x0000003f3f3ff290 */ /* 0x000fe2000fffe03f */
[----:B------:R-:W-:Y:S04]  /*18a40*/  STL.64 [R1+0x290], R16 ;  /* 0x0002901001007387 */ /* 0x000fe80000100a00 */
[----:B------:R0:W-:Y:S04]  /*18a50*/  STL.64 [R1+0x298], R18 ;  /* 0x0002981201007387 */ /* 0x0001e80000100a00 */
[----:B0-----:R-:W4:Y:S01]  /*18a60*/  LDL.LU.64 R18, [R1+0x5c08] ;  /* 0x005c080001127983 */ /* 0x001f220000300a00 */
[----:B------:R-:W-:Y:S01]  /*18a70*/  IMAD.MOV.U32 R15, RZ, RZ, R26 ;  /* 0x000000ffff0f7224 */ /* 0x000fe200078e001a */
[----:B------:R-:W-:-:S05]  /*18a80*/  MOV R14, R27 ;  /* 0x0000001b000e7202 */ /* 0x000fca0000000f00 */
[----:B------:R-:W-:Y:S04]  /*18a90*/  STL.64 [R1+0x5b38], R14 ;  /* 0x005b380e01007387 */ /* 0x000fe80000100a00 */
[----:B------:R0:W-:Y:S01]  /*18aa0*/  STL.64 [R1+0x5b30], R12 ;  /* 0x005b300c01007387 */ /* 0x0001e20000100a00 */
[----:B------:R-:W-:Y:S01]  /*18ab0*/  IMAD.MOV.U32 R16, RZ, RZ, R2 ;  /* 0x000000ffff107224 */ /* 0x000fe200078e0002 */
[----:B----4-:R-:W-:Y:S01]  /*18ac0*/  HMMA.16816.F32 R4, R20, R18, R4 ;  /* 0x000000121404723c */ /* 0x010fe20000001804 */
[----:B------:R-:W-:Y:S01]  /*18ad0*/  IMAD.MOV.U32 R11, RZ, RZ, R18 ;  /* 0x000000ffff0b7224 */ /* 0x000fe200078e0012 */
[----:B------:R-:W-:Y:S11]  /*18ae0*/  MOV R27, R19 ;  /* 0x00000013001b7202 */ /* 0x000ff60000000f00 */
[----:B------:R-:W-:Y:S10]  /*18af0*/  @!UPT UIADD3 URZ, URZ, URZ, URZ ;  /* 0x0000003f3f3ff290 */ /* 0x000ff4000fffe03f */
[----:B------:R-:W-:Y:S04]  /*18b00*/  STL.64 [R1+0x280], R4 ;  /* 0x0002800401007387 */ /* 0x000fe80000100a00 */
[----:B------:R-:W-:Y:S04]  /*18b10*/  STL.64 [R1+0x288], R6 ;  /* 0x0002880601007387 */ /* 0x000fe80000100a00 */
[----:B------:R-:W-:Y:S04]  /*18b20*/  STL [R1+0x5bd8], R11 ;  /* 0x005bd80b01007387 */ /* 0x000fe80000100800 */
[----:B------:R-:W-:Y:S04]  /*18b30*/  STL [R1+0x5bb8], R27 ;  /* 0x005bb81b01007387 */ /* 0x000fe80000100800 */
[----:B------:R-:W2:Y:S04]  /*18b40*/  LDL.LU R2, [R1+0x5c04] ;  /* 0x005c040001027983 */ /* 0x000ea80000300800 */
[----:B------:R-:W3:Y:S04]  /*18b50*/  LDL.LU R17, [R1+0xe4] ;  /* 0x0000e40001117983 */ /* 0x000ee80000300800 */
[----:B------:R-:W4:Y:S04]  /*18b60*/  LDL.LU R18, [R1+0xe8] ;  /* 0x0000e80001127983 */ /* 0x000f280000300800 */
[----:B0-----:R-:W5:Y:S04]  /*18b70*/  LDL.LU R12, [R1+0x1f0] ;  /* 0x0001f000010c7983 */ /* 0x001f680000300800 */
[----:B------:R-:W5:Y:S04]  /*18b80*/  LDL.LU R13, [R1+0x1f4] ;  /* 0x0001f400010d7983 */ /* 0x000f680000300800 */
[----:B------:R-:W3:Y:S01]  /*18b90*/  LDL.LU R14, [R1+0x1f8] ;  /* 0x0001f800010e7983 */ /* 0x000ee20000300800 */
[----:B------:R-:W-:Y:S01]  /*18ba0*/  MOV R19, R10 ;  /* 0x0000000a00137202 */ /* 0x000fe20000000f00 */
[----:B--2---:R-:W-:-:S02]  /*18bb0*/  IMAD.MOV.U32 R15, RZ, RZ, R2 ;  /* 0x000000ffff0f7224 */ /* 0x004fc400078e0002 */
[----:B------:R-:W2:Y:S04]  /*18bc0*/  LDL.LU R2, [R1+0x5c00] ;  /* 0x005c000001027983 */ /* 0x000ea80000300800 */
[----:B---3--:R-:W-:Y:S04]  /*18bd0*/  STL.64 [R1+0x5b58], R14 ;  /* 0x005b580e01007387 */ /* 0x008fe80000100a00 */
[----:B-----5:R0:W-:Y:S04]  /*18be0*/  STL.64 [R1+0x5b50], R12 ;  /* 0x005b500c01007387 */ /* 0x0201e80000100a00 */
[----:B0-----:R-:W3:Y:S04]  /*18bf0*/  LDL.LU R12, [R1+0x200] ;  /* 0x00020000010c7983 */ /* 0x001ee80000300800 */
[----:B------:R-:W3:Y:S04]  /*18c00*/  LDL.LU R13, [R1+0x204] ;  /* 0x00020400010d7983 */ /* 0x000ee80000300800 */
[----:B------:R-:W5:Y:S04]  /*18c10*/  LDL.LU R14, [R1+0x208] ;  /* 0x00020800010e7983 */ /* 0x000f680000300800 */
        /* <DEDUP_REMOVED lines=9> */
[----:B------:R-:W2:Y:S04]  /*18cb0*/  LDL.LU.64 R10, [R1+0x68] ;  /* 0x00006800010a7983 */ /* 0x000ea80000300a00 */
[----:B--2---:R0:W-:Y:S04]  /*18cc0*/  STL.64 [R1+0x5be8], R10 ;  /* 0x005be80a01007387 */ /* 0x0041e80000100a00 */
[----:B0-----:R-:W2:Y:S04]  /*18cd0*/  LDL.LU.64 R10, [R1+0x78] ;  /* 0x00007800010a7983 */ /* 0x001ea80000300a00 */
[----:B------:R0:W-:Y:S04]  /*18ce0*/  STL.64 [R1+0x5bc8], R26 ;  /* 0x005bc81a01007387 */ /* 0x0001e80000100a00 */
[----:B------:R1:W-:Y:S04]  /*18cf0*/  STL.64 [R1+0x5bc0], R24 ;  /* 0x005bc01801007387 */ /* 0x0003e80000100a00 */
[----:B0-----:R-:W2:Y:S04]  /*18d00*/  LDL.LU.64 R26, [R1+0x58] ;  /* 0x00005800011a7983 */ /* 0x001ea80000300a00 */
[----:B--2---:R0:W-:Y:S04]  /*18d10*/  STL.64 [R1+0x5be0], R26 ;  /* 0x005be01a01007387 */ /* 0x0041e80000100a00 */
[----:B-1----:R-:W2:Y:S04]  /*18d20*/  LDL.LU R24, [R1+0x260] ;  /* 0x0002600001187983 */ /* 0x002ea80000300800 */
[----:B------:R-:W2:Y:S04]  /*18d30*/  LDL.LU R25, [R1+0x264] ;  /* 0x0002640001197983 */ /* 0x000ea80000300800 */
[----:B0-----:R-:W2:Y:S04]  /*18d40*/  LDL.LU R26, [R1+0x268] ;  /* 0x00026800011a7983 */ /* 0x001ea80000300800 */
[----:B------:R-:W2:Y:S04]  /*18d50*/  LDL.LU R27, [R1+0x26c] ;  /* 0x00026c00011b7983 */ /* 0x000ea80000300800 */
[----:B--2---:R-:W-:Y:S04]  /*18d60*/  STL.64 [R1+0x5bf8], R26 ;  /* 0x005bf81a01007387 */ /* 0x004fe80000100a00 */
[----:B------:R0:W-:Y:S04]  /*18d70*/  STL.64 [R1+0x5bf0], R24 ;  /* 0x005bf01801007387 */ /* 0x0001e80000100a00 */
[----:B0-----:R-:W2:Y:S04]  /*18d80*/  LDL.LU R24, [R1+0x270] ;  /* 0x0002700001187983 */ /* 0x001ea80000300800 */
[----:B------:R-:W2:Y:S04]  /*18d90*/  LDL.LU R25, [R1+0x274] ;  /* 0x0002740001197983 */ /* 0x000ea80000300800 */
[----:B------:R-:W2:Y:S04]  /*18da0*/  LDL.LU R26, [R1+0x278] ;  /* 0x00027800011a7983 */ /* 0x000ea80000300800 */
[----:B------:R-:W2:Y:S04]  /*18db0*/  LDL.LU R27, [R1+0x27c] ;  /* 0x00027c00011b7983 */ /* 0x000ea80000300800 */
[----:B------:R-:W-:Y:S04]  /*18dc0*/  STL.64 [R1+0x5b98], R6 ;  /* 0x005b980601007387 */ /* 0x000fe80000100a00 */
[----:B------:R0:W-:Y:S04]  /*18dd0*/  STL.64 [R1+0x5b90], R4 ;  /* 0x005b900401007387 */ /* 0x0001e80000100a00 */
[----:B0-----:R-:W2:Y:S04]  /*18de0*/  LDL.LU R4, [R1+0x230] ;  /* 0x0002300001047983 */ /* 0x001ea80000300800 */
[----:B------:R-:W2:Y:S04]  /*18df0*/  LDL.LU R5, [R1+0x234] ;  /* 0x0002340001057983 */ /* 0x000ea80000300800 */
[----:B------:R-:W2:Y:S04]  /*18e00*/  LDL.LU R6, [R1+0x238] ;  /* 0x0002380001067983 */ /* 0x000ea80000300800 */
[----:B------:R-:W2:Y:S04]  /*18e10*/  LDL.LU R7, [R1+0x23c] ;  /* 0x00023c0001077983 */ /* 0x000ea80000300800 */
[----:B--2---:R0:W-:Y:S04]  /*18e20*/  STL.64 [R1+0x5bb0], R6 ;  /* 0x005bb00601007387 */ /* 0x0041e80000100a00 */
[----:B------:R1:W-:Y:S04]  /*18e30*/  STL.64 [R1+0x5ba8], R4 ;  /* 0x005ba80401007387 */ /* 0x0003e80000100a00 */
[----:B0-----:R-:W2:Y:S04]  /*18e40*/  LDL.LU.64 R6, [R1+0x48] ;  /* 0x0000480001067983 */ /* 0x001ea80000300a00 */
[----:B--2---:R0:W-:Y:S04]  /*18e50*/  STL.64 [R1+0x5bd0], R6 ;  /* 0x005bd00601007387 */ /* 0x0041e80000100a00 */
[----:B-1----:R-:W2:Y:S04]  /*18e60*/  LDL.LU R4, [R1+0x250] ;  /* 0x0002500001047983 */ /* 0x002ea80000300800 */
[----:B------:R-:W2:Y:S04]  /*18e70*/  LDL.LU R5, [R1+0x254] ;  /* 0x0002540001057983 */ /* 0x000ea80000300800 */
[----:B0-----:R-:W2:Y:S04]  /*18e80*/  LDL.LU R6, [R1+0x258] ;  /* 0x0002580001067983 */ /* 0x001ea80000300800 */
[----:B------:R-:W2:Y:S04]  /*18e90*/  LDL.LU R7, [R1+0x25c] ;  /* 0x00025c0001077983 */ /* 0x000ea80000300800 */
[----:B-----5:R0:W-:Y:S04]  /*18ea0*/  STL.64 [R1+0x5b68], R14 ;  /* 0x005b680e01007387 */ /* 0x0201e80000100a00 */
[----:B---3--:R-:W-:Y:S04]  /*18eb0*/  STL.64 [R1+0x5b60], R12 ;  /* 0x005b600c01007387 */ /* 0x008fe80000100a00 */
[----:B0-----:R-:W3:Y:S01]  /*18ec0*/  LDL.LU.64 R14, [R1+0x18] ;  /* 0x00001800010e7983 */ /* 0x001ee20000300a00 */
[----:B------:R-:W-:Y:S03]  /*18ed0*/  HMMA.16816.F32 R24, R20, R10, R24 ;  /* 0x0000000a1418723c */ /* 0x000fe60000001818 */
[----:B---3--:R0:W-:Y:S04]  /*18ee0*/  STL.64 [R1+0x5b80], R14 ;  /* 0x005b800e01007387 */ /* 0x0081e80000100a00 */
[----:B0-----:R-:W3:Y:S04]  /*18ef0*/  LDL.LU.64 R14, [R1+0x28] ;  /* 0x00002800010e7983 */ /* 0x001ee80000300a00 */
[----:B---3--:R0:W-:Y:S04]  /*18f00*/  STL.64 [R1+0x5ba0], R14 ;  /* 0x005ba00e01007387 */ /* 0x0081e80000100a00 */
[----:B0-----:R-:W3:Y:S04]  /*18f10*/  LDL.LU.64 R14, [R1+0x38] ;  /* 0x00003800010e7983 */ /* 0x001ee80000300a00 */
[----:B----4-:R0:W-:Y:S04]  /*18f20*/  STL.64 [R1+0x5978], R18 ;  /* 0x0059781201007387 */ /* 0x0101e80000100a00 */
[----:B------:R1:W-:Y:S04]  /*18f30*/  STL.64 [R1+0x5970], R16 ;  /* 0x0059701001007387 */ /* 0x0003e80000100a00 */
[----:B0-----:R-:W4:Y:S04]  /*18f40*/  LDL.LU R18, [R1+0x8] ;  /* 0x0000080001127983 */ /* 0x001f280000300800 */
[----:B------:R-:W4:Y:S01]  /*18f50*/  LDL.LU R19, [R1+0xc] ;  /* 0x00000c0001137983 */ /* 0x000f220000300800 */
[----:B-1----:R-:W-:-:S03]  /*18f60*/  MOV R17, R10 ;  /* 0x0000000a00117202 */ /* 0x002fc60000000f00 */
[----:B------:R-:W-:Y:S01]  /*18f70*/  STL.64 [R1+0x270], R24 ;  /* 0x0002701801007387 */ /* 0x000fe20000100a00 */
[----:B------:R-:W-:-:S03]  /*18f80*/  IMAD.MOV.U32 R16, RZ, RZ, R11 ;  /* 0x000000ffff107224 */ /* 0x000fc600078e000b */
[----:B------:R0:W-:Y:S04]  /*18f90*/  STL.64 [R1+0x278], R26 ;  /* 0x0002781a01007387 */ /* 0x0001e80000100a00 */
[----:B0-----:R-:W5:Y:S04]  /*18fa0*/  LDL.LU.64 R26, [R1+0x5bf8] ;  /* 0x005bf800011a7983 */ /* 0x001f680000300a00 */
[----:B------:R-:W5:Y:S04]  /*18fb0*/  LDL.LU.64 R24, [R1+0x5bf0] ;  /* 0x005bf00001187983 */ /* 0x000f680000300a00 */
[----:B------:R-:W5:Y:S04]  /*18fc0*/  LDL.LU.64 R10, [R1+0x5be8] ;  /* 0x005be800010a7983 */ /* 0x000f680000300a00 */
[----:B----4-:R-:W-:Y:S04]  /*18fd0*/  STL.64 [R1+0x5b78], R18 ;  /* 0x005b781201007387 */ /* 0x010fe80000100a00 */
[----:B------:R0:W-:Y:S04]  /*18fe0*/  STL.64 [R1+0x5b70], R16 ;  /* 0x005b701001007387 */ /* 0x0001e80000100a00 */
[----:B0-----:R-:W4:Y:S04]  /*18ff0*/  LDL.LU R16, [R1+0x210] ;  /* 0x0002100001107983 */ /* 0x001f280000300800 */
[----:B------:R-:W4:Y:S04]  /*19000*/  LDL.LU R17, [R1+0x214] ;  /* 0x0002140001117983 */ /* 0x000f280000300800 */
[----:B------:R-:W4:Y:S01]  /*19010*/  LDL.LU R18, [R1+0x218] ;  /* 0x0002180001127983 */ /* 0x000f220000300800 */
[----:B-----5:R-:W-:Y:S11]  /*19020*/  HMMA.16816.F32 R24, R20, R10, R24 ;  /* 0x0000000a1418723c */ /* 0x020ff60000001818 */
[----:B------:R-:W-:Y:S11]  /*19030*/  @!UPT UIADD3 URZ, URZ, URZ, URZ ;  /* 0x0000003f3f3ff290 */ /* 0x000ff6000fffe03f */
[----:B------:R-:W-:Y:S01]  /*19040*/  @!UPT UIADD3 URZ, URZ, URZ, URZ ;  /* 0x0000003f3f3ff290 */ /* 0x000fe2000fffe03f */
[----:B------:R-:W-:Y:S04]  /*19050*/  STL.64 [R1+0x260], R24 ;  /* 0x0002601801007387 */ /* 0x000fe80000100a00 */
[----:B------:R0:W-:Y:S04]  /*19060*/  STL.64 [R1+0x268], R26 ;  /* 0x0002681a01007387 */ /* 0x0001e80000100a00 */
[----:B0-----:R-:W2:Y:S01]  /*19070*/  LDL.LU.64 R26, [R1+0x5be0] ;  /* 0x005be000011a7983 */ /* 0x001ea20000300a00 */
[----:B------:R-:W-:Y:S01]  /*19080*/  IMAD.MOV.U32 R0, RZ, RZ, R10 ;  /* 0x000000ffff007224 */ /* 0x000fe200078e000a */
[----:B------:R-:W-:-:S02]  /*19090*/  MOV R10, R11 ;  /* 0x0000000b000a7202 */ /* 0x000fc40000000f00 */
[----:B------:R-:W5:Y:S01]  /*190a0*/  LDL.LU R11, [R1+0x5bd8] ;  /* 0x005bd800010b7983 */ /* 0x000f620000300800 */
[C---:B--2---:R-:W-:Y:S01]  /*190b0*/  HMMA.16816.F32 R4, R20.reuse, R26, R4 ;  /* 0x0000001a1404723c */ /* 0x044fe20000001804 */
[----:B------:R-:W-:Y:S01]  /*190c0*/  IMAD.MOV.U32 R3, RZ, RZ, R26 ;  /* 0x000000ffff037224 */ /* 0x000fe200078e001a */
[----:B------:R-:W-:Y:S11]  /*190d0*/  MOV R28, R27 ;  /* 0x0000001b001c7202 */ /* 0x000ff60000000f00 */
[----:B------:R-:W-:Y:S10]  /*190e0*/  @!UPT UIADD3 URZ, URZ, URZ, URZ ;  /* 0x0000003f3f3ff290 */ /* 0x000ff4000fffe03f */
[----:B------:R-:W-:Y:S04]  /*190f0*/  STL.64 [R1+0x250], R4 ;  /* 0x0002500401007387 */ /* 0x000fe80000100a00 */
[----:B------:R0:W-:Y:S04]  /*19100*/  STL.64 [R1+0x258], R6 ;  /* 0x0002580601007387 */ /* 0x0001e80000100a00 */
[----:B0-----:R-:W2:Y:S04]  /*19110*/  LDL.LU.64 R6, [R1+0x5bd0] ;  /* 0x005bd00001067983 */ /* 0x001ea80000300a00 */
[----:B------:R-:W2:Y:S04]  /*19120*/  LDL.LU.64 R26, [R1+0x5bc8] ;  /* 0x005bc800011a7983 */ /* 0x000ea80000300a00 */
[----:B------:R-:W2:Y:S02]  /*19130*/  LDL.LU.64 R24, [R1+0x5bc0] ;  /* 0x005bc00001187983 */ /* 0x000ea40000300a00 */
[----:B--2---:R-:W-:Y:S11]  /*19140*/  HMMA.16816.F32 R24, R20, R6, R24 ;  /* 0x000000061418723c */ /* 0x004ff60000001818 */
[----:B------:R-:W-:Y:S11]  /*19150*/  @!UPT UIADD3 URZ, URZ, URZ, URZ ;  /* 0x0000003f3f3ff290 */ /* 0x000ff6000fffe03f */
[----:B------:R-:W-:Y:S01]  /*19160*/  @!UPT UIADD3 URZ, URZ, URZ, URZ ;  /* 0x0000003f3f3ff290 */ /* 0x000fe2000fffe03f */
[----:B------:R0:W-:Y:S04]  /*19170*/  STL.64 [R1+0x240], R24 ;  /* 0x0002401801007387 */ /* 0x0001e80000100a00 */
[----:B------:R1:W-:Y:S01]  /*19180*/  STL.64 [R1+0x248], R26 ;  /* 0x0002481a01007387 */ /* 0x0003e20000100a00 */
[----:B0-----:R-:W-:Y:S01]  /*19190*/  IMAD.MOV.U32 R24, RZ, RZ, R6 ;  /* 0x000000ffff187224 */ /* 0x001fe200078e0006 */
[----:B------:R-:W-:Y:S02]  /*191a0*/  MOV R25, R7 ;  /* 0x0000000700197202 */ /* 0x000fe40000000f00 */
[----:B-1----:R-:W2:Y:S04]  /*191b0*/  LDL.LU R27, [R1+0x5bb8] ;  /* 0x005bb800011b7983 */ /* 0x002ea80000300800 */
[----:B------:R-:W2:Y:S04]  /*191c0*/  LDL.LU.64 R6, [R1+0x5bb0] ;  /* 0x005bb00001067983 */ /* 0x000ea80000300a00 */
[----:B------:R-:W2:Y:S01]  /*191d0*/  LDL.LU.64 R4, [R1+0x5ba8] ;  /* 0x005ba80001047983 */ /* 0x000ea20000300a00 */
[----:B---3--:R-:W-:Y:S01]  /*191e0*/  IMAD.MOV.U32 R8, RZ, RZ, R14 ;  /* 0x000000ffff087224 */ /* 0x008fe200078e000e */
[----:B------:R-:W-:-:S02]  /*191f0*/  MOV R9, R15 ;  /* 0x0000000f00097202 */ /* 0x000fc40000000f00 */
[----:B------:R-:W-:Y:S01]  /*19200*/  MOV R19, R2 ;  /* 0x0000000200137202 */ /* 0x000fe20000000f00 */
[----:B--2---:R-:W-:Y:S01]  /*19210*/  HMMA.16816.F32 R4, R20, R14, R4 ;  /* 0x0000000e1404723c */ /* 0x004fe20000001804 */
[----:B------:R-:W2:Y:S11]  /*19220*/  LDL.LU.64 R14, [R1+0x5ba0] ;  /* 0x005ba000010e7983 */ /* 0x000eb60000300a00 */
[----:B------:R-:W-:Y:S11]  /*19230*/  @!UPT UIADD3 URZ, URZ, URZ, URZ ;  /* 0x0000003f3f3ff290 */ /* 0x000ff6000fffe03f */
[----:B------:R-:W-:Y:S01]  /*19240*/  STL.64 [R1+0x230], R4 ;  /* 0x0002300401007387 */ /* 0x000fe20000100a00 */
[----:B------:R-:W-:-:S03]  /*19250*/  IMAD.MOV.U32 R2, RZ, RZ, R7 ;  /* 0x000000ffff027224 */ /* 0x000fc600078e0007 */
[----:B------:R0:W-:Y:S04]  /*19260*/  STL [R1+0x238], R6 ;  /* 0x0002380601007387 */ /* 0x0001e80000100800 */
[----:B0-----:R-:W3:Y:S04]  /*19270*/  LDL.LU.64 R6, [R1+0x5b98] ;  /* 0x005b980001067983 */ /* 0x001ee80000300a00 */
[----:B------:R-:W3:Y:S04]  /*19280*/  LDL.LU.64 R4, [R1+0x5b90] ;  /* 0x005b900001047983 */ /* 0x000ee80000300a00 */
[----:B------:R2:W-:Y:S02]  /*19290*/  STL [R1+0x5950], R2 ;  /* 0x0059500201007387 */ /* 0x0005e40000100800 */
[----:B--2---:R-:W-:Y:S01]  /*192a0*/  IMAD.MOV.U32 R2, RZ, RZ, R15 ;  /* 0x000000ffff027224 */ /* 0x004fe200078e000f */
[----:B---3--:R-:W-:Y:S11]  /*192b0*/  HMMA.16816.F32 R4, R20, R14, R4 ;  /* 0x0000000e1404723c */ /* 0x008ff60000001804 */
[----:B------:R-:W-:Y:S11]  /*192c0*/  @!UPT UIADD3 URZ, URZ, URZ, URZ ;  /* 0x0000003f3f3ff290 */ /* 0x000ff6000fffe03f */
[----:B------:R-:W-:Y:S01]  /*192d0*/  @!UPT UIADD3 URZ, URZ, URZ, URZ ;  /* 0x0000003f3f3ff290 */ /* 0x000fe2000fffe03f */
[----:B------:R0:W-:Y:S04]  /*192e0*/  STL.64 [R1+0x220], R4 ;  /* 0x0002200401007387 */ /* 0x0001e80000100a00 */
[----:B------:R1:W-:Y:S01]  /*192f0*/  STL.64 [R1+0x228], R6 ;  /* 0x0002280601007387 */ /* 0x0003e20000100a00 */
[----:B0-----:R-:W-:-:S03]  /*19300*/  MOV R5, R14 ;  /* 0x0000000e00057202 */ /* 0x001fc60000000f00 */
[----:B-1----:R-:W2:Y:S04]  /*19310*/  LDL.LU.64 R6, [R1+0x5b88] ;  /* 0x005b880001067983 */ /* 0x002ea80000300a00 */
[----:B------:R-:W4:Y:S02]  /*19320*/  LDL.LU.64 R14, [R1+0x5b80] ;  /* 0x005b8000010e7983 */ /* 0x000f240000300a00 */
[C---:B----4-:R-:W-:Y:S01]  /*19330*/  HMMA.16816.F32 R16, R20.reuse, R14, R16 ;  /* 0x0000000e1410723c */ /* 0x050fe20000001810 */
[----:B------:R-:W-:Y:S01]  /*19340*/  MOV R26, R14 ;  /* 0x0000000e001a7202 */ /* 0x000fe20000000f00 */
[----:B------:R-:W-:Y:S11]  /*19350*/  IMAD.MOV.U32 R4, RZ, RZ, R15 ;  /* 0x000000ffff047224 */ /* 0x000ff600078e000f */
[----:B------:R-:W-:Y:S10]  /*19360*/  @!UPT UIADD3 URZ, URZ, URZ, URZ ;  /* 0x0000003f3f3ff290 */ /* 0x000ff4000fffe03f */
[----:B------:R-:W-:Y:S04]  /*19370*/  STL.64 [R1+0x210], R16 ;  /* 0x0002101001007387 */ /* 0x000fe80000100a00 */
[----:B------:R0:W-:Y:S04]  /*19380*/  STL.64 [R1+0x218], R18 ;  /* 0x0002181201007387 */ /* 0x0001e80000100a00 */
[----:B0-----:R-:W3:Y:S04]  /*19390*/  LDL.LU.64 R18, [R1+0x5b78] ;  /* 0x005b780001127983 */ /* 0x001ee80000300a00 */
[----:B------:R-:W4:Y:S04]  /*193a0*/  LDL.LU.64 R16, [R1+0x5b70] ;  /* 0x005b700001107983 */ /* 0x000f280000300a00 */
[----:B------:R-:W3:Y:S04]  /*193b0*/  LDL.LU.64 R14, [R1+0x5b68] ;  /* 0x005b6800010e7983 */ /* 0x000ee80000300a00 */
[----:B------:R-:W3:Y:S02]  /*193c0*/  LDL.LU.64 R12, [R1+0x5b60] ;  /* 0x005b6000010c7983 */ /* 0x000ee40000300a00 */
[----:B---3--:R-:W-:Y:S11]  /*193d0*/  HMMA.16816.F32 R12, R20, R18, R12 ;  /* 0x00000012140c723c */ /* 0x008ff6000000180c */
[----:B------:R-:W-:Y:S11]  /*193e0*/  @!UPT UIADD3 URZ, URZ, URZ, URZ ;  /* 0x0000003f3f3ff290 */ /* 0x000ff6000fffe03f */
[----:B------:R-:W-:Y:S01]  /*193f0*/  @!UPT UIADD3 URZ, URZ, URZ, URZ ;  /* 0x0000003f3f3ff290 */ /* 0x000fe2000fffe03f */
[----:B------:R-:W-:Y:S04]  /*19400*/  STL.64 [R1+0x200], R12 ;  /* 0x0002000c01007387 */ /* 0x000fe80000100a00 */
[----:B------:R0:W-:Y:S04]  /*19410*/  STL.64 [R1+0x208], R14 ;  /* 0x0002080e01007387 */ /* 0x0001e80000100a00 */
[----:B0-----:R-:W2:Y:S04]  /*19420*/  LDL.LU.64 R14, [R1+0x5b58] ;  /* 0x005b5800010e7983 */ /* 0x001ea80000300a00 */
[----:B------:R-:W2:Y:S04]  /*19430*/  LDL.LU.64 R12, [R1+0x5b50] ;  /* 0x005b5000010c7983 */ /* 0x000ea80000300a00 */
[----:B------:R0:W-:Y:S02]  /*19440*/  STL.64 [R1+0x5990], R18 ;  /* 0x0059901201007387 */ /* 0x0001e40000100a00 */
[----:B0-----:R-:W-:Y:S01]  /*19450*/  MOV R18, R26 ;  /* 0x0000001a00127202 */ /* 0x001fe20000000f00 */
[----:B------:R-:W-:Y:S01]  /*19460*/  IMAD.MOV.U32 R19, RZ, RZ, R4 ;  /* 0x000000ffff137224 */ /* 0x000fe200078e0004 */
[----:B------:R-:W3:Y:S04]  /*19470*/  LDL.LU R26, [R1+0x5b48] ;  /* 0x005b4800011a7983 */ /* 0x000ee80000300800 */
[----:B------:R-:W3:Y:S04]  /*19480*/  LDL.LU R4, [R1+0x5b44] ;  /* 0x005b440001047983 */ /* 0x000ee80000300800 */
[----:B------:R0:W-:Y:S02]  /*19490*/  STL.64 [R1+0x59a8], R18 ;  /* 0x0059a81201007387 */ /* 0x0001e40000100a00 */
[----:B0-----:R-:W-:-:S02]  /*194a0*/  MOV R18, R5 ;  /* 0x0000000500127202 */ /* 0x001fc40000000f00 */
[----:B------:R-:W3:Y:S01]  /*194b0*/  LDL.LU R5, [R1+0x5b40] ;  /* 0x005b400001057983 */ /* 0x000ee20000300800 */
[----:B------:R-:W-:-:S05]  /*194c0*/  IMAD.MOV.U32 R19, RZ, RZ, R2 ;  /* 0x000000ffff137224 */ /* 0x000fca00078e0002 */
[----:B------:R0:W-:Y:S02]  /*194d0*/  STL.64 [R1+0x59c0], R18 ;  /* 0x0059c01201007387 */ /* 0x0001e40000100a00 */
[----:B0-----:R-:W-:Y:S01]  /*194e0*/  MOV R18, R8 ;  /* 0x0000000800127202 */ /* 0x001fe20000000f00 */
[----:B------:R-:W-:Y:S01]  /*194f0*/  IMAD.MOV.U32 R19, RZ, RZ, R9 ;  /* 0x000000ffff137224 */ /* 0x000fe200078e0009 */
[----:B--2---:R-:W-:Y:S11]  /*19500*/  HMMA.16816.F32 R12, R20, R6, R12 ;  /* 0x00000006140c723c */ /* 0x004ff6000000180c */
[----:B------:R-:W-:Y:S11]  /*19510*/  @!UPT UIADD3 URZ, URZ, URZ, URZ ;  /* 0x0000003f3f3ff290 */ /* 0x000ff6000fffe03f */
[----:B------:R-:W-:Y:S01]  /*19520*/  @!UPT UIADD3 URZ, URZ, URZ, URZ ;  /* 0x0000003f3f3ff290 */ /* 0x000fe2000fffe03f */
[----:B------:R-:W-:Y:S04]  /*19530*/  STL.64 [R1+0x1f0], R12 ;  /* 0x0001f00c01007387 */ /* 0x000fe80000100a00 */
[----:B------:R0:W-:Y:S04]  /*19540*/  STL.64 [R1+0x1f8], R14 ;  /* 0x0001f80e01007387 */ /* 0x0001e80000100a00 */
[----:B0-----:R-:W2:Y:S04]  /*19550*/  LDL.LU.64 R14, [R1+0x5b38] ;  /* 0x005b3800010e7983 */ /* 0x001ea80000300a00 */
[----:B------:R-:W2:Y:S04]  /*19560*/  LDL.LU.64 R12, [R1+0x5b30] ;  /* 0x005b3000010c7983 */ /* 0x000ea80000300a00 */
[----:B------:R-:W2:Y:S04]  /*19570*/  LDL.LU R8, [R1+0x5b2c] ;  /* 0x005b2c0001087983 */ /* 0x000ea80000300800 */
[----:B------:R-:W2:Y:S04]  /*19580*/  LDL.LU R9, [R1+0x5b28] ;  /* 0x005b280001097983 */ /* 0x000ea80000300800 */
[----:B------:R-:W-:Y:S04]  /*19590*/  STL.64 [R1+0x59d8], R18 ;  /* 0x0059d81201007387 */ /* 0x000fe80000100a00 */
[----:B------:R-:W-:Y:S04]  /*195a0*/  STL.64 [R1+0x5988], R6 ;  /* 0x0059880601007387 */ /* 0x000fe80000100a00 */
[----:B---3--:R0:W-:Y:S04]  /*195b0*/  STL.64 [R1+0x5980], R4 ;  /* 0x0059800401007387 */ /* 0x0081e80000100a00 */
[----:B0-----:R-:W3:Y:S04]  /*195c0*/  LDL.LU R4, [R1+0xf0] ;  /* 0x0000f00001047983 */ /* 0x001ee80000300800 */
[----:B------:R-:W3:Y:S04]  /*195d0*/  LDL.LU R5, [R1+0xf4] ;  /* 0x0000f40001057983 */ /* 0x000ee80000300800 */
[----:B------:R-:W2:Y:S04]  /*195e0*/  LDL.LU R6, [R1+0xf8] ;  /* 0x0000f80001067983 */ /* 0x000ea80000300800 */
[----:B------:R-:W2:Y:S01]  /*195f0*/  LDL.LU R7, [R1+0xfc] ;  /* 0x0000fc0001077983 */ /* 0x000ea20000300800 */
[----:B------:R-:W-:Y:S01]  /*19600*/  MOV R18, R24 ;  /* 0x0000001800127202 */ /* 0x000fe20000000f00 */
[----:B------:R-:W-:-:S02]  /*19610*/  IMAD.MOV.U32 R19, RZ, RZ, R25 ;  /* 0x000000ffff137224 */ /* 0x000fc400078e0019 */
[----:B------:R-:W3:Y:S04]  /*19620*/  LDL.LU R24, [R1+0x5b24] ;  /* 0x005b240001187983 */ /* 0x000ee80000300800 */
[----:B------:R-:W4:Y:S04]  /*19630*/  LDL.LU R25, [R1+0x5b20] ;  /* 0x005b200001197983 */ /* 0x000f280000300800 */
[----:B------:R-:W-:Y:S04]  /*19640*/  STL.64 [R1+0x59f0], R18 ;  /* 0x0059f01201007387 */ /* 0x000fe80000100a00 */
[----:B--2---:R-:W-:Y:S04]  /*19650*/  STL.64 [R1+0x59a0], R6 ;  /* 0x0059a00601007387 */ /* 0x004fe80000100a00 */
[----:B---3--:R0:W-:Y:S04]  /*19660*/  STL.64 [R1+0x5998], R4 ;  /* 0x0059980401007387 */ /* 0x0081e80000100a00 */
[----:B0-----:R-:W2:Y:S04]  /*19670*/  LDL.LU R4, [R1+0x100] ;  /* 0x0001000001047983 */ /* 0x001ea80000300800 */
[----:B------:R-:W2:Y:S04]  /*19680*/  LDL.LU R5, [R1+0x104] ;  /* 0x0001040001057983 */ /* 0x000ea80000300800 */
[----:B------:R-:W3:Y:S04]  /*19690*/  LDL.LU R6, [R1+0x108] ;  /* 0x0001080001067983 */ /* 0x000ee80000300800 */
[----:B------:R-:W3:Y:S01]  /*196a0*/  LDL.LU R7, [R1+0x10c] ;  /* 0x00010c0001077983 */ /* 0x000ee20000300800 */
[----:B------:R-:W-:Y:S01]  /*196b0*/  MOV R18, R3 ;  /* 0x0000000300127202 */ /* 0x000fe20000000f00 */
[----:B------:R-:W-:-:S02]  /*196c0*/  IMAD.MOV.U32 R19, RZ, RZ, R28 ;  /* 0x000000ffff137224 */ /* 0x000fc400078e001c */
[----:B------:R-:W2:Y:S04]  /*196d0*/  LDL.LU R3, [R1+0x5b1c] ;  /* 0x005b1c0001037983 */ /* 0x000ea80000300800 */
[----:B------:R-:W4:Y:S04]  /*196e0*/  LDL.LU R28, [R1+0x5b18] ;  /* 0x005b1800011c7983 */ /* 0x000f280000300800 */
[----:B------:R-:W-:Y:S04]  /*196f0*/  STL.64 [R1+0x5a08], R18 ;  /* 0x005a081201007387 */ /* 0x000fe80000100a00 */
[----:B---3--:R-:W-:Y:S04]  /*19700*/  STL.64 [R1+0x59b8], R6 ;  /* 0x0059b80601007387 */ /* 0x008fe80000100a00 */
[----:B--2---:R0:W-:Y:S04]  /*19710*/  STL.64 [R1+0x59b0], R4 ;  /* 0x0059b00401007387 */ /* 0x0041e80000100a00 */
[----:B0-----:R-:W2:Y:S04]  /*19720*/  LDL.LU R4, [R1+0x110] ;  /* 0x0001100001047983 */ /* 0x001ea80000300800 */
[----:B------:R-:W2:Y:S04]  /*19730*/  LDL.LU R5, [R1+0x114] ;  /* 0x0001140001057983 */ /* 0x000ea80000300800 */
[----:B------:R-:W3:Y:S04]  /*19740*/  LDL.LU R6, [R1+0x118] ;  /* 0x0001180001067983 */ /* 0x000ee80000300800 */
[----:B------:R-:W3:Y:S01]  /*19750*/  LDL.LU R7, [R1+0x11c] ;  /* 0x00011c0001077983 */ /* 0x000ee20000300800 */
[----:B------:R-:W-:Y:S01]  /*19760*/  MOV R18, R0 ;  /* 0x0000000000127202 */ /* 0x000fe20000000f00 */
[----:B------:R-:W-:-:S02]  /*19770*/  IMAD.MOV.U32 R19, RZ, RZ, R10 ;  /* 0x000000ffff137224 */ /* 0x000fc400078e000a */
[----:B------:R-:W2:Y:S04]  /*19780*/  LDL.LU R0, [R1+0x5b14] ;  /* 0x005b140001007983 */ /* 0x000ea80000300800 */
[----:B------:R-:W5:Y:S04]  /*19790*/  LDL.LU R10, [R1+0x5b10] ;  /* 0x005b1000010a7983 */ /* 0x000f680000300800 */
[----:B------:R4:W-:Y:S02]  /*197a0*/  STL.64 [R1+0x5a20], R18 ;  /* 0x005a201201007387 */ /* 0x0009e40000100a00 */
[----:B----4-:R-:W-:Y:S01]  /*197b0*/  MOV R18, R17 ;  /* 0x0000001100127202 */ /* 0x010fe20000000f00 */
[----:B------:R-:W-:-:S05]  /*197c0*/  IMAD.MOV.U32 R19, RZ, RZ, R16 ;  /* 0x000000ffff137224 */ /* 0x000fca00078e0010 */
[----:B------:R-:W-:Y:S04]  /*197d0*/  STL.64 [R1+0x5a38], R18 ;  /* 0x005a381201007387 */ /* 0x000fe80000100a00 */
[----:B---3--:R-:W-:Y:S04]  /*197e0*/  STL.64 [R1+0x59d0], R6 ;  /* 0x0059d00601007387 */ /* 0x008fe80000100a00 */
[----:B--2---:R0:W-:Y:S04]  /*197f0*/  STL.64 [R1+0x59c8], R4 ;  /* 0x0059c80401007387 */ /* 0x0041e80000100a00 */
[----:B0-----:R-:W2:Y:S04]  /*19800*/  LDL.LU R4, [R1+0x120] ;  /* 0x0001200001047983 */ /* 0x001ea80000300800 */
[----:B------:R-:W2:Y:S04]  /*19810*/  LDL.LU R5, [R1+0x124] ;  /* 0x0001240001057983 */ /* 0x000ea80000300800 */
[----:B------:R-:W3:Y:S01]  /*19820*/  LDL.LU R6, [R1+0x128] ;  /* 0x0001280001067983 */ /* 0x000ee20000300800 */
[----:B-----5:R-:W-:Y:S01]  /*19830*/  IMAD.MOV.U32 R18, RZ, RZ, R11 ;  /* 0x000000ffff127224 */ /* 0x020fe200078e000b */
[----:B------:R-:W-:-:S02]  /*19840*/  MOV R19, R27 ;  /* 0x0000001b00137202 */ /* 0x000fc40000000f00 */
[----:B------:R-:W-:Y:S02]  /*19850*/  MOV R7, R10 ;  /* 0x0000000a00077202 */ /* 0x000fe40000000f00 */
[----:B------:R-:W4:Y:S04]  /*19860*/  LDL.LU R10, [R1+0x5b0c] ;  /* 0x005b0c00010a7983 */ /* 0x000f280000300800 */
[----:B------:R-:W5:Y:S04]  /*19870*/  LDL.LU R11, [R1+0x5b08] ;  /* 0x005b0800010b7983 */ /* 0x000f680000300800 */
        /* <DEDUP_REMOVED lines=8> */
[----:B------:R-:W-:Y:S01]  /*19900*/  IMAD.MOV.U32 R18, RZ, RZ, R15 ;  /* 0x000000ffff127224 */ /* 0x000fe200078e000f */
[----:B------:R-:W-:-:S05]  /*19910*/  MOV R19, R14 ;  /* 0x0000000e00137202 */ /* 0x000fca0000000f00 */
[----:B------:R-:W-:Y:S04]  /*19920*/  STL.64 [R1+0x5a68], R18 ;  /* 0x005a681201007387 */ /* 0x000fe80000100a00 */
[----:B---3--:R-:W-:Y:S04]  /*19930*/  STL.64 [R1+0x5a00], R6 ;  /* 0x005a000601007387 */ /* 0x008fe80000100a00 */
[----:B--2---:R0:W-:Y:S04]  /*19940*/  STL.64 [R1+0x59f8], R4 ;  /* 0x0059f80401007387 */ /* 0x0041e80000100a00 */
[----:B0-----:R-:W2:Y:S01]  /*19950*/  LDL.LU R4, [R1+0x140] ;  /* 0x0001400001047983 */ /* 0x001ea20000300800 */
[----:B------:R-:W-:Y:S01]  /*19960*/  MOV R18, R13 ;  /* 0x0000000d00127202 */ /* 0x000fe20000000f00 */
[----:B------:R-:W-:Y:S01]  /*19970*/  IMAD.MOV.U32 R19, RZ, RZ, R12 ;  /* 0x000000ffff137224 */ /* 0x000fe200078e000c */
[----:B-----5:R-:W-:Y:S01]  /*19980*/  MOV R6, R11 ;  /* 0x0000000b00067202 */ /* 0x020fe20000000f00 */
[----:B----4-:R-:W-:-:S02]  /*19990*/  IMAD.MOV.U32 R5, RZ, RZ, R27 ;  /* 0x000000ffff057224 */ /* 0x010fc400078e001b */
[----:B------:R-:W-:Y:S01]  /*199a0*/  IMAD.MOV.U32 R7, RZ, RZ, R10 ;  /* 0x000000ffff077224 */ /* 0x000fe200078e000a */
[----:B------:R-:W3:Y:S04]  /*199b0*/  LDL.LU R27, [R1+0x5b00] ;  /* 0x005b0000011b7983 */ /* 0x000ee80000300800 */
[----:B------:R-:W4:Y:S04]  /*199c0*/  LDL.LU R11, [R1+0x5afc] ;  /* 0x005afc00010b7983 */ /* 0x000f280000300800 */
[----:B------:R-:W5:Y:S04]  /*199d0*/  LDL.LU R10, [R1+0x5af8] ;  /* 0x005af800010a7983 */ /* 0x000f680000300800 */
[----:B------:R0:W-:Y:S04]  /*199e0*/  STL.64 [R1+0x5a80], R18 ;  /* 0x005a801201007387 */ /* 0x0001e80000100a00 */
[----:B------:R-:W-:Y:S01]  /*199f0*/  STL.64 [R1+0x5a18], R6 ;  /* 0x005a180601007387 */ /* 0x000fe20000100a00 */
[----:B0-----:R-:W-:-:S03]  /*19a00*/  MOV R18, R26 ;  /* 0x0000001a00127202 */ /* 0x001fc60000000f00 */
[----:B--2---:R0:W-:Y:S04]  /*19a10*/  STL.64 [R1+0x5a10], R4 ;  /* 0x005a100401007387 */ /* 0x0041e80000100a00 */
[----:B0-----:R-:W2:Y:S04]  /*19a20*/  LDL.LU R4, [R1+0x150] ;  /* 0x0001500001047983 */ /* 0x001ea80000300800 */
[----:B------:R-:W2:Y:S04]  /*19a30*/  LDL.LU R5, [R1+0x154] ;  /* 0x0001540001057983 */ /* 0x000ea80000300800 */
[----:B------:R-:W2:Y:S04]  /*19a40*/  LDL.LU R6, [R1+0x158] ;  /* 0x0001580001067983 */ /* 0x000ea80000300800 */
[----:B------:R-:W2:Y:S04]  /*19a50*/  LDL.LU R7, [R1+0x15c] ;  /* 0x00015c0001077983 */ /* 0x000ea80000300800 */
[----:B------:R-:W3:Y:S01]  /*19a60*/  LDL.LU R26, [R1+0x5af4] ;  /* 0x005af400011a7983 */ /* 0x000ee20000300800 */
[----:B------:R-:W-:-:S03]  /*19a70*/  IMAD.MOV.U32 R19, RZ, RZ, R29 ;  /* 0x000000ffff137224 */ /* 0x000fc600078e001d */
[----:B------:R-:W3:Y:S04]  /*19a80*/  LDL.LU R29, [R1+0x5af0] ;  /* 0x005af000011d7983 */ /* 0x000ee80000300800 */
[----:B------:R0:W-:Y:S02]  /*19a90*/  STL.64 [R1+0x5a98], R18 ;  /* 0x005a981201007387 */ /* 0x0001e40000100a00 */
[----:B0-----:R-:W-:Y:S01]  /*19aa0*/  IMAD.MOV.U32 R19, RZ, RZ, R24 ;  /* 0x000000ffff137224 */ /* 0x001fe200078e0018 */
[----:B------:R-:W-:Y:S01]  /*19ab0*/  MOV R18, R25 ;  /* 0x0000001900127202 */ /* 0x000fe20000000f00 */
[----:B--2---:R3:W-:Y:S04]  /*19ac0*/  STL.64 [R1+0x5a30], R6 ;  /* 0x005a300601007387 */ /* 0x0047e80000100a00 */
[----:B------:R5:W-:Y:S01]  /*19ad0*/  STL.64 [R1+0x5a28], R4 ;  /* 0x005a280401007387 */ /* 0x000be20000100a00 */
[----:B---3--:R-:W-:Y:S01]  /*19ae0*/  IMAD.MOV.U32 R7, RZ, RZ, R26 ;  /* 0x000000ffff077224 */ /* 0x008fe200078e001a */
[----:B-----5:R-:W-:Y:S01]  /*19af0*/  MOV R4, R10 ;  /* 0x0000000a00047202 */ /* 0x020fe20000000f00 */
[----:B----4-:R-:W-:Y:S01]  /*19b00*/  IMAD.MOV.U32 R5, RZ, RZ, R11 ;  /* 0x000000ffff057224 */ /* 0x010fe200078e000b */
[----:B------:R-:W2:Y:S01]  /*19b10*/  LDL.LU R10, [R1+0x5aec] ;  /* 0x005aec00010a7983 */ /* 0x000ea20000300800 */
[----:B------:R-:W-:-:S03]  /*19b20*/  MOV R6, R27 ;  /* 0x0000001b00067202 */ /* 0x000fc60000000f00 */
[----:B------:R-:W3:Y:S04]  /*19b30*/  LDL.LU R11, [R1+0x5ae8] ;  /* 0x005ae800010b7983 */ /* 0x000ee80000300800 */
[----:B------:R-:W4:Y:S04]  /*19b40*/  LDL.LU R24, [R1+0x1c0] ;  /* 0x0001c00001187983 */ /* 0x000f280000300800 */
[----:B------:R-:W4:Y:S04]  /*19b50*/  LDL.LU R25, [R1+0x1c4] ;  /* 0x0001c40001197983 */ /* 0x000f280000300800 */
[----:B------:R-:W4:Y:S04]  /*19b60*/  LDL.LU R26, [R1+0x1c8] ;  /* 0x0001c800011a7983 */ /* 0x000f280000300800 */
[----:B------:R-:W4:Y:S04]  /*19b70*/  LDL.LU R27, [R1+0x1cc] ;  /* 0x0001cc00011b7983 */ /* 0x000f280000300800 */
[----:B------:R-:W5:Y:S04]  /*19b80*/  LDL.LU R12, [R1+0x1e0] ;  /* 0x0001e000010c7983 */ /* 0x000f680000300800 */
[----:B------:R-:W5:Y:S04]  /*19b90*/  LDL.LU R13, [R1+0x1e4] ;  /* 0x0001e400010d7983 */ /* 0x000f680000300800 */
[----:B------:R-:W5:Y:S04]  /*19ba0*/  LDL.LU R14, [R1+0x1e8] ;  /* 0x0001e800010e7983 */ /* 0x000f680000300800 */
[----:B------:R-:W5:Y:S04]  /*19bb0*/  LDL.LU R15, [R1+0x1ec] ;  /* 0x0001ec00010f7983 */ /* 0x000f680000300800 */
[----:B------:R-:W-:Y:S04]  /*19bc0*/  STL.64 [R1+0x5a48], R6 ;  /* 0x005a480601007387 */ /* 0x000fe80000100a00 */
[----:B------:R0:W-:Y:S04]  /*19bd0*/  STL.64 [R1+0x5a40], R4 ;  /* 0x005a400401007387 */ /* 0x0001e80000100a00 */
[----:B0-----:R-:W2:Y:S04]  /*19be0*/  LDL.LU R4, [R1+0x170] ;  /* 0x0001700001047983 */ /* 0x001ea80000300800 */
[----:B------:R-:W2:Y:S04]  /*19bf0*/  LDL.LU R5, [R1+0x174] ;  /* 0x0001740001057983 */ /* 0x000ea80000300800 */
[----:B------:R-:W2:Y:S04]  /*19c00*/  LDL.LU R6, [R1+0x178] ;  /* 0x0001780001067983 */ /* 0x000ea80000300800 */
[----:B------:R-:W2:Y:S04]  /*19c10*/  LDL.LU R7, [R1+0x17c] ;  /* 0x00017c0001077983 */ /* 0x000ea80000300800 */
[----:B--2---:R-:W-:Y:S04]  /*19c20*/  STL.64 [R1+0x5a60], R6 ;  /* 0x005a600601007387 */ /* 0x004fe80000100a00 */
[----:B------:R0:W-:Y:S04]  /*19c30*/  STL.64 [R1+0x5a58], R4 ;  /* 0x005a580401007387 */ /* 0x0001e80000100a00 */
        /* <DEDUP_REMOVED lines=9> */
[----:B------:R-:W2:Y:S04]  /*19cd0*/  LDL.LU R5, [R1+0x194] ;  /* 0x0001940001057983 */ /* 0x000ea80000300800 */
[----:B------:R-:W2:Y:S04]  /*19ce0*/  LDL.LU R6, [R1+0x198] ;  /* 0x0001980001067983 */ /* 0x000ea80000300800 */
[----:B------:R-:W2:Y:S04]  /*19cf0*/  LDL.LU R7, [R1+0x19c] ;  /* 0x00019c0001077983 */ /* 0x000ea80000300800 */
[----:B--2---:R3:W-:Y:S04]  /*19d00*/  STL.64 [R1+0x5a90], R6 ;  /* 0x005a900601007387 */ /* 0x0047e80000100a00 */
[----:B------:R0:W-:Y:S01]  /*19d10*/  STL.64 [R1+0x5a88], R4 ;  /* 0x005a880401007387 */ /* 0x0001e20000100a00 */
[----:B---3--:R-:W-:Y:S01]  /*19d20*/  MOV R6, R10 ;  /* 0x0000000a00067202 */ /* 0x008fe20000000f00 */
[----:B------:R-:W-:-:S02]  /*19d30*/  IMAD.MOV.U32 R7, RZ, RZ, R11 ;  /* 0x000000ffff077224 */ /* 0x000fc400078e000b */
[----:B0-----:R-:W2:Y:S04]  /*19d40*/  LDL.LU R4, [R1+0x1a0] ;  /* 0x0001a00001047983 */ /* 0x001ea80000300800 */
[----:B------:R-:W2:Y:S04]  /*19d50*/  LDL.LU R5, [R1+0x1a4] ;  /* 0x0001a40001057983 */ /* 0x000ea80000300800 */
[----:B------:R-:W5:Y:S04]  /*19d60*/  LDL.LU R10, [R1+0x5adc] ;  /* 0x005adc00010a7983 */ /* 0x000f680000300800 */
[----:B------:R-:W5:Y:S04]  /*19d70*/  LDL.LU R11, [R1+0x5ad8] ;  /* 0x005ad800010b7983 */ /* 0x000f680000300800 */
[----:B------:R-:W-:Y:S01]  /*19d80*/  STL.64 [R1+0x5aa8], R6 ;  /* 0x005aa80601007387 */ /* 0x000fe20000100a00 */
[C---:B-----5:R-:W-:Y:S03]  /*19d90*/  HMMA.16816.F32 R12, R20.reuse, R10, R12 ;  /* 0x0000000a140c723c */ /* 0x060fe6000000180c */
[----:B--2---:R0:W-:Y:S04]  /*19da0*/  STL.64 [R1+0x5aa0], R4 ;  /* 0x005aa00401007387 */ /* 0x0041e80000100a00 */
[----:B0-----:R-:W2:Y:S04]  /*19db0*/  LDL.LU R4, [R1+0x1b0] ;  /* 0x0001b00001047983 */ /* 0x001ea80000300800 */
[----:B------:R-:W2:Y:S04]  /*19dc0*/  LDL.LU R5, [R1+0x1b4] ;  /* 0x0001b40001057983 */ /* 0x000ea80000300800 */
[----:B------:R-:W2:Y:S04]  /*19dd0*/  LDL.LU R6, [R1+0x1b8] ;  /* 0x0001b80001067983 */ /* 0x000ea80000300800 */
[----:B------:R-:W2:Y:S04]  /*19de0*/  LDL.LU R7, [R1+0x1bc] ;  /* 0x0001bc0001077983 */ /* 0x000ea80000300800 */
[----:B------:R-:W-:Y:S04]  /*19df0*/  STL.64 [R1+0x1e0], R12 ;  /* 0x0001e00c01007387 */ /* 0x000fe80000100a00 */
[----:B------:R0:W-:Y:S04]  /*19e00*/  STL.64 [R1+0x1e8], R14 ;  /* 0x0001e80e01007387 */ /* 0x0001e80000100a00 */
[----:B0-----:R-:W4:Y:S04]  /*19e10*/  LDL.LU.64 R14, [R1+0x5ad0] ;  /* 0x005ad000010e7983 */ /* 0x001f280000300a00 */
[----:B------:R-:W3:Y:S01]  /*19e20*/  LDL.LU.64 R12, [R1+0x5ac8] ;  /* 0x005ac800010c7983 */ /* 0x000ee20000300a00 */
[----:B----4-:R-:W-:Y:S03]  /*19e30*/  HMMA.16816.F32 R20, R20, R14, R24 ;  /* 0x0000000e1414723c */ /* 0x010fe60000001818 */
[----:B------:R-:W2:Y:S04]  /*19e40*/  LDL.LU.64 R26, [R1+0x5ac0] ;  /* 0x005ac000011a7983 */ /* 0x000ea80000300a00 */
[----:B------:R-:W2:Y:S11]  /*19e50*/  LDL.LU.64 R24, [R1+0x5ab8] ;  /* 0x005ab80001187983 */ /* 0x000eb60000300a00 */
[----:B------:R-:W-:Y:S05]  /*19e60*/  @!UPT UIADD3 URZ, URZ, URZ, URZ ;  /* 0x0000003f3f3ff290 */ /* 0x000fea000fffe03f */
[----:B------:R0:W-:Y:S04]  /*19e70*/  STL.64 [R1+0x1c0], R20 ;  /* 0x0001c01401007387 */ /* 0x0001e80000100a00 */
[----:B------:R-:W-:Y:S01]  /*19e80*/  STL.64 [R1+0x1c8], R22 ;  /* 0x0001c81601007387 */ /* 0x000fe20000100a00 */
[----:B0-----:R-:W-:Y:S01]  /*19e90*/  MOV R20, R29 ;  /* 0x0000001d00147202 */ /* 0x001fe20000000f00 */
[----:B------:R-:W-:Y:S02]  /*19ea0*/  IMAD.MOV.U32 R21, RZ, RZ, R0 ;  /* 0x000000ffff157224 */ /* 0x000fe400078e0000 */
[----:B------:R-:W4:Y:S04]  /*19eb0*/  LDL.LU R29, [R1+0x5ab4] ;  /* 0x005ab400011d7983 */ /* 0x000f280000300800 */
[----:B------:R-:W5:Y:S01]  /*19ec0*/  LDL.LU R0, [R1+0x5ab0] ;  /* 0x005ab00001007983 */ /* 0x000f620000300800 */
[C---:B--2---:R-:W-:Y:S03]  /*19ed0*/  HMMA.16816.F32 R16, R24.reuse, R18, R4 ;  /* 0x000000121810723c */ /* 0x044fe60000001804 */
[----:B------:R-:W2:Y:S04]  /*19ee0*/  LDL.LU.64 R6, [R1+0x5aa8] ;  /* 0x005aa80001067983 */ /* 0x000ea80000300a00 */
[----:B------:R-:W2:Y:S11]  /*19ef0*/  LDL.LU.64 R4, [R1+0x5aa0] ;  /* 0x005aa00001047983 */ /* 0x000eb60000300a00 */
[----:B------:R-:W-:Y:S05]  /*19f00*/  @!UPT UIADD3 URZ, URZ, URZ, URZ ;  /* 0x0000003f3f3ff290 */ /* 0x000fea000fffe03f */
        /* <DEDUP_REMOVED lines=86> */
[----:B0-----:R-:W2:Y:S04]  /*1a470*/  LDL.LU.64 R18, [R1+0x5978] ;  /* 0x0059780001127983 */ /* 0x001ea80000300a00 */
[----:B------:R-:W2:Y:S02]  /*1a480*/  LDL.LU.64 R16, [R1+0x5970] ;  /* 0x0059700001107983 */ /* 0x000ea40000300a00 */
[----:B--2---:R-:W-:Y:S11]  /*1a490*/  HMMA.16816.F32 R16, R24, R6, R16 ;  /* 0x000000061810723c */ /* 0x004ff60000001810 */
[----:B------:R-:W-:Y:S11]  /*1a4a0*/  @!UPT UIADD3 URZ, URZ, URZ, URZ ;  /* 0x0000003f3f3ff290 */ /* 0x000ff6000fffe03f */
[----:B------:R-:W-:Y:S01]  /*1a4b0*/  @!UPT UIADD3 URZ, URZ, URZ, URZ ;  /* 0x0000003f3f3ff290 */ /* 0x000fe2000fffe03f */
[----:B------:R-:W-:Y:S04]  /*1a4c0*/  STL.64 [R1+0xe0], R16 ;  /* 0x0000e01001007387 */ /* 0x000fe80000100a00 */
[----:B------:R0:W-:Y:S04]  /*1a4d0*/  STL.64 [R1+0xe8], R18 ;  /* 0x0000e81201007387 */ /* 0x0001e80000100a00 */
[----:B0-----:R-:W2:Y:S04]  /*1a4e0*/  LDL.LU.64 R18, [R1+0x5968] ;  /* 0x0059680001127983 */ /* 0x001ea80000300a00 */
[----:B------:R-:W2:Y:S01]  /*1a4f0*/  LDL.LU.64 R16, [R1+0x5960] ;  /* 0x0059600001107983 */ /* 0x000ea20000300a00 */
[----:B------:R-:W-:Y:S01]  /*1a500*/  MOV R22, R28 ;  /* 0x0000001c00167202 */ /* 0x000fe20000000f00 */
[----:B------:R-:W-:-:S07]  /*1a510*/  IMAD.MOV.U32 R23, RZ, RZ, R3 ;  /* 0x000000ffff177224 */ /* 0x000fce00078e0003 */
[C---:B------:R-:W-:Y:S11]  /*1a520*/  HMMA.16816.F32 R20, R24.reuse, R10, R20 ;  /* 0x0000000a1814723c */ /* 0x040ff60000001814 */
[----:B------:R-:W-:Y:S11]  /*1a530*/  @!UPT UIADD3 URZ, URZ, URZ, URZ ;  /* 0x0000003f3f3ff290 */ /* 0x000ff6000fffe03f */
[----:B------:R-:W-:Y:S01]  /*1a540*/  @!UPT UIADD3 URZ, URZ, URZ, URZ ;  /* 0x0000003f3f3ff290 */ /* 0x000fe2000fffe03f */
[----:B------:R-:W-:Y:S04]  /*1a550*/  STL.64 [R1+0xd0], R20 ;  /* 0x0000d01401007387 */ /* 0x000fe80000100a00 */
[----:B------:R-:W-:Y:S04]  /*1a560*/  STL.64 [R1+0xd8], R22 ;  /* 0x0000d81601007387 */ /* 0x000fe80000100a00 */
[----:B----4-:R-:W-:Y:S01]  /*1a570*/  LDSM.16.MT88.4 R20, [R29+0x8000] ;  /* 0x008000001d14783b */ /* 0x010fe20000004200 */
[----:B--2---:R-:W-:Y:S03]  /*1a580*/  HMMA.16816.F32 R16, R24, R14, R16 ;  /* 0x0000000e1810723c */ /* 0x004fe60000001810 */
[----:B-----5:R-:W-:Y:S11]  /*1a590*/  LDSM.16.M88.4 R24, [R0+0x22080] ;  /* 0x022080000018783b */ /* 0x020ff60000000200 */
[----:B------:R-:W-:Y:S09]  /*1a5a0*/  @!UPT UIADD3 URZ, URZ, URZ, URZ ;  /* 0x0000003f3f3ff290 */ /* 0x000ff2000fffe03f */
[----:B------:R-:W-:Y:S01]  /*1a5b0*/  STL.64 [R1+0x1d0], R16 ;  /* 0x0001d01001007387 */ /* 0x000fe20000100a00 */
[----:B------:R-:W-:Y:S01]  /*1a5c0*/  MOV R28, R18 ;  /* 0x00000012001c7202 */ /* 0x000fe20000000f00 */
[----:B------:R-:W-:Y:S02]  /*1a5d0*/  IMAD.MOV.U32 R3, RZ, RZ, R19 ;  /* 0x000000ffff037224 */ /* 0x000fe400078e0013 */
[----:B------:R-:W0:Y:S04]  /*1a5e0*/  LDSM.16.M88.4 R16, [R0+0x20080] ;  /* 0x020080000010783b */ /* 0x000e280000000200 */
[----:B------:R-:W-:Y:S04]  /*1a5f0*/  STL [R1+0x57fc], R3 ;  /* 0x0057fc0301007387 */ /* 0x000fe80000100800 */
[----:B------:R1:W-:Y:S04]  /*1a600*/  STL [R1+0x57f8], R28 ;  /* 0x0057f81c01007387 */ /* 0x0003e80000100800 */
[----:B0-----:R-:W-:Y:S01]  /*1a610*/  STL.64 [R1+0xc0], R16 ;  /* 0x0000c01001007387 */ /* 0x001fe20000100a00 */
[----:B-1----:R-:W-:Y:S01]  /*1a620*/  MOV R28, R16 ;  /* 0x00000010001c7202 */ /* 0x002fe20000000f00 */
[----:B------:R-:W-:-:S02]  /*1a630*/  IMAD.MOV.U32 R3, RZ, RZ, R17 ;  /* 0x000000ffff037224 */ /* 0x000fc400078e0011 */
[----:B------:R-:W-:Y:S04]  /*1a640*/  STL.64 [R1+0xc8], R18 ;  /* 0x0000c81201007387 */ /* 0x000fe80000100a00 */
[----:B------:R-:W0:Y:S04]  /*1a650*/  LDSM.16.M88.4 R16, [R0+0x21080] ;  /* 0x021080000010783b */ /* 0x000e280000000200 */
[----:B------:R-:W-:Y:S04]  /*1a660*/  STL [R1+0x5954], R25 ;  /* 0x0059541901007387 */ /* 0x000fe80000100800 */
        /* <DEDUP_REMOVED lines=8> */
[----:B------:R-:W0:Y:S02]  /*1a6f0*/  LDSM.16.M88.4 R16, [R0+0x25080] ;  /* 0x025080000010783b */ /* 0x000e240000000200 */
[----:B0-----:R-:W-:-:S02]  /*1a700*/  MOV R25, R16 ;  /* 0x0000001000197202 */ /* 0x001fc40000000f00 */
[----:B------:R-:W-:Y:S04]  /*1a710*/  STL.64 [R1+0x70], R16 ;  /* 0x0000701001007387 */ /* 0x000fe80000100a00 */
[----:B------:R-:W-:Y:S04]  /*1a720*/  STL.64 [R1+0x78], R18 ;  /* 0x0000781201007387 */ /* 0x000fe80000100a00 */
[----:B------:R0:W-:Y:S04]  /*1a730*/  STL.64 [R1+0xa8], R26 ;  /* 0x0000a81a01007387 */ /* 0x0001e80000100a00 */
[----:B------:R1:W-:Y:S01]  /*1a740*/  STL.64 [R1+0x5958], R24 ;  /* 0x0059581801007387 */ /* 0x0003e20000100a00 */
[----:B0-----:R-:W-:Y:S01]  /*1a750*/  MOV R26, R5 ;  /* 0x00000005001a7202 */ /* 0x001fe20000000f00 */
[----:B------:R-:W-:-:S02]  /*1a760*/  IMAD.MOV.U32 R27, RZ, RZ, R4 ;  /* 0x000000ffff1b7224 */ /* 0x000fc400078e0004 */
[----:B------:R-:W-:Y:S01]  /*1a770*/  LDSM.16.M88.4 R4, [R0+0x27080] ;  /* 0x027080000004783b */ /* 0x000fe20000000200 */
[----:B-1----:R-:W-:Y:S01]  /*1a780*/  MOV R24, R9 ;  /* 0x0000000900187202 */ /* 0x002fe20000000f00 */
[----:B------:R-:W-:Y:S02]  /*1a790*/  IMAD.MOV.U32 R25, RZ, RZ, R8 ;  /* 0x000000ffff197224 */ /* 0x000fe400078e0008 */
[----:B------:R-:W0:Y:S01]  /*1a7a0*/  LDSM.16.M88.4 R8, [R0+0x26080] ;  /* 0x026080000008783b */ /* 0x000e220000000200 */
[----:B------:R-:W-:-:S03]  /*1a7b0*/  IMAD.MOV.U32 R2, RZ, RZ, R17 ;  /* 0x000000ffff027224 */ /* 0x000fc600078e0011 */
[----:B------:R-:W1:Y:S04]  /*1a7c0*/  LDSM.16.M88.4 R16, [R0+0x28080] ;  /* 0x028080000010783b */ /* 0x000e680000000200 */
[----:B0-----:R-:W-:Y:S04]  /*1a7d0*/  STL.64 [R1+0x60], R8 ;  /* 0x0000600801007387 */ /* 0x001fe80000100a00 */
[----:B------:R-:W-:Y:S04]  /*1a7e0*/  STL.64 [R1+0x68], R10 ;  /* 0x0000680a01007387 */ /* 0x000fe80000100a00 */
[----:B------:R-:W0:Y:S04]  /*1a7f0*/  LDSM.16.M88.4 R8, [R0+0x29080] ;  /* 0x029080000008783b */ /* 0x000e280000000200 */
[----:B------:R-:W-:Y:S04]  /*1a800*/  STL.64 [R1+0x50], R4 ;  /* 0x0000500401007387 */ /* 0x000fe80000100a00 */
[----:B------:R-:W-:Y:S04]  /*1a810*/  STL.64 [R1+0x58], R6 ;  /* 0x0000580601007387 */ /* 0x000fe80000100a00 */
[----:B------:R-:W2:Y:S04]  /*1a820*/  LDSM.16.M88.4 R4, [R0+0x2a080] ;  /* 0x02a080000004783b */ /* 0x000ea80000000200 */
[----:B-1----:R-:W-:Y:S04]  /*1a830*/  STL.64 [R1+0x40], R16 ;  /* 0x0000401001007387 */ /* 0x002fe80000100a00 */
[----:B------:R-:W-:Y:S04]  /*1a840*/  STL.64 [R1+0x48], R18 ;  /* 0x0000481201007387 */ /* 0x000fe80000100a00 */
[----:B------:R-:W1:Y:S04]  /*1a850*/  LDSM.16.M88.4 R16, [R0+0x2b080] ;  /* 0x02b080000010783b */ /* 0x000e680000000200 */
[----:B0-----:R-:W-:Y:S04]  /*1a860*/  STL.64 [R1+0x30], R8 ;  /* 0x0000300801007387 */ /* 0x001fe80000100a00 */
[----:B------:R-:W-:Y:S04]  /*1a870*/  STL.64 [R1+0x38], R10 ;  /* 0x0000380a01007387 */ /* 0x000fe80000100a00 */
[----:B------:R-:W-:Y:S04]  /*1a880*/  LDSM.16.M88.4 R8, [R0+0x2c080] ;  /* 0x02c080000008783b */ /* 0x000fe80000000200 */
[----:B--2---:R-:W-:Y:S04]  /*1a890*/  STL.64 [R1+0x20], R4 ;  /* 0x0000200401007387 */ /* 0x004fe80000100a00 */
[----:B------:R-:W-:Y:S04]  /*1a8a0*/  STL.64 [R1+0x28], R6 ;  /* 0x0000280601007387 */ /* 0x000fe80000100a00 */
[----:B------:R-:W0:Y:S04]  /*1a8b0*/  LDSM.16.M88.4 R4, [R0+0x2d080] ;  /* 0x02d080000004783b */ /* 0x000e280000000200 */
[----:B-1----:R-:W-:Y:S04]  /*1a8c0*/  STL.64 [R1+0x10], R16 ;  /* 0x0000101001007387 */ /* 0x002fe80000100a00 */
[----:B------:R-:W-:Y:S04]  /*1a8d0*/  STL.64 [R1+0x18], R18 ;  /* 0x0000181201007387 */ /* 0x000fe80000100a00 */
[----:B------:R-:W-:Y:S04]  /*1a8e0*/  LDSM.16.MT88.4 R16, [R29+0x8100] ;  /* 0x008100001d10783b */ /* 0x000fe80000004200 */
[----:B0-----:R-:W-:Y:S04]  /*1a8f0*/  STL.64 [R1+0x58b8], R6 ;  /* 0x0058b80601007387 */ /* 0x001fe80000100a00 */
[----:B------:R-:W-:Y:S04]  /*1a900*/  STL.64 [R1], R8 ;  /* 0x0000000801007387 */ /* 0x000fe80000100a00 */
[----:B------:R-:W-:Y:S04]  /*1a910*/  STL.64 [R1+0x8], R10 ;  /* 0x0000080a01007387 */ /* 0x000fe80000100a00 */
[----:B------:R-:W0:Y:S04]  /*1a920*/  LDSM.16.M88.4 R8, [R0+0x2e080] ;  /* 0x02e080000008783b */ /* 0x000e280000000200 */
[----:B------:R1:W-:Y:S04]  /*1a930*/  STL.64 [R1+0x58b0], R4 ;  /* 0x0058b00401007387 */ /* 0x0003e80000100a00 */
[----:B-1----:R-:W2:Y:S04]  /*1a940*/  LDL.LU.64 R4, [R1+0xb0] ;  /* 0x0000b00001047983 */ /* 0x002ea80000300a00 */
[----:B0-----:R0:W-:Y:S04]  /*1a950*/  STL [R1+0x589c], R8 ;  /* 0x00589c0801007387 */ /* 0x0011e80000100800 */
[----:B------:R1:W-:Y:S04]  /*1a960*/  STL [R1+0x5898], R9 ;  /* 0x0058980901007387 */ /* 0x0003e80000100800 */
[----:B------:R3:W-:Y:S04]  /*1a970*/  STL [R1+0x561c], R10 ;  /* 0x00561c0a01007387 */ /* 0x0007e80000100800 */
[----:B------:R4:W-:Y:S04]  /*1a980*/  STL [R1+0x5618], R11 ;  /* 0x0056180b01007387 */ /* 0x0009e80000100800 */
[----:B0-----:R-:W2:Y:S04]  /*1a990*/  LDL.LU R8, [R1+0x2b0] ;  /* 0x0002b00001087983 */ /* 0x001ea80000300800 */
[----:B-1----:R-:W2:Y:S01]  /*1a9a0*/  LDL.LU R9, [R1+0x2b4] ;  /* 0x0002b40001097983 */ /* 0x002ea20000300800 */
[----:B---3--:R-:W-:Y:S01]  /*1a9b0*/  MOV R10, R13 ;  /* 0x0000000d000a7202 */ /* 0x008fe20000000f00 */
[----:B----4-:R-:W-:-:S02]  /*1a9c0*/  IMAD.MOV.U32 R11, RZ, RZ, R12 ;  /* 0x000000ffff0b7224 */ /* 0x010fc400078e000c */
[----:B------:R-:W0:Y:S04]  /*1a9d0*/  LDSM.16.M88.4 R12, [R0+0x2f080] ;  /* 0x02f08000000c783b */ /* 0x000e280000000200 */
[----:B0-----:R-:W-:Y:S04]  /*1a9e0*/  STL [R1+0x574c], R14 ;  /* 0x00574c0e01007387 */ /* 0x001fe80000100800 */
[----:B------:R-:W-:Y:S04]  /*1a9f0*/  STL [R1+0x5748], R15 ;  /* 0x0057480f01007387 */ /* 0x000fe80000100800 */
[----:B------:R-:W-:Y:S04]  /*1aa00*/  STL [R1+0x5168], R0 ;  /* 0x0051680001007387 */ /* 0x000fe80000100800 */
[----:B------:R-:W-:Y:S04]  /*1aa10*/  STL.64 [R1+0x5880], R18 ;  /* 0x0058801201007387 */ /* 0x000fe80000100a00 */
[----:B------:R0:W-:Y:S02]  /*1aa20*/  STL.64 [R1+0x5878], R16 ;  /* 0x0058781001007387 */ /* 0x0001e40000100a00 */
[----:B0-----:R-:W-:Y:S01]  /*1aa30*/  MOV R16, R28 ;  /* 0x0000001c00107202 */ /* 0x001fe20000000f00 */
[----:B------:R-:W-:-:S07]  /*1aa40*/  IMAD.MOV.U32 R17, RZ, RZ, R3 ;  /* 0x000000ffff117224 */ /* 0x000fce00078e0003 */
[C---:B------:R-:W-:Y:S01]  /*1aa50*/  HMMA.16816.F32 R16, R20.reuse, R16, R24 ;  /* 0x000000101410723c */ /* 0x040fe20000001818 */
[----:B------:R-:W3:Y:S11]  /*1aa60*/  LDL.LU.64 R24, [R1+0x5958] ;  /* 0x0059580001187983 */ /* 0x000ef60000300a00 */
[----:B------:R-:W-:Y:S11]  /*1aa70*/  @!UPT UIADD3 URZ, URZ, URZ, URZ ;  /* 0x0000003f3f3ff290 */ /* 0x000ff6000fffe03f */
[----:B------:R-:W-:Y:S01]  /*1aa80*/  @!UPT UIADD3 URZ, URZ, URZ, URZ ;  /* 0x0000003f3f3ff290 */ /* 0x000fe2000fffe03f */
[----:B------:R-:W-:Y:S01]  /*1aa90*/  MOV R0, R19 ;  /* 0x0000001300007202 */ /* 0x000fe20000000f00 */
[----:B------:R-:W-:Y:S01]  /*1aaa0*/  IMAD.MOV.U32 R28, RZ, RZ, R18 ;  /* 0x000000ffff1c7224 */ /* 0x000fe200078e0012 */
[----:B------:R-:W-:Y:S01]  /*1aab0*/  MOV R3, R17 ;  /* 0x0000001100037202 */ /* 0x000fe20000000f00 */
[----:B------:R-:W-:Y:S04]  /*1aac0*/  STL [R1+0x2c0], R16 ;  /* 0x0002c01001007387 */ /* 0x000fe80000100800 */
[----:B------:R-:W-:Y:S04]  /*1aad0*/  STL [R1+0x5828], R0 ;  /* 0x0058280001007387 */ /* 0x000fe80000100800 */
[----:B------:R-:W-:Y:S04]  /*1aae0*/  STL [R1+0x5824], R28 ;  /* 0x0058241c01007387 */ /* 0x000fe80000100800 */
[----:B------:R-:W-:Y:S01]  /*1aaf0*/  STL [R1+0x5820], R3 ;  /* 0x0058200301007387 */ /* 0x000fe20000100800 */
[----:B--2---:R-:W-:Y:S11]  /*1ab00*/  HMMA.16816.F32 R8, R20, R4, R8 ;  /* 0x000000041408723c */ /* 0x004ff60000001808 */
[----:B------:R-:W-:Y:S11]  /*1ab10*/  @!UPT UIADD3 URZ, URZ, URZ, URZ ;  /* 0x0000003f3f3ff290 */ /* 0x000ff6000fffe03f */
[----:B------:R-:W-:Y:S01]  /*1ab20*/  @!UPT UIADD3 URZ, URZ, URZ, URZ ;  /* 0x0000003f3f3ff290 */ /* 0x000fe2000fffe03f */
[----:B------:R0:W-:Y:S04]  /*1ab30*/  STL.64 [R1+0x2b0], R8 ;  /* 0x0002b00801007387 */ /* 0x0001e80000100a00 */
[----:B------:R1:W-:Y:S04]  /*1ab40*/  STL.64 [R1+0x2b8], R10 ;  /* 0x0002b80a01007387 */ /* 0x0003e80000100a00 */
[----:B0-----:R-:W2:Y:S04]  /*1ab50*/  LDL.LU R8, [R1+0x290] ;  /* 0x0002900001087983 */ /* 0x001ea80000300800 */
[----:B------:R-:W2:Y:S04]  /*1ab60*/  LDL.LU R9, [R1+0x294] ;  /* 0x0002940001097983 */ /* 0x000ea80000300800 */
[----:B-1----:R-:W4:Y:S04]  /*1ab70*/  LDL.LU R10, [R1+0x298] ;  /* 0x00029800010a7983 */ /* 0x002f280000300800 */
[----:B------:R-:W4:Y:S01]  /*1ab80*/  LDL.LU R11, [R1+0x29c] ;  /* 0x00029c00010b7983 */ /* 0x000f220000300800 */
[----:B------:R-:W-:Y:S01]  /*1ab90*/  IMAD.MOV.U32 R17, RZ, RZ, R4 ;  /* 0x000000ffff117224 */ /* 0x000fe200078e0004 */
[----:B------:R-:W-:-:S02]  /*1aba0*/  MOV R16, R5 ;  /* 0x0000000500107202 */ /* 0x000fc40000000f00 */
[----:B----4-:R-:W-:Y:S04]  /*1abb0*/  STL.64 [R1+0x5948], R10 ;  /* 0x0059480a01007387 */ /* 0x010fe80000100a00 */
[----:B--2---:R0:W-:Y:S04]  /*1abc0*/  STL.64 [R1+0x5940], R8 ;  /* 0x0059400801007387 */ /* 0x0041e80000100a00 */
[----:B0-----:R-:W2:Y:S04]  /*1abd0*/  LDL.LU R8, [R1+0x2a0] ;  /* 0x0002a00001087983 */ /* 0x001ea80000300800 */
[----:B------:R-:W2:Y:S04]  /*1abe0*/  LDL.LU R9, [R1+0x2a4] ;  /* 0x0002a40001097983 */ /* 0x000ea80000300800 */
[----:B------:R-:W2:Y:S04]  /*1abf0*/  LDL.LU R10, [R1+0x2a8] ;  /* 0x0002a800010a7983 */ /* 0x000ea80000300800 */
[----:B------:R-:W2:Y:S04]  /*1ac00*/  LDL.LU R11, [R1+0x2ac] ;  /* 0x0002ac00010b7983 */ /* 0x000ea80000300800 */
[----:B------:R-:W4:Y:S04]  /*1ac10*/  LDL.LU.64 R4, [R1+0x90] ;  /* 0x0000900001047983 */ /* 0x000f280000300a00 */
[----:B------:R0:W-:Y:S04]  /*1ac20*/  STL.64 [R1+0x58e8], R16 ;  /* 0x0058e81001007387 */ /* 0x0001e80000100a00 */
[----:B0-----:R-:W5:Y:S04]  /*1ac30*/  LDL.64 R16, [R1+0x50] ;  /* 0x0000500001107983 */ /* 0x001f680000100a00 */
[----:B-----5:R0:W-:Y:S04]  /*1ac40*/  STL.64 [R1+0x5900], R16 ;  /* 0x0059001001007387 */ /* 0x0201e80000100a00 */
[----:B0-----:R-:W5:Y:S04]  /*1ac50*/  LDL.LU R16, [R1+0x260] ;  /* 0x0002600001107983 */ /* 0x001f680000300800 */
[----:B------:R-:W5:Y:S04]  /*1ac60*/  LDL.LU R17, [R1+0x264] ;  /* 0x0002640001117983 */ /* 0x000f680000300800 */
[----:B------:R-:W2:Y:S04]  /*1ac70*/  LDL.LU R18, [R1+0x268] ;  /* 0x0002680001127983 */ /* 0x000ea80000300800 */
[----:B------:R-:W2:Y:S04]  /*1ac80*/  LDL.LU R19, [R1+0x26c] ;  /* 0x00026c0001137983 */ /* 0x000ea80000300800 */
[----:B--2---:R-:W-:Y:S04]  /*1ac90*/  STL.64 [R1+0x5910], R18 ;  /* 0x0059101201007387 */ /* 0x004fe80000100a00 */
[----:B-----5:R3:W-:Y:S02]  /*1aca0*/  STL.64 [R1+0x5908], R16 ;  /* 0x0059081001007387 */ /* 0x0207e40000100a00 */
[----:B---3--:R-:W-:-:S02]  /*1acb0*/  IMAD.MOV.U32 R16, RZ, RZ, R25 ;  /* 0x000000ffff107224 */ /* 0x008fc400078e0019 */
[----:B------:R-:W2:Y:S01]  /*1acc0*/  LDL.LU R25, [R1+0x5954] ;  /* 0x0059540001197983 */ /* 0x000ea20000300800 */
[----:B------:R-:W-:-:S03]  /*1acd0*/  MOV R17, R2 ;  /* 0x0000000200117202 */ /* 0x000fc60000000f00 */
[----:B------:R-:W3:Y:S04]  /*1ace0*/  LDL.LU R2, [R1+0x5950] ;  /* 0x0059500001027983 */ /* 0x000ee80000300800 */
[----:B------:R0:W-:Y:S04]  /*1acf0*/  STL.64 [R1+0x5928], R16 ;  /* 0x0059281001007387 */ /* 0x0001e80000100a00 */
[----:B0-----:R-:W5:Y:S04]  /*1ad00*/  LDL.LU R16, [R1+0x280] ;  /* 0x0002800001107983 */ /* 0x001f680000300800 */
[----:B------:R-:W5:Y:S04]  /*1ad10*/  LDL.LU R17, [R1+0x284] ;  /* 0x0002840001117983 */ /* 0x000f680000300800 */
[----:B------:R-:W5:Y:S04]  /*1ad20*/  LDL.LU R18, [R1+0x288] ;  /* 0x0002880001127983 */ /* 0x000f680000300800 */
[----:B------:R-:W5:Y:S01]  /*1ad30*/  LDL.LU R19, [R1+0x28c] ;  /* 0x00028c0001137983 */ /* 0x000f620000300800 */
[C---:B--2---:R-:W-:Y:S11]  /*1ad40*/  HMMA.16816.F32 R8, R20.reuse, R24, R8 ;  /* 0x000000181408723c */ /* 0x044ff60000001808 */
[----:B------:R-:W-:Y:S11]  /*1ad50*/  @!UPT UIADD3 URZ, URZ, URZ, URZ ;  /* 0x0000003f3f3ff290 */ /* 0x000ff6000fffe03f */
[----:B------:R-:W-:Y:S01]  /*1ad60*/  @!UPT UIADD3 URZ, URZ, URZ, URZ ;  /* 0x0000003f3f3ff290 */ /* 0x000fe2000fffe03f */
[----:B------:R0:W-:Y:S01]  /*1ad70*/  STL.64 [R1+0x2a0], R8 ;  /* 0x0002a00801007387 */ /* 0x0001e20000100a00 */
[----:B------:R-:W-:Y:S01]  /*1ad80*/  IMAD.MOV.U32 R14, RZ, RZ, R10 ;  /* 0x000000ffff0e7224 */ /* 0x000fe200078e000a */
[----:B------:R-:W-:Y:S02]  /*1ad90*/  MOV R15, R11 ;  /* 0x0000000b000f7202 */ /* 0x000fe40000000f00 */
[----:B------:R-:W4:Y:S04]  /*1ada0*/  LDL.LU.64 R10, [R1+0x5948] ;  /* 0x00594800010a7983 */ /* 0x000f280000300a00 */
[----:B0-----:R-:W4:Y:S04]  /*1adb0*/  LDL.LU.64 R8, [R1+0x5940] ;  /* 0x0059400001087983 */ /* 0x001f280000300a00 */
        /* <DEDUP_REMOVED lines=8> */
[----:B------:R-:W2:Y:S04]  /*1ae40*/  LDL.LU R25, [R1+0x274] ;  /* 0x0002740001197983 */ /* 0x000ea80000300800 */
[----:B------:R-:W2:Y:S04]  /*1ae50*/  LDL.LU R26, [R1+0x278] ;  /* 0x00027800011a7983 */ /* 0x000ea80000300800 */
[----:B------:R-:W2:Y:S01]  /*1ae60*/  LDL.LU R27, [R1+0x27c] ;  /* 0x00027c00011b7983 */ /* 0x000ea20000300800 */
[C---:B----4-:R-:W-:Y:S03]  /*1ae70*/  HMMA.16816.F32 R8, R20.reuse, R4, R8 ;  /* 0x000000041408723c */ /* 0x050fe60000001808 */
[----:B--2---:R-:W-:Y:S04]  /*1ae80*/  STL.64 [R1+0x5938], R26 ;  /* 0x0059381a01007387 */ /* 0x004fe80000100a00 */
[----:B------:R0:W-:Y:S04]  /*1ae90*/  STL.64 [R1+0x5930], R24 ;  /* 0x0059301801007387 */ /* 0x0001e80000100a00 */
[----:B0-----:R-:W5:Y:S04]  /*1aea0*/  LDL.LU.64 R24, [R1+0x80] ;  /* 0x0000800001187983 */ /* 0x001f680000300a00 */
[----:B------:R-:W-:Y:S04]  /*1aeb0*/  STL [R1+0x5754], R14 ;  /* 0x0057540e01007387 */ /* 0x000fe80000100800 */
[----:B------:R-:W-:Y:S04]  /*1aec0*/  STL [R1+0x5750], R15 ;  /* 0x0057500f01007387 */ /* 0x000fe80000100800 */
[----:B------:R-:W-:Y:S04]  /*1aed0*/  STL.64 [R1+0x290], R8 ;  /* 0x0002900801007387 */ /* 0x000fe80000100a00 */
[----:B------:R0:W-:Y:S02]  /*1aee0*/  STL.64 [R1+0x298], R10 ;  /* 0x0002980a01007387 */ /* 0x0001e40000100a00 */
[----:B0-----:R-:W-:Y:S01]  /*1aef0*/  IMAD.MOV.U32 R11, RZ, RZ, R4 ;  /* 0x000000ffff0b7224 */ /* 0x001fe200078e0004 */
[----:B------:R-:W-:Y:S01]  /*1af00*/  MOV R10, R5 ;  /* 0x00000005000a7202 */ /* 0x000fe20000000f00 */
[----:B------:R-:W2:Y:S04]  /*1af10*/  LDL.LU R4, [R1+0x240] ;  /* 0x0002400001047983 */ /* 0x000ea80000300800 */
[----:B------:R-:W2:Y:S04]  /*1af20*/  LDL.LU R5, [R1+0x244] ;  /* 0x0002440001057983 */ /* 0x000ea80000300800 */
[----:B------:R-:W2:Y:S04]  /*1af30*/  LDL.LU R6, [R1+0x248] ;  /* 0x0002480001067983 */ /* 0x000ea80000300800 */
[----:B------:R-:W2:Y:S04]  /*1af40*/  LDL.LU R7, [R1+0x24c] ;  /* 0x00024c0001077983 */ /* 0x000ea80000300800 */
[----:B------:R-:W4:Y:S01]  /*1af50*/  LDL.LU.64 R26, [R1+0x5938] ;  /* 0x00593800011a7983 */ /* 0x000f220000300a00 */
[----:B-----5:R-:W-:Y:S01]  /*1af60*/  HMMA.16816.F32 R16, R20, R24, R16 ;  /* 0x000000181410723c */ /* 0x020fe20000001810 */
[----:B------:R-:W-:Y:S01]  /*1af70*/  IMAD.MOV.U32 R8, RZ, RZ, R24 ;  /* 0x000000ffff087224 */ /* 0x000fe200078e0018 */
[----:B------:R-:W-:-:S02]  /*1af80*/  MOV R9, R25 ;  /* 0x0000001900097202 */ /* 0x000fc40000000f00 */
[----:B------:R-:W4:Y:S11]  /*1af90*/  LDL.LU.64 R24, [R1+0x5930] ;  /* 0x0059300001187983 */ /* 0x000f360000300a00 */
[----:B------:R-:W-:Y:S08]  /*1afa0*/  @!UPT UIADD3 URZ, URZ, URZ, URZ ;  /* 0x0000003f3f3ff290 */ /* 0x000ff0000fffe03f */
[----:B------:R0:W-:Y:S01]  /*1afb0*/  STL [R1+0x280], R16 ;  /* 0x0002801001007387 */ /* 0x0001e20000100800 */
[----:B------:R-:W-:-:S03]  /*1afc0*/  IMAD.MOV.U32 R14, RZ, RZ, R17 ;  /* 0x000000ffff0e7224 */ /* 0x000fc600078e0011 */
[----:B------:R-:W-:Y:S04]  /*1afd0*/  STL [R1+0x28c], R19 ;  /* 0x00028c1301007387 */ /* 0x000fe80000100800 */
[----:B0-----:R-:W4:Y:S01]  /*1afe0*/  LDL.LU.64 R16, [R1+0x5928] ;  /* 0x0059280001107983 */ /* 0x001f220000300a00 */
[----:B------:R-:W-:-:S03]  /*1aff0*/  MOV R15, R18 ;  /* 0x00000012000f7202 */ /* 0x000fc60000000f00 */
[----:B------:R-:W-:Y:S04]  /*1b000*/  STL.64 [R1+0x58a8], R10 ;  /* 0x0058a80a01007387 */ /* 0x000fe80000100a00 */
[----:B------:R0:W-:Y:S04]  /*1b010*/  STL.64 [R1+0x58a0], R8 ;  /* 0x0058a00801007387 */ /* 0x0001e80000100a00 */
[----:B0-----:R-:W2:Y:S04]  /*1b020*/  LDL.64 R8, [R1+0x40] ;  /* 0x0000400001087983 */ /* 0x001ea80000100a00 */
[----:B------:R-:W-:Y:S04]  /*1b030*/  STL.64 [R1+0x5890], R14 ;  /* 0x0058900e01007387 */ /* 0x000fe80000100a00 */
[----:B------:R0:W-:Y:S04]  /*1b040*/  STL.64 [R1+0x5888], R12 ;  /* 0x0058880c01007387 */ /* 0x0001e80000100a00 */
[----:B0-----:R-:W5:Y:S01]  /*1b050*/  LDL.LU.64 R12, [R1+0x60] ;  /* 0x00006000010c7983 */ /* 0x001f620000300a00 */
[C---:B----4-:R-:W-:Y:S03]  /*1b060*/  HMMA.16816.F32 R16, R20.reuse, R16, R24 ;  /* 0x000000101410723c */ /* 0x050fe60000001818 */
[----:B------:R-:W4:Y:S04]  /*1b070*/  LDL.LU.64 R26, [R1+0x5920] ;  /* 0x00592000011a7983 */ /* 0x000f280000300a00 */
[----:B------:R-:W4:Y:S11]  /*1b080*/  LDL.LU.64 R24, [R1+0x5918] ;  /* 0x0059180001187983 */ /* 0x000f360000300a00 */
[----:B------:R-:W-:Y:S05]  /*1b090*/  @!UPT UIADD3 URZ, URZ, URZ, URZ ;  /* 0x0000003f3f3ff290 */ /* 0x000fea000fffe03f */
[----:B------:R-:W-:Y:S04]  /*1b0a0*/  STL.64 [R1+0x270], R16 ;  /* 0x0002701001007387 */ /* 0x000fe80000100a00 */
[----:B------:R0:W-:Y:S04]  /*1b0b0*/  STL.64 [R1+0x278], R18 ;  /* 0x0002781201007387 */ /* 0x0001e80000100a00 */
[----:B0-----:R-:W5:Y:S04]  /*1b0c0*/  LDL.LU.64 R18, [R1+0x5910] ;  /* 0x0059100001127983 */ /* 0x001f680000300a00 */
[----:B------:R-:W5:Y:S02]  /*1b0d0*/  LDL.LU.64 R16, [R1+0x5908] ;  /* 0x0059080001107983 */ /* 0x000f640000300a00 */
[----:B-----5:R-:W-:Y:S11]  /*1b0e0*/  HMMA.16816.F32 R16, R20, R12, R16 ;  /* 0x0000000c1410723c */ /* 0x020ff60000001810 */
[----:B------:R-:W-:Y:S11]  /*1b0f0*/  @!UPT UIADD3 URZ, URZ, URZ, URZ ;  /* 0x0000003f3f3ff290 */ /* 0x000ff6000fffe03f */
[----:B------:R-:W-:Y:S01]  /*1b100*/  @!UPT UIADD3 URZ, URZ, URZ, URZ ;  /* 0x0000003f3f3ff290 */ /* 0x000fe2000fffe03f */
[----:B------:R0:W-:Y:S04]  /*1b110*/  STL.64 [R1+0x260], R16 ;  /* 0x0002601001007387 */ /* 0x0001e80000100a00 */
[----:B------:R-:W-:Y:S04]  /*1b120*/  STL.64 [R1+0x268], R18 ;  /* 0x0002681201007387 */ /* 0x000fe80000100a00 */
[----:B0-----:R-:W4:Y:S01]  /*1b130*/  LDL.LU.64 R16, [R1+0x5900] ;  /* 0x0059000001107983 */ /* 0x001f220000300a00 */
[----:B------:R-:W-:Y:S01]  /*1b140*/  IMAD.MOV.U32 R28, RZ, RZ, R12 ;  /* 0x000000ffff1c7224 */ /* 0x000fe200078e000c */
[----:B------:R-:W-:-:S04]  /*1b150*/  MOV R3, R13 ;  /* 0x0000000d00037202 */ /* 0x000fc80000000f00 */
[----:B------:R-:W-:Y:S04]  /*1b160*/  STL [R1+0x5830], R28 ;  /* 0x0058301c01007387 */ /* 0x000fe80000100800 */
[----:B------:R-:W-:Y:S01]  /*1b170*/  STL [R1+0x582c], R3 ;  /* 0x00582c0301007387 */ /* 0x000fe20000100800 */
[C---:B----4-:R-:W-:Y:S01]  /*1b180*/  HMMA.16816.F32 R12, R20.reuse, R16, R24 ;  /* 0x00000010140c723c */ /* 0x050fe20000001818 */
[----:B------:R-:W-:Y:S02]  /*1b190*/  IMAD.MOV.U32 R0, RZ, RZ, R17 ;  /* 0x000000ffff007224 */ /* 0x000fe400078e0011 */
[----:B------:R-:W4:Y:S11]  /*1b1a0*/  LDL.LU.64 R16, [R1+0x30] ;  /* 0x0000300001107983 */ /* 0x000f360000300a00 */
[----:B------:R-:W-:Y:S09]  /*1b1b0*/  @!UPT UIADD3 URZ, URZ, URZ, URZ ;  /* 0x0000003f3f3ff290 */ /* 0x000ff2000fffe03f */
[----:B------:R0:W-:Y:S04]  /*1b1c0*/  STL.64 [R1+0x250], R12 ;  /* 0x0002500c01007387 */ /* 0x0001e80000100a00 */
[----:B------:R1:W-:Y:S04]  /*1b1d0*/  STL.64 [R1+0x258], R14 ;  /* 0x0002580e01007387 */ /* 0x0003e80000100a00 */
[----:B0-----:R-:W5:Y:S04]  /*1b1e0*/  LDL.LU R12, [R1+0x220] ;  /* 0x00022000010c7983 */ /* 0x001f680000300800 */
[----:B------:R-:W5:Y:S04]  /*1b1f0*/  LDL.LU R13, [R1+0x224] ;  /* 0x00022400010d7983 */ /* 0x000f680000300800 */
[----:B-1----:R-:W3:Y:S04]  /*1b200*/  LDL.LU R14, [R1+0x228] ;  /* 0x00022800010e7983 */ /* 0x002ee80000300800 */
[----:B------:R-:W3:Y:S01]  /*1b210*/  LDL.LU R15, [R1+0x22c] ;  /* 0x00022c00010f7983 */ /* 0x000ee20000300800 */
[----:B--2---:R-:W-:Y:S01]  /*1b220*/  HMMA.16816.F32 R4, R20, R8, R4 ;  /* 0x000000081404723c */ /* 0x004fe20000001804 */
[----:B------:R-:W-:-:S02]  /*1b230*/  IMAD.MOV.U32 R3, RZ, RZ, R8 ;  /* 0x000000ffff037224 */ /* 0x000fc400078e0008 */
[----:B---3--:R-:W-:Y:S04]  /*1b240*/  STL.64 [R1+0x58f8], R14 ;  /* 0x0058f80e01007387 */ /* 0x008fe80000100a00 */
[----:B-----5:R0:W-:Y:S04]  /*1b250*/  STL.64 [R1+0x58f0], R12 ;  /* 0x0058f00c01007387 */ /* 0x0201e80000100a00 */
[----:B0-----:R-:W4:Y:S04]  /*1b260*/  LDL.LU R12, [R1+0x230] ;  /* 0x00023000010c7983 */ /* 0x001f280000300800 */
[----:B------:R-:W4:Y:S04]  /*1b270*/  LDL.LU R13, [R1+0x234] ;  /* 0x00023400010d7983 */ /* 0x000f280000300800 */
[----:B------:R-:W4:Y:S04]  /*1b280*/  LDL.LU R14, [R1+0x238] ;  /* 0x00023800010e7983 */ /* 0x000f280000300800 */
[----:B------:R-:W2:Y:S04]  /*1b290*/  LDL.LU.64 R24, [R1+0x20] ;  /* 0x0000200001187983 */ /* 0x000ea80000300a00 */
[----:B------:R-:W-:Y:S04]  /*1b2a0*/  STL [R1+0x5834], R0 ;  /* 0x0058340001007387 */ /* 0x000fe80000100800 */
[----:B------:R-:W-:Y:S04]  /*1b2b0*/  STL.64 [R1+0x240], R4 ;  /* 0x0002400401007387 */ /* 0x000fe80000100a00 */
[----:B------:R-:W-:Y:S04]  /*1b2c0*/  STL [R1+0x248], R6 ;  /* 0x0002480601007387 */ /* 0x000fe80000100800 */
[----:B------:R-:W3:Y:S04]  /*1b2d0*/  LDL.LU R8, [R1+0x1f0] ;  /* 0x0001f00001087983 */ /* 0x000ee80000300800 */
        /* <DEDUP_REMOVED lines=9> */
[----:B------:R-:W-:-:S07]  /*1b370*/  MOV R15, R2 ;  /* 0x00000002000f7202 */ /* 0x000fce0000000f00 */
[C---:B----4-:R-:W-:Y:S01]  /*1b380*/  HMMA.16816.F32 R12, R20.reuse, R16, R12 ;  /* 0x00000010140c723c */ /* 0x050fe2000000180c */
[----:B-----5:R-:W-:Y:S04]  /*1b390*/  STL.64 [R1+0x58d8], R10 ;  /* 0x0058d80a01007387 */ /* 0x020fe80000100a00 */
[----:B---3--:R0:W-:Y:S04]  /*1b3a0*/  STL.64 [R1+0x58d0], R8 ;  /* 0x0058d00801007387 */ /* 0x0081e80000100a00 */
[----:B0-----:R-:W3:Y:S04]  /*1b3b0*/  LDL.LU.64 R8, [R1+0x10] ;  /* 0x0000100001087983 */ /* 0x001ee80000300a00 */
[----:B------:R-:W4:Y:S01]  /*1b3c0*/  LDL.LU.64 R4, [R1] ;  /* 0x0000000001047983 */ /* 0x000f220000300a00 */
[----:B------:R-:W-:Y:S01]  /*1b3d0*/  MOV R2, R7 ;  /* 0x0000000700027202 */ /* 0x000fe20000000f00 */
[----:B------:R-:W-:Y:S01]  /*1b3e0*/  IMAD.MOV.U32 R0, RZ, RZ, R16 ;  /* 0x000000ffff007224 */ /* 0x000fe200078e0010 */
[----:B------:R-:W-:Y:S01]  /*1b3f0*/  MOV R28, R17 ;  /* 0x00000011001c7202 */ /* 0x000fe20000000f00 */
[----:B----4-:R0:W-:Y:S04]  /*1b400*/  STL.64 [R1+0x58e0], R4 ;  /* 0x0058e00401007387 */ /* 0x0101e80000100a00 */
[----:B0-----:R-:W4:Y:S04]  /*1b410*/  LDL.LU R4, [R1+0x210] ;  /* 0x0002100001047983 */ /* 0x001f280000300800 */
[----:B------:R-:W4:Y:S04]  /*1b420*/  LDL.LU R5, [R1+0x214] ;  /* 0x0002140001057983 */ /* 0x000f280000300800 */
[----:B------:R-:W4:Y:S04]  /*1b430*/  LDL.LU R6, [R1+0x218] ;  /* 0x0002180001067983 */ /* 0x000f280000300800 */
[----:B------:R-:W4:Y:S04]  /*1b440*/  LDL.LU R7, [R1+0x21c] ;  /* 0x00021c0001077983 */ /* 0x000f280000300800 */
[----:B------:R-:W-:Y:S04]  /*1b450*/  STL [R1+0x583c], R2 ;  /* 0x00583c0201007387 */ /* 0x000fe80000100800 */
[----:B------:R-:W-:Y:S04]  /*1b460*/  STL [R1+0x5838], R3 ;  /* 0x0058380301007387 */ /* 0x000fe80000100800 */
[----:B------:R-:W-:Y:S04]  /*1b470*/  STL.64 [R1+0x230], R12 ;  /* 0x0002300c01007387 */ /* 0x000fe80000100a00 */
[----:B------:R0:W-:Y:S04]  /*1b480*/  STL.64 [R1+0x238], R14 ;  /* 0x0002380e01007387 */ /* 0x0001e80000100a00 */
[----:B0-----:R-:W5:Y:S04]  /*1b490*/  LDL.LU.64 R14, [R1+0x58f8] ;  /* 0x0058f800010e7983 */ /* 0x001f680000300a00 */
[----:B------:R-:W5:Y:S04]  /*1b4a0*/  LDL.LU.64 R12, [R1+0x58f0] ;  /* 0x0058f000010c7983 */ /* 0x000f680000300a00 */
[----:B------:R-:W5:Y:S04]  /*1b4b0*/  LDL.LU.64 R16, [R1+0x58e8] ;  /* 0x0058e80001107983 */ /* 0x000f680000300a00 */
[----:B------:R3:W-:Y:S04]  /*1b4c0*/  STL [R1+0x5844], R28 ;  /* 0x0058441c01007387 */ /* 0x0007e80000100800 */
[----:B------:R0:W-:Y:S01]  /*1b4d0*/  STL [R1+0x5840], R0 ;  /* 0x0058400001007387 */ /* 0x0001e20000100800 */
[----:B--2---:R-:W-:Y:S01]  /*1b4e0*/  IMAD.MOV.U32 R2, RZ, RZ, R24 ;  /* 0x000000ffff027224 */ /* 0x004fe200078e0018 */
[----:B------:R-:W-:Y:S01]  /*1b4f0*/  MOV R3, R25 ;  /* 0x0000001900037202 */ /* 0x000fe20000000f00 */
[----:B---3--:R-:W-:Y:S01]  /*1b500*/  IMAD.MOV.U32 R28, RZ, RZ, R8 ;  /* 0x000000ffff1c7224 */ /* 0x008fe200078e0008 */
[----:B0-----:R-:W-:Y:S01]  /*1b510*/  MOV R0, R9 ;  /* 0x0000000900007202 */ /* 0x001fe20000000f00 */
[C---:B----4-:R-:W-:Y:S08]  /*1b520*/  HMMA.16816.F32 R4, R20.reuse, R8, R4 ;  /* 0x000000081404723c */ /* 0x050ff00000001804 */
[C---:B-----5:R-:W-:Y:S07]  /*1b530*/  HMMA.16816.F32 R12, R20.reuse, R24, R12 ;  /* 0x00000018140c723c */ /* 0x060fee000000180c */
[----:B------:R-:W-:Y:S01]  /*1b540*/  IMAD.MOV.U32 R24, RZ, RZ, R17 ;  /* 0x000000ffff187224 */ /* 0x000fe200078e0011 */
[----:B------:R-:W-:Y:S11]  /*1b550*/  MOV R25, R16 ;  /* 0x0000001000197202 */ /* 0x000ff60000000f00 */
[----:B------:R-:W-:Y:S04]  /*1b560*/  @!UPT UIADD3 URZ, URZ, URZ, URZ ;  /* 0x0000003f3f3ff290 */ /* 0x000fe8000fffe03f */
[----:B------:R0:W-:Y:S04]  /*1b570*/  STL.64 [R1+0x220], R12 ;  /* 0x0002200c01007387 */ /* 0x0001e80000100a00 */
[----:B------:R1:W-:Y:S04]  /*1b580*/  STL.64 [R1+0x228], R14 ;  /* 0x0002280e01007387 */ /* 0x0003e80000100a00 */
[----:B0-----:R-:W2:Y:S04]  /*1b590*/  LDL.LU R12, [R1+0x1e0] ;  /* 0x0001e000010c7983 */ /* 0x001ea80000300800 */
[----:B------:R-:W2:Y:S04]  /*1b5a0*/  LDL.LU R13, [R1+0x1e4] ;  /* 0x0001e400010d7983 */ /* 0x000ea80000300800 */
[----:B-1----:R-:W2:Y:S04]  /*1b5b0*/  LDL.LU R14, [R1+0x1e8] ;  /* 0x0001e800010e7983 */ /* 0x002ea80000300800 */
[----:B------:R-:W2:Y:S04]  /*1b5c0*/  LDL.LU R15, [R1+0x1ec] ;  /* 0x0001ec00010f7983 */ /* 0x000ea80000300800 */
[----:B------:R-:W3:Y:S04]  /*1b5d0*/  LDL.LU R16, [R1+0x1c0] ;  /* 0x0001c00001107983 */ /* 0x000ee80000300800 */
[----:B------:R-:W3:Y:S04]  /*1b5e0*/  LDL.LU R17, [R1+0x1c4] ;  /* 0x0001c40001117983 */ /* 0x000ee80000300800 */
[----:B------:R-:W3:Y:S04]  /*1b5f0*/  LDL.LU R18, [R1+0x1c8] ;  /* 0x0001c80001127983 */ /* 0x000ee80000300800 */
[----:B------:R-:W3:Y:S04]  /*1b600*/  LDL.LU R19, [R1+0x1cc] ;  /* 0x0001cc0001137983 */ /* 0x000ee80000300800 */
[----:B------:R0:W-:Y:S04]  /*1b610*/  STL.64 [R1+0x5870], R24 ;  /* 0x0058701801007387 */ /* 0x0001e80000100a00 */
[----:B0-----:R-:W4:Y:S04]  /*1b620*/  LDL.LU R24, [R1+0x1b0] ;  /* 0x0001b00001187983 */ /* 0x001f280000300800 */
[----:B------:R-:W4:Y:S04]  /*1b630*/  LDL.LU R25, [R1+0x1b4] ;  /* 0x0001b40001197983 */ /* 0x000f280000300800 */
[----:B------:R-:W4:Y:S04]  /*1b640*/  LDL.LU R26, [R1+0x1b8] ;  /* 0x0001b800011a7983 */ /* 0x000f280000300800 */
[----:B------:R-:W4:Y:S04]  /*1b650*/  LDL.LU R27, [R1+0x1bc] ;  /* 0x0001bc00011b7983 */ /* 0x000f280000300800 */
[----:B------:R-:W-:Y:S04]  /*1b660*/  STL [R1+0x584c], R3 ;  /* 0x00584c0301007387 */ /* 0x000fe80000100800 */
[----:B------:R-:W-:Y:S04]  /*1b670*/  STL [R1+0x5848], R2 ;  /* 0x0058480201007387 */ /* 0x000fe80000100800 */
[----:B------:R0:W-:Y:S04]  /*1b680*/  STL.64 [R1+0x210], R4 ;  /* 0x0002100401007387 */ /* 0x0001e80000100a00 */
[----:B------:R-:W-:Y:S04]  /*1b690*/  STL.64 [R1+0x218], R6 ;  /* 0x0002180601007387 */ /* 0x000fe80000100a00 */
[----:B0-----:R-:W5:Y:S04]  /*1b6a0*/  LDL.LU.64 R4, [R1+0x58e0] ;  /* 0x0058e00001047983 */ /* 0x001f680000300a00 */
[----:B------:R-:W5:Y:S04]  /*1b6b0*/  LDL.LU.64 R10, [R1+0x58d8] ;  /* 0x0058d800010a7983 */ /* 0x000f680000300a00 */
[----:B------:R-:W5:Y:S02]  /*1b6c0*/  LDL.LU.64 R8, [R1+0x58d0] ;  /* 0x0058d00001087983 */ /* 0x000f640000300a00 */
[C---:B-----5:R-:W-:Y:S01]  /*1b6d0*/  HMMA.16816.F32 R8, R20.reuse, R4, R8 ;  /* 0x000000041408723c */ /* 0x060fe20000001808 */
[----:B------:R-:W-:Y:S01]  /*1b6e0*/  IMAD.MOV.U32 R3, RZ, RZ, R4 ;  /* 0x000000ffff037224 */ /* 0x000fe200078e0004 */
[----:B------:R-:W-:Y:S11]  /*1b6f0*/  MOV R2, R5 ;  /* 0x0000000500027202 */ /* 0x000ff60000000f00 */
[----:B------:R-:W-:Y:S10]  /*1b700*/  @!UPT UIADD3 URZ, URZ, URZ, URZ ;  /* 0x0000003f3f3ff290 */ /* 0x000ff4000fffe03f */
[----:B------:R-:W-:Y:S04]  /*1b710*/  STL.64 [R1+0x200], R8 ;  /* 0x0002000801007387 */ /* 0x000fe80000100a00 */
[----:B------:R0:W-:Y:S04]  /*1b720*/  STL.64 [R1+0x208], R10 ;  /* 0x0002080a01007387 */ /* 0x0001e80000100a00 */
[----:B0-----:R-:W5:Y:S04]  /*1b730*/  LDL.LU.64 R10, [R1+0x58c8] ;  /* 0x0058c800010a7983 */ /* 0x001f680000300a00 */
[----:B------:R-:W5:Y:S04]  /*1b740*/  LDL.LU.64 R8, [R1+0x58c0] ;  /* 0x0058c00001087983 */ /* 0x000f680000300a00 */
[----:B------:R-:W2:Y:S04]  /*1b750*/  LDL.LU.64 R6, [R1+0x58b8] ;  /* 0x0058b80001067983 */ /* 0x000ea80000300a00 */
[----:B------:R-:W5:Y:S02]  /*1b760*/  LDL.LU.64 R4, [R1+0x58b0] ;  /* 0x0058b00001047983 */ /* 0x000f640000300a00 */
[C---:B-----5:R-:W-:Y:S11]  /*1b770*/  HMMA.16816.F32 R8, R20.reuse, R4, R8 ;  /* 0x000000041408723c */ /* 0x060ff60000001808 */
[----:B------:R-:W-:Y:S11]  /*1b780*/  @!UPT UIADD3 URZ, URZ, URZ, URZ ;  /* 0x0000003f3f3ff290 */ /* 0x000ff6000fffe03f */
[----:B------:R-:W-:Y:S01]  /*1b790*/  @!UPT UIADD3 URZ, URZ, URZ, URZ ;  /* 0x0000003f3f3ff290 */ /* 0x000fe2000fffe03f */
[----:B------:R-:W-:Y:S04]  /*1b7a0*/  STL.64 [R1+0x1f0], R8 ;  /* 0x0001f00801007387 */ /* 0x000fe80000100a00 */
[----:B------:R0:W-:Y:S04]  /*1b7b0*/  STL.64 [R1+0x1f8], R10 ;  /* 0x0001f80a01007387 */ /* 0x0001e80000100a00 */
[----:B0-----:R-:W5:Y:S04]  /*1b7c0*/  LDL.LU.64 R10, [R1+0x58a8] ;  /* 0x0058a800010a7983 */ /* 0x001f680000300a00 */
[----:B------:R-:W3:Y:S04]  /*1b7d0*/  LDL.LU.64 R8, [R1+0x58a0] ;  /* 0x0058a00001087983 */ /* 0x000ee80000300a00 */
[----:B--2---:R-:W-:Y:S04]  /*1b7e0*/  STL.64 [R1+0x5780], R6 ;  /* 0x0057800601007387 */ /* 0x004fe80000100a00 */
[----:B------:R3:W-:Y:S02]  /*1b7f0*/  STL.64 [R1+0x5778], R4 ;  /* 0x0057780401007387 */ /* 0x0007e40000100a00 */
[----:B---3--:R-:W-:Y:S01]  /*1b800*/  IMAD.MOV.U32 R4, RZ, RZ, R8 ;  /* 0x000000ffff047224 */ /* 0x008fe200078e0008 */
[----:B------:R-:W-:Y:S01]  /*1b810*/  MOV R5, R9 ;  /* 0x0000000900057202 */ /* 0x000fe20000000f00 */
[----:B------:R-:W2:Y:S04]  /*1b820*/  LDL.LU R8, [R1+0x589c] ;  /* 0x00589c0001087983 */ /* 0x000ea80000300800 */
[----:B------:R-:W2:Y:S04]  /*1b830*/  LDL.LU R9, [R1+0x5898] ;  /* 0x0058980001097983 */ /* 0x000ea80000300800 */
[----:B------:R0:W-:Y:S04]  /*1b840*/  STL.64 [R1+0x5850], R4 ;  /* 0x0058500401007387 */ /* 0x0001e80000100a00 */
[----:B0-----:R-:W3:Y:S04]  /*1b850*/  LDL.LU R4, [R1+0x190] ;  /* 0x0001900001047983 */ /* 0x001ee80000300800 */
[----:B------:R-:W3:Y:S04]  /*1b860*/  LDL.LU R5, [R1+0x194] ;  /* 0x0001940001057983 */ /* 0x000ee80000300800 */
[----:B------:R-:W3:Y:S04]  /*1b870*/  LDL.LU R6, [R1+0x198] ;  /* 0x0001980001067983 */ /* 0x000ee80000300800 */
[----:B------:R-:W3:Y:S01]  /*1b880*/  LDL.LU R7, [R1+0x19c] ;  /* 0x00019c0001077983 */ /* 0x000ee20000300800 */
[C---:B--2---:R-:W-:Y:S03]  /*1b890*/  HMMA.16816.F32 R12, R20.reuse, R8, R12 ;  /* 0x00000008140c723c */ /* 0x044fe6000000180c */
[----:B---3--:R-:W-:Y:S04]  /*1b8a0*/  STL.64 [R1+0x5868], R6 ;  /* 0x0058680601007387 */ /* 0x008fe80000100a00 */
[----:B------:R0:W-:Y:S04]  /*1b8b0*/  STL.64 [R1+0x5860], R4 ;  /* 0x0058600401007387 */ /* 0x0001e80000100a00 */
[----:B0-----:R-:W2:Y:S04]  /*1b8c0*/  LDL.LU R4, [R1+0x1a0] ;  /* 0x0001a00001047983 */ /* 0x001ea80000300800 */
[----:B------:R-:W2:Y:S04]  /*1b8d0*/  LDL.LU R5, [R1+0x1a4] ;  /* 0x0001a40001057983 */ /* 0x000ea80000300800 */
[----:B------:R-:W2:Y:S04]  /*1b8e0*/  LDL.LU R6, [R1+0x1a8] ;  /* 0x0001a80001067983 */ /* 0x000ea80000300800 */
[----:B------:R-:W2:Y:S04]  /*1b8f0*/  LDL.LU R7, [R1+0x1ac] ;  /* 0x0001ac0001077983 */ /* 0x000ea80000300800 */
[----:B------:R-:W-:Y:S04]  /*1b900*/  STL.64 [R1+0x1e0], R12 ;  /* 0x0001e00c01007387 */ /* 0x000fe80000100a00 */
[----:B------:R0:W-:Y:S04]  /*1b910*/  STL.64 [R1+0x1e8], R14 ;  /* 0x0001e80e01007387 */ /* 0x0001e80000100a00 */
[----:B0-----:R-:W3:Y:S04]  /*1b920*/  LDL.LU.64 R14, [R1+0x5890] ;  /* 0x00589000010e7983 */ /* 0x001ee80000300a00 */
[----:B------:R-:W2:Y:S02]  /*1b930*/  LDL.LU.64 R12, [R1+0x5888] ;  /* 0x00588800010c7983 */ /* 0x000ea40000300a00 */
[----:B--2---:R-:W-:Y:S02]  /*1b940*/  HMMA.16816.F32 R20, R20, R12, R16 ;  /* 0x0000000c1414723c */ /* 0x004fe40000001810 */
[----:B------:R-:W4:Y:S04]  /*1b950*/  LDL.LU.64 R18, [R1+0x5880] ;  /* 0x0058800001127983 */ /* 0x000f280000300a00 */
[----:B------:R-:W4:Y:S11]  /*1b960*/  LDL.LU.64 R16, [R1+0x5878] ;  /* 0x0058780001107983 */ /* 0x000f360000300a00 */
[----:B------:R-:W-:Y:S06]  /*1b970*/  @!UPT UIADD3 URZ, URZ, URZ, URZ ;  /* 0x0000003f3f3ff290 */ /* 0x000fec000fffe03f */
[----:B------:R0:W-:Y:S04]  /*1b980*/  STL.64 [R1+0x1c0], R20 ;  /* 0x0001c01401007387 */ /* 0x0001e80000100a00 */
[----:B------:R-:W-:Y:S04]  /*1b990*/  STL.64 [R1+0x1c8], R22 ;  /* 0x0001c81601007387 */ /* 0x000fe80000100a00 */
[----:B0-----:R-:W4:Y:S04]  /*1b9a0*/  LDL.LU R20, [R1+0xc0] ;  /* 0x0000c00001147983 */ /* 0x001f280000300800 */
[----:B------:R-:W4:Y:S04]  /*1b9b0*/  LDL.LU R21, [R1+0xc4] ;  /* 0x0000c40001157983 */ /* 0x000f280000300800 */
[----:B---3--:R-:W-:Y:S04]  /*1b9c0*/  STL.64 [R1+0x5760], R14 ;  /* 0x0057600e01007387 */ /* 0x008fe80000100a00 */
[----:B------:R0:W-:Y:S04]  /*1b9d0*/  STL.64 [R1+0x5758], R12 ;  /* 0x0057580c01007387 */ /* 0x0001e80000100a00 */
[----:B0-----:R-:W2:Y:S04]  /*1b9e0*/  LDL.LU R12, [R1+0x170] ;  /* 0x00017000010c7983 */ /* 0x001ea80000300800 */
[----:B------:R-:W2:Y:S04]  /*1b9f0*/  LDL.LU R13, [R1+0x174] ;  /* 0x00017400010d7983 */ /* 0x000ea80000300800 */
[----:B------:R-:W2:Y:S04]  /*1ba00*/  LDL.LU R14, [R1+0x178] ;  /* 0x00017800010e7983 */ /* 0x000ea80000300800 */
[----:B------:R-:W2:Y:S01]  /*1ba10*/  LDL.LU R15, [R1+0x17c] ;  /* 0x00017c00010f7983 */ /* 0x000ea20000300800 */
[C---:B----4-:R-:W-:Y:S03]  /*1ba20*/  HMMA.16816.F32 R20, R16.reuse, R20, R24 ;  /* 0x000000141014723c */ /* 0x050fe60000001818 */
[----:B------:R-:W3:Y:S11]  /*1ba30*/  LDL.LU.64 R24, [R1+0x5870] ;  /* 0x0058700001187983 */ /* 0x000ef60000300a00 */
[----:B------:R-:W-:Y:S09]  /*1ba40*/  @!UPT UIADD3 URZ, URZ, URZ, URZ ;  /* 0x0000003f3f3ff290 */ /* 0x000ff2000fffe03f */
[----:B------:R-:W-:Y:S04]  /*1ba50*/  STL.64 [R1+0x1b0], R20 ;  /* 0x0001b01401007387 */ /* 0x000fe80000100a00 */
[----:B------:R-:W-:Y:S04]  /*1ba60*/  STL.64 [R1+0x1b8], R22 ;  /* 0x0001b81601007387 */ /* 0x000fe80000100a00 */
[----:B------:R-:W0:Y:S04]  /*1ba70*/  LDSM.16.MT88.4 R20, [R29+0xa000] ;  /* 0x00a000001d14783b */ /* 0x000e280000004200 */
[----:B0-----:R-:W-:Y:S04]  /*1ba80*/  STL.64 [R1+0x5770], R22 ;  /* 0x0057701601007387 */ /* 0x001fe80000100a00 */
[----:B------:R-:W-:Y:S01]  /*1ba90*/  STL.64 [R1+0x5768], R20 ;  /* 0x0057681401007387 */ /* 0x000fe20000100a00 */
[----:B---3--:R-:W-:Y:S03]  /*1baa0*/  HMMA.16816.F32 R24, R16, R24, R4 ;  /* 0x000000181018723c */ /* 0x008fe60000001804 */
[----:B------:R-:W3:Y:S04]  /*1bab0*/  LDL.LU.64 R6, [R1+0x5868] ;  /* 0x0058680001067983 */ /* 0x000ee80000300a00 */
[----:B------:R-:W3:Y:S11]  /*1bac0*/  LDL.LU.64 R4, [R1+0x5860] ;  /* 0x0058600001047983 */ /* 0x000ef60000300a00 */
[----:B------:R-:W-:Y:S05]  /*1bad0*/  @!UPT UIADD3 URZ, URZ, URZ, URZ ;  /* 0x0000003f3f3ff290 */ /* 0x000fea000fffe03f */
[----:B------:R0:W-:Y:S04]  /*1bae0*/  STL.64 [R1+0x1a0], R24 ;  /* 0x0001a01801007387 */ /* 0x0001e80000100a00 */
[----:B0-----:R-:W3:Y:S01]  /*1baf0*/  LDL.LU.64 R24, [R1+0x5858] ;  /* 0x0058580001187983 */ /* 0x001ee20000300a00 */
[----:B-----5:R-:W-:Y:S01]  /*1bb00*/  IMAD.MOV.U32 R20, RZ, RZ, R11 ;  /* 0x000000ffff147224 */ /* 0x020fe200078e000b */
[----:B------:R-:W-:Y:S01]  /*1bb10*/  MOV R21, R10 ;  /* 0x0000000a00157202 */ /* 0x000fe20000000f00 */
[----:B------:R-:W-:Y:S01]  /*1bb20*/  IMAD.MOV.U32 R10, RZ, RZ, R26 ;  /* 0x000000ffff0a7224 */ /* 0x000fe200078e001a */
[----:B------:R-:W-:-:S05]  /*1bb30*/  MOV R11, R27 ;  /* 0x0000001b000b7202 */ /* 0x000fca0000000f00 */
[----:B------:R-:W-:Y:S04]  /*1bb40*/  STL [R1+0x5624], R11 ;  /* 0x0056240b01007387 */ /* 0x000fe80000100800 */
[----:B------:R-:W-:Y:S01]  /*1bb50*/  STL [R1+0x5620], R10 ;  /* 0x0056200a01007387 */ /* 0x000fe20000100800 */
[C---:B---3--:R-:W-:Y:S03]  /*1bb60*/  HMMA.16816.F32 R24, R16.reuse, R24, R4 ;  /* 0x000000181018723c */ /* 0x048fe60000001804 */
[----:B------:R-:W2:Y:S11]  /*1bb70*/  LDL.LU.64 R4, [R1+0x5850] ;  /* 0x0058500001047983 */ /* 0x000eb60000300a00 */
[----:B------:R-:W-:Y:S09]  /*1bb80*/  @!UPT UIADD3 URZ, URZ, URZ, URZ ;  /* 0x0000003f3f3ff290 */ /* 0x000ff2000fffe03f */
[----:B------:R-:W-:Y:S04]  /*1bb90*/  STL.64 [R1+0x190], R24 ;  /* 0x0001901801007387 */ /* 0x000fe80000100a00 */
[----:B------:R-:W-:Y:S04]  /*1bba0*/  STL.64 [R1+0x198], R26 ;  /* 0x0001981a01007387 */ /* 0x000fe80000100a00 */
[----:B------:R-:W0:Y:S04]  /*1bbb0*/  LDSM.16.MT88.4 R24, [R29+0xa100] ;  /* 0x00a100001d18783b */ /* 0x000e280000004200 */
[----:B0-----:R-:W-:Y:S04]  /*1bbc0*/  STL.64 [R1+0x5600], R26 ;  /* 0x0056001a01007387 */ /* 0x001fe80000100a00 */
[----:B------:R0:W-:Y:S04]  /*1bbd0*/  STL.64 [R1+0x55f8], R24 ;  /* 0x0055f81801007387 */ /* 0x0001e80000100a00 */
[----:B0-----:R-:W3:Y:S04]  /*1bbe0*/  LDL.LU R24, [R1+0x180] ;  /* 0x0001800001187983 */ /* 0x001ee80000300800 */
[----:B------:R-:W3:Y:S04]  /*1bbf0*/  LDL.LU R25, [R1+0x184] ;  /* 0x0001840001197983 */ /* 0x000ee80000300800 */
[----:B------:R-:W3:Y:S04]  /*1bc00*/  LDL.LU R26, [R1+0x188] ;  /* 0x00018800011a7983 */ /* 0x000ee80000300800 */
[----:B------:R-:W3:Y:S04]  /*1bc10*/  LDL.LU R27, [R1+0x18c] ;  /* 0x00018c00011b7983 */ /* 0x000ee80000300800 */
[----:B------:R-:W-:Y:S01]  /*1bc20*/  STL [R1+0x55f4], R29 ;  /* 0x0055f41d01007387 */ /* 0x000fe20000100800 */
[C---:B--2---:R-:W-:Y:S08]  /*1bc30*/  HMMA.16816.F32 R4, R16.reuse, R4, R12 ;  /* 0x000000041004723c */ /* 0x044ff0000000180c */
[----:B---3--:R-:W-:Y:S11]  /*1bc40*/  HMMA.16816.F32 R20, R16, R20, R24 ;  /* 0x000000141014723c */ /* 0x008ff60000001818 */
[----:B------:R-:W-:Y:S11]  /*1bc50*/  @!UPT UIADD3 URZ, URZ, URZ, URZ ;  /* 0x0000003f3f3ff290 */ /* 0x000ff6000fffe03f */
[----:B------:R-:W-:Y:S02]  /*1bc60*/  @!UPT UIADD3 URZ, URZ, URZ, URZ ;  /* 0x0000003f3f3ff290 */ /* 0x000fe4000fffe03f */
[----:B------:R-:W-:Y:S01]  /*1bc70*/  MOV R10, R23 ;  /* 0x00000017000a7202 */ /* 0x000fe20000000f00 */
[----:B------:R-:W-:Y:S01]  /*1bc80*/  IMAD.MOV.U32 R11, RZ, RZ, R22 ;  /* 0x000000ffff0b7224 */ /* 0x000fe200078e0016 */
[----:B------:R0:W-:Y:S04]  /*1bc90*/  STL.64 [R1+0x180], R20 ;  /* 0x0001801401007387 */ /* 0x0001e80000100a00 */
[----:B------:R-:W-:Y:S04]  /*1bca0*/  STL [R1+0x562c], R10 ;  /* 0x00562c0a01007387 */ /* 0x000fe80000100800 */
[----:B------:R-:W-:Y:S04]  /*1bcb0*/  STL [R1+0x5628], R11 ;  /* 0x0056280b01007387 */ /* 0x000fe80000100800 */
[----:B0-----:R-:W2:Y:S04]  /*1bcc0*/  LDL.LU R20, [R1+0xe0] ;  /* 0x0000e00001147983 */ /* 0x001ea80000300800 */
[----:B------:R0:W-:Y:S04]  /*1bcd0*/  STL.64 [R1+0x170], R4 ;  /* 0x0001700401007387 */ /* 0x0001e80000100a00 */
[----:B------:R-:W-:Y:S04]  /*1bce0*/  STL.64 [R1+0x178], R6 ;  /* 0x0001780601007387 */ /* 0x000fe80000100a00 */
[----:B------:R-:W2:Y:S04]  /*1bcf0*/  LDL.LU R21, [R1+0xe4] ;  /* 0x0000e40001157983 */ /* 0x000ea80000300800 */
[----:B------:R-:W3:Y:S04]  /*1bd00*/  LDL.LU R22, [R1+0xe8] ;  /* 0x0000e80001167983 */ /* 0x000ee80000300800 */
[----:B------:R-:W3:Y:S01]  /*1bd10*/  LDL.LU R23, [R1+0xec] ;  /* 0x0000ec0001177983 */ /* 0x000ee20000300800 */
[----:B0-----:R-:W-:Y:S01]  /*1bd20*/  IMAD.MOV.U32 R4, RZ, RZ, R3 ;  /* 0x000000ffff047224 */ /* 0x001fe200078e0003 */
[----:B------:R-:W-:-:S02]  /*1bd30*/  MOV R5, R2 ;  /* 0x0000000200057202 */ /* 0x000fc40000000f00 */
[----:B---3--:R-:W-:Y:S04]  /*1bd40*/  STL.64 [R1+0x5790], R22 ;  /* 0x0057901601007387 */ /* 0x008fe80000100a00 */
[----:B--2---:R0:W-:Y:S04]  /*1bd50*/  STL.64 [R1+0x5788], R20 ;  /* 0x0057881401007387 */ /* 0x0041e80000100a00 */
[----:B------:R-:W2:Y:S04]  /*1bd60*/  LDL.LU R3, [R1+0x584c] ;  /* 0x00584c0001037983 */ /* 0x000ea80000300800 */
[----:B------:R-:W3:Y:S04]  /*1bd70*/  LDL.LU R2, [R1+0x5848] ;  /* 0x0058480001027983 */ /* 0x000ee80000300800 */
[----:B------:R1:W-:Y:S04]  /*1bd80*/  STL.64 [R1+0x5798], R4 ;  /* 0x0057980401007387 */ /* 0x0003e80000100a00 */
[----:B0-----:R-:W4:Y:S04]  /*1bd90*/  LDL.LU R20, [R1+0xf0] ;  /* 0x0000f00001147983 */ /* 0x001f280000300800 */
[----:B------:R-:W4:Y:S04]  /*1bda0*/  LDL.LU R21, [R1+0xf4] ;  /* 0x0000f40001157983 */ /* 0x000f280000300800 */
[----:B------:R-:W5:Y:S04]  /*1bdb0*/  LDL.LU R22, [R1+0xf8] ;  /* 0x0000f80001167983 */ /* 0x000f680000300800 */
[----:B------:R-:W5:Y:S01]  /*1bdc0*/  LDL.LU R23, [R1+0xfc] ;  /* 0x0000fc0001177983 */ /* 0x000f620000300800 */
[----:B-1----:R-:W-:Y:S01]  /*1bdd0*/  IMAD.MOV.U32 R4, RZ, RZ, R28 ;  /* 0x000000ffff047224 */ /* 0x002fe200078e001c */
[----:B------:R-:W-:-:S02]  /*1bde0*/  MOV R5, R0 ;  /* 0x0000000000057202 */ /* 0x000fc40000000f00 */
[----:B-----5:R-:W-:Y:S04]  /*1bdf0*/  STL.64 [R1+0x57a8], R22 ;  /* 0x0057a81601007387 */ /* 0x020fe80000100a00 */
[----:B----4-:R-:W-:Y:S04]  /*1be00*/  STL.64 [R1+0x57a0], R20 ;  /* 0x0057a01401007387 */ /* 0x010fe80000100a00 */
[----:B------:R-:W4:Y:S04]  /*1be10*/  LDL.LU R28, [R1+0x5844] ;  /* 0x00584400011c7983 */ /* 0x000f280000300800 */
[----:B------:R-:W5:Y:S04]  /*1be20*/  LDL.LU R0, [R1+0x5840] ;  /* 0x0058400001007983 */ /* 0x000f680000300800 */
[----:B------:R3:W-:Y:S02]  /*1be30*/  STL.64 [R1+0x57b0], R4 ;  /* 0x0057b00401007387 */ /* 0x0007e40000100a00 */
[----:B---3--:R-:W-:Y:S01]  /*1be40*/  IMAD.MOV.U32 R4, RZ, RZ, R2 ;  /* 0x000000ffff047224 */ /* 0x008fe200078e0002 */
[----:B--2---:R-:W-:Y:S01]  /*1be50*/  MOV R5, R3 ;  /* 0x0000000300057202 */ /* 0x004fe20000000f00 */
[----:B------:R-:W2:Y:S04]  /*1be60*/  LDL.LU R2, [R1+0x583c] ;  /* 0x00583c0001027983 */ /* 0x000ea80000300800 */
[----:B------:R-:W3:Y:S04]  /*1be70*/  LDL.LU R3, [R1+0x5838] ;  /* 0x0058380001037983 */ /* 0x000ee80000300800 */
[----:B------:R4:W-:Y:S04]  /*1be80*/  STL.64 [R1+0x57c8], R4 ;  /* 0x0057c80401007387 */ /* 0x0009e80000100a00 */
[----:B------:R-:W2:Y:S04]  /*1be90*/  LDL.LU R20, [R1+0x100] ;  /* 0x0001000001147983 */ /* 0x000ea80000300800 */
[----:B------:R-:W2:Y:S04]  /*1bea0*/  LDL.LU R21, [R1+0x104] ;  /* 0x0001040001157983 */ /* 0x000ea80000300800 */
[----:B------:R-:W2:Y:S04]  /*1beb0*/  LDL.LU R22, [R1+0x108] ;  /* 0x0001080001167983 */ /* 0x000ea80000300800 */
[----:B------:R-:W2:Y:S01]  /*1bec0*/  LDL.LU R23, [R1+0x10c] ;  /* 0x00010c0001177983 */ /* 0x000ea20000300800 */
[----:B----4-:R-:W-:Y:S01]  /*1bed0*/  MOV R5, R28 ;  /* 0x0000001c00057202 */ /* 0x010fe20000000f00 */
[----:B-----5:R-:W-:-:S02]  /*1bee0*/  IMAD.MOV.U32 R4, RZ, RZ, R0 ;  /* 0x000000ffff047224 */ /* 0x020fc400078e0000 */
        /* <DEDUP_REMOVED lines=8> */
[----:B------:R3:W-:Y:S04]  /*1bf70*/  STL.64 [R1+0x57e0], R4 ;  /* 0x0057e00401007387 */ /* 0x0007e80000100a00 */
[----:B--2---:R-:W-:Y:S04]  /*1bf80*/  STL.64 [R1+0x57c0], R22 ;  /* 0x0057c01601007387 */ /* 0x004fe80000100a00 */
[----:B------:R0:W-:Y:S01]  /*1bf90*/  STL.64 [R1+0x57b8], R20 ;  /* 0x0057b81401007387 */ /* 0x0001e20000100a00 */
[----:B---3--:R-:W-:-:S03]  /*1bfa0*/  IMAD.MOV.U32 R4, RZ, RZ, R3 ;  /* 0x000000ffff047224 */ /* 0x008fc600078e0003 */
[----:B0-----:R-:W2:Y:S04]  /*1bfb0*/  LDL.LU R20, [R1+0x110] ;  /* 0x0001100001147983 */ /* 0x001ea80000300800 */
[----:B------:R-:W2:Y:S04]  /*1bfc0*/  LDL.LU R21, [R1+0x114] ;  /* 0x0001140001157983 */ /* 0x000ea80000300800 */
[----:B------:R-:W3:Y:S04]  /*1bfd0*/  LDL.LU R22, [R1+0x118] ;  /* 0x0001180001167983 */ /* 0x000ee80000300800 */
[----:B------:R-:W3:Y:S04]  /*1bfe0*/  LDL.LU R23, [R1+0x11c] ;  /* 0x00011c0001177983 */ /* 0x000ee80000300800 */
[----:B------:R-:W2:Y:S04]  /*1bff0*/  LDL.LU R3, [R1+0x582c] ;  /* 0x00582c0001037983 */ /* 0x000ea80000300800 */
[----:B------:R-:W2:Y:S04]  /*1c000*/  LDL.LU R5, [R1+0x44] ;  /* 0x0000440001057983 */ /* 0x000ea80000300800 */
[----:B--2---:R0:W-:Y:S04]  /*1c010*/  STL.64 [R1+0x5800], R4 ;  /* 0x0058000401007387 */ /* 0x0041e80000100a00 */
[----:B0-----:R-:W2:Y:S01]  /*1c020*/  LDL.LU R4, [R1+0x50] ;  /* 0x0000500001047983 */ /* 0x001ea20000300800 */
[----:B----4-:R-:W-:-:S03]  /*1c030*/  MOV R5, R0 ;  /* 0x0000000000057202 */ /* 0x010fc60000000f00 */
[----:B------:R-:W4:Y:S04]  /*1c040*/  LDL.LU R0, [R1+0x5828] ;  /* 0x0058280001007983 */ /* 0x000f280000300800 */
[----:B--2---:R5:W-:Y:S02]  /*1c050*/  STL.64 [R1+0x5808], R4 ;  /* 0x0058080401007387 */ /* 0x004be40000100a00 */
[----:B-----5:R-:W-:Y:S01]  /*1c060*/  IMAD.MOV.U32 R4, RZ, RZ, R28 ;  /* 0x000000ffff047224 */ /* 0x020fe200078e001c */
[----:B------:R-:W-:Y:S01]  /*1c070*/  MOV R5, R3 ;  /* 0x0000000300057202 */ /* 0x000fe20000000f00 */
[----:B------:R-:W2:Y:S04]  /*1c080*/  LDL.LU R28, [R1+0x5824] ;  /* 0x00582400011c7983 */ /* 0x000ea80000300800 */
[----:B------:R-:W5:Y:S04]  /*1c090*/  LDL.LU R3, [R1+0x5820] ;  /* 0x0058200001037983 */ /* 0x000f680000300800 */
[----:B---3--:R-:W-:Y:S04]  /*1c0a0*/  STL.64 [R1+0x57d8], R22 ;  /* 0x0057d81601007387 */ /* 0x008fe80000100a00 */
[----:B------:R0:W-:Y:S04]  /*1c0b0*/  STL.64 [R1+0x57d0], R20 ;  /* 0x0057d01401007387 */ /* 0x0001e80000100a00 */
[----:B0-----:R-:W3:Y:S04]  /*1c0c0*/  LDL.LU R20, [R1+0x120] ;  /* 0x0001200001147983 */ /* 0x001ee80000300800 */
[----:B------:R-:W3:Y:S04]  /*1c0d0*/  LDL.LU R21, [R1+0x124] ;  /* 0x0001240001157983 */ /* 0x000ee80000300800 */
[----:B------:R-:W2:Y:S04]  /*1c0e0*/  LDL.LU R22, [R1+0x128] ;  /* 0x0001280001167983 */ /* 0x000ea80000300800 */
[----:B------:R-:W2:Y:S04]  /*1c0f0*/  LDL.LU R23, [R1+0x12c] ;  /* 0x00012c0001177983 */ /* 0x000ea80000300800 */
[----:B--2---:R-:W-:Y:S04]  /*1c100*/  STL.64 [R1+0x57f0], R22 ;  /* 0x0057f01601007387 */ /* 0x004fe80000100a00 */
[----:B---3--:R0:W-:Y:S04]  /*1c110*/  STL.64 [R1+0x57e8], R20 ;  /* 0x0057e81401007387 */ /* 0x0081e80000100a00 */
[----:B0-----:R-:W2:Y:S04]  /*1c120*/  LDL.LU R20, [R1+0x130] ;  /* 0x0001300001147983 */ /* 0x001ea80000300800 */
[----:B------:R-:W2:Y:S04]  /*1c130*/  LDL.LU R21, [R1+0x134] ;  /* 0x0001340001157983 */ /* 0x000ea80000300800 */
[----:B------:R-:W3:Y:S04]  /*1c140*/  LDL.LU R22, [R1+0x138] ;  /* 0x0001380001167983 */ /* 0x000ee80000300800 */
[----:B------:R-:W3:Y:S01]  /*1c150*/  LDL.LU R23, [R1+0x13c] ;  /* 0x00013c0001177983 */ /* 0x000ee20000300800 */
[C---:B------:R-:W-:Y:S03]  /*1c160*/  HMMA.16816.F32 R12, R16.reuse, R12, R24 ;  /* 0x0000000c100c723c */ /* 0x040fe60000001818 */
[----:B---3--:R-:W-:Y:S04]  /*1c170*/  STL.64 [R1+0x5818], R22 ;  /* 0x0058181601007387 */ /* 0x008fe80000100a00 */
[----:B--2---:R0:W-:Y:S04]  /*1c180*/  STL.64 [R1+0x5810], R20 ;  /* 0x0058101401007387 */ /* 0x0041e80000100a00 */
[----:B0-----:R-:W2:Y:S04]  /*1c190*/  LDL.LU R20, [R1+0x150] ;  /* 0x0001500001147983 */ /* 0x001ea80000300800 */
[----:B------:R-:W2:Y:S04]  /*1c1a0*/  LDL.LU R21, [R1+0x154] ;  /* 0x0001540001157983 */ /* 0x000ea80000300800 */
[----:B------:R-:W2:Y:S04]  /*1c1b0*/  LDL.LU R22, [R1+0x158] ;  /* 0x0001580001167983 */ /* 0x000ea80000300800 */
[----:B------:R-:W2:Y:S01]  /*1c1c0*/  LDL.LU R23, [R1+0x15c] ;  /* 0x00015c0001177983 */ /* 0x000ea20000300800 */
[----:B------:R-:W-:Y:S01]  /*1c1d0*/  IMAD.MOV.U32 R11, RZ, RZ, R12 ;  /* 0x000000ffff0b7224 */ /* 0x000fe200078e000c */
[----:B------:R-:W-:Y:S01]  /*1c1e0*/  MOV R25, R15 ;  /* 0x0000000f00197202 */ /* 0x000fe20000000f00 */
[----:B------:R-:W-:Y:S01]  /*1c1f0*/  IMAD.MOV.U32 R26, RZ, RZ, R14 ;  /* 0x000000ffff1a7224 */ /* 0x000fe200078e000e */
[----:B------:R-:W-:Y:S01]  /*1c200*/  MOV R27, R13 ;  /* 0x0000000d001b7202 */ /* 0x000fe20000000f00 */
[----:B------:R-:W3:Y:S04]  /*1c210*/  LDL.LU R12, [R1+0xd0] ;  /* 0x0000d000010c7983 */ /* 0x000ee80000300800 */
[----:B------:R-:W3:Y:S04]  /*1c220*/  LDL.LU R13, [R1+0xd4] ;  /* 0x0000d400010d7983 */ /* 0x000ee80000300800 */
[----:B------:R-:W3:Y:S04]  /*1c230*/  LDL.LU R14, [R1+0xd8] ;  /* 0x0000d800010e7983 */ /* 0x000ee80000300800 */
[----:B------:R-:W3:Y:S04]  /*1c240*/  LDL.LU R15, [R1+0xdc] ;  /* 0x0000dc00010f7983 */ /* 0x000ee80000300800 */
[----:B------:R0:W-:Y:S04]  /*1c250*/  STL [R1+0x563c], R25 ;  /* 0x00563c1901007387 */ /* 0x0001e80000100800 */
[----:B------:R1:W-:Y:S04]  /*1c260*/  STL [R1+0x5638], R26 ;  /* 0x0056381a01007387 */ /* 0x0003e80000100800 */
[----:B------:R1:W-:Y:S04]  /*1c270*/  STL [R1+0x5634], R27 ;  /* 0x0056341b01007387 */ /* 0x0003e80000100800 */
[----:B------:R-:W3:Y:S04]  /*1c280*/  LDL.LU R24, [R1+0x140] ;  /* 0x0001400001187983 */ /* 0x000ee80000300800 */
[----:B0-----:R-:W3:Y:S04]  /*1c290*/  LDL.LU R25, [R1+0x144] ;  /* 0x0001440001197983 */ /* 0x001ee80000300800 */
[----:B-1----:R-:W3:Y:S04]  /*1c2a0*/  LDL.LU R26, [R1+0x148] ;  /* 0x00014800011a7983 */ /* 0x002ee80000300800 */
[----:B------:R-:W3:Y:S04]  /*1c2b0*/  LDL.LU R27, [R1+0x14c] ;  /* 0x00014c00011b7983 */ /* 0x000ee80000300800 */
[----:B------:R-:W-:Y:S01]  /*1c2c0*/  STL [R1+0x5630], R11 ;  /* 0x0056300b01007387 */ /* 0x000fe20000100800 */
[----:B--2---:R-:W-:Y:S03]  /*1c2d0*/  HMMA.16816.F32 R4, R16, R4, R20 ;  /* 0x000000041004723c */ /* 0x004fe60000001814 */
[----:B------:R-:W2:Y:S04]  /*1c2e0*/  LDL.LU.64 R22, [R1+0x5818] ;  /* 0x0058180001167983 */ /* 0x000ea80000300a00 */
[----:B------:R-:W2:Y:S11]  /*1c2f0*/  LDL.LU.64 R20, [R1+0x5810] ;  /* 0x0058100001147983 */ /* 0x000eb60000300a00 */
[----:B------:R-:W-:Y:S05]  /*1c300*/  @!UPT UIADD3 URZ, URZ, URZ, URZ ;  /* 0x0000003f3f3ff290 */ /* 0x000fea000fffe03f */
[----:B------:R0:W-:Y:S04]  /*1c310*/  STL.64 [R1+0x150], R4 ;  /* 0x0001500401007387 */ /* 0x0001e80000100a00 */
[----:B------:R3:W-:Y:S04]  /*1c320*/  STL [R1+0x158], R6 ;  /* 0x0001580601007387 */ /* 0x0007e80000100800 */
[----:B0-----:R-:W3:Y:S01]  /*1c330*/  LDL.LU.64 R4, [R1+0x5808] ;  /* 0x0058080001047983 */ /* 0x001ee20000300a00 */
[----:B------:R-:W-:-:S05]  /*1c340*/  IMAD.MOV.U32 R10, RZ, RZ, R7 ;  /* 0x000000ffff0a7224 */ /* 0x000fca00078e0007 */
[----:B------:R-:W-:Y:S01]  /*1c350*/  STL [R1+0x5640], R10 ;  /* 0x0056400a01007387 */ /* 0x000fe20000100800 */
[----:B---3--:R-:W-:Y:S11]  /*1c360*/  HMMA.16816.F32 R4, R16, R4, R24 ;  /* 0x000000041004723c */ /* 0x008ff60000001818 */
[----:B------:R-:W-:Y:S11]  /*1c370*/  @!UPT UIADD3 URZ, URZ, URZ, URZ ;  /* 0x0000003f3f3ff290 */ /* 0x000ff6000fffe03f */
[----:B------:R-:W-:Y:S01]  /*1c380*/  @!UPT UIADD3 URZ, URZ, URZ, URZ ;  /* 0x0000003f3f3ff290 */ /* 0x000fe2000fffe03f */
[----:B------:R0:W-:Y:S01]  /*1c390*/  STL [R1+0x140], R4 ;  /* 0x0001400401007387 */ /* 0x0001e20000100800 */
[----:B------:R-:W-:-:S03]  /*1c3a0*/  MOV R25, R5 ;  /* 0x0000000500197202 */ /* 0x000fc60000000f00 */
[----:B0-----:R-:W2:Y:S01]  /*1c3b0*/  LDL.LU.64 R4, [R1+0x5800] ;  /* 0x0058000001047983 */ /* 0x001ea20000300a00 */
[----:B------:R-:W-:Y:S01]  /*1c3c0*/  IMAD.MOV.U32 R26, RZ, RZ, R6 ;  /* 0x000000ffff1a7224 */ /* 0x000fe200078e0006 */
[----:B------:R-:W-:-:S04]  /*1c3d0*/  MOV R27, R7 ;  /* 0x00000007001b7202 */ /* 0x000fc80000000f00 */
[----:B------:R0:W-:Y:S04]  /*1c3e0*/  STL [R1+0x564c], R26 ;  /* 0x00564c1a01007387 */ /* 0x0001e80000100800 */
[----:B------:R5:W-:Y:S04]  /*1c3f0*/  STL [R1+0x5648], R25 ;  /* 0x0056481901007387 */ /* 0x000be80000100800 */
[----:B------:R-:W-:Y:S01]  /*1c400*/  STL [R1+0x5644], R27 ;  /* 0x0056441b01007387 */ /* 0x000fe20000100800 */
[----:B0-----:R-:W-:-:S03]  /*1c410*/  MOV R26, R28 ;  /* 0x0000001c001a7202 */ /* 0x001fc60000000f00 */
[----:B------:R-:W3:Y:S01]  /*1c420*/  LDL.LU R24, [R1+0x2c0] ;  /* 0x0002c00001187983 */ /* 0x000ee20000300800 */
[----:B-----5:R-:W-:-:S03]  /*1c430*/  IMAD.MOV.U32 R25, RZ, RZ, R3 ;  /* 0x000000ffff197224 */ /* 0x020fc600078e0003 */
[----:B------:R-:W5:Y:S04]  /*1c440*/  LDL.LU R3, [R1+0x57fc] ;  /* 0x0057fc0001037983 */ /* 0x000f680000300800 */
[----:B------:R-:W3:Y:S01]  /*1c450*/  LDL.LU R28, [R1+0x57f8] ;  /* 0x0057f800011c7983 */ /* 0x000ee20000300800 */
        /* <DEDUP_REMOVED lines=35> */
[----:B------:R-:W2:Y:S01]  /*1c690*/  LDL.LU.64 R4, [R1+0x5778] ;  /* 0x0057780001047983 */ /* 0x000ea20000300a00 */
[C---:B------:R-:W-:Y:S01]  /*1c6a0*/  HMMA.16816.F32 R8, R16.reuse, R8, R12 ;  /* 0x000000081008723c */ /* 0x040fe2000000180c */
[----:B----4-:R-:W-:Y:S11]  /*1c6b0*/  IMAD.MOV.U32 R27, RZ, RZ, R0 ;  /* 0x000000ffff1b7224 */ /* 0x010ff600078e0000 */
[----:B------:R-:W-:Y:S11]  /*1c6c0*/  @!UPT UIADD3 URZ, URZ, URZ, URZ ;  /* 0x0000003f3f3ff290 */ /* 0x000ff6000fffe03f */
[----:B------:R-:W-:Y:S01]  /*1c6d0*/  @!UPT UIADD3 URZ, URZ, URZ, URZ ;  /* 0x0000003f3f3ff290 */ /* 0x000fe2000fffe03f */
[----:B------:R-:W-:Y:S01]  /*1c6e0*/  IMAD.MOV.U32 R0, RZ, RZ, R11 ;  /* 0x000000ffff007224 */ /* 0x000fe200078e000b */
[----:B--2---:R-:W-:Y:S11]  /*1c6f0*/  HMMA.16816.F32 R20, R16, R4, R20 ;  /* 0x000000041014723c */ /* 0x004ff60000001814 */
[----:B------:R-:W-:Y:S11]  /*1c700*/  @!UPT UIADD3 URZ, URZ, URZ, URZ ;  /* 0x0000003f3f3ff290 */ /* 0x000ff6000fffe03f */
[----:B------:R-:W-:Y:S01]  /*1c710*/  @!UPT UIADD3 URZ, URZ, URZ, URZ ;  /* 0x0000003f3f3ff290 */ /* 0x000fe2000fffe03f */
[----:B------:R0:W-:Y:S01]  /*1c720*/  STL.64 [R1+0xe0], R20 ;  /* 0x0000e01401007387 */ /* 0x0001e20000100a00 */
[----:B------:R-:W-:Y:S01]  /*1c730*/  MOV R5, R22 ;  /* 0x0000001600057202 */ /* 0x000fe20000000f00 */
[----:B------:R-:W-:Y:S02]  /*1c740*/  IMAD.MOV.U32 R4, RZ, RZ, R23 ;  /* 0x000000ffff047224 */ /* 0x000fe400078e0017 */
[----:B------:R-:W2:Y:S04]  /*1c750*/  LDL.LU.64 R22, [R1+0x5770] ;  /* 0x0057700001167983 */ /* 0x000ea80000300a00 */
[----:B0-----:R-:W2:Y:S04]  /*1c760*/  LDL.LU.64 R20, [R1+0x5768] ;  /* 0x0057680001147983 */ /* 0x001ea80000300a00 */
[----:B------:R3:W-:Y:S04]  /*1c770*/  STL.64 [R1+0x56c0], R6 ;  /* 0x0056c00601007387 */ /* 0x0007e80000100a00 */
[----:B------:R0:W-:Y:S01]  /*1c780*/  STL.64 [R1+0x5710], R4 ;  /* 0x0057100401007387 */ /* 0x0001e20000100a00 */
[----:B---3--:R-:W-:-:S03]  /*1c790*/  MOV R6, R28 ;  /* 0x0000001c00067202 */ /* 0x008fc60000000f00 */
[----:B0-----:R-:W3:Y:S01]  /*1c7a0*/  LDL.LU R4, [R1+0x1d0] ;  /* 0x0001d00001047983 */ /* 0x001ee20000300800 */
[----:B------:R-:W-:-:S03]  /*1c7b0*/  MOV R28, R10 ;  /* 0x0000000a001c7202 */ /* 0x000fc60000000f00 */
[----:B------:R-:W3:Y:S04]  /*1c7c0*/  LDL.LU R5, [R1+0x1d4] ;  /* 0x0001d40001057983 */ /* 0x000ee80000300800 */
[----:B------:R-:W4:Y:S04]  /*1c7d0*/  LDL.LU.64 R14, [R1+0x5760] ;  /* 0x00576000010e7983 */ /* 0x000f280000300a00 */
[----:B------:R-:W3:Y:S04]  /*1c7e0*/  LDL.LU.64 R12, [R1+0x5758] ;  /* 0x00575800010c7983 */ /* 0x000ee80000300a00 */
[----:B------:R-:W2:Y:S01]  /*1c7f0*/  LDL.LU.64 R10, [R1+0xc8] ;  /* 0x0000c800010a7983 */ /* 0x000ea20000300a00 */
[----:B-----5:R-:W-:Y:S01]  /*1c800*/  IMAD.MOV.U32 R7, RZ, RZ, R3 ;  /* 0x000000ffff077224 */ /* 0x020fe200078e0003 */
[----:B------:R-:W-:Y:S01]  /*1c810*/  MOV R29, R8 ;  /* 0x00000008001d7202 */ /* 0x000fe20000000f00 */
[----:B------:R-:W-:Y:S01]  /*1c820*/  IMAD.MOV.U32 R3, RZ, RZ, R9 ;  /* 0x000000ffff037224 */ /* 0x000fe200078e0009 */
[----:B------:R-:W-:Y:S04]  /*1c830*/  STL [R1+0x565c], R0 ;  /* 0x00565c0001007387 */ /* 0x000fe80000100800 */
[----:B------:R-:W-:Y:S04]  /*1c840*/  STL [R1+0x5658], R28 ;  /* 0x0056581c01007387 */ /* 0x000fe80000100800 */
[----:B------:R-:W-:Y:S04]  /*1c850*/  STL [R1+0x5654], R3 ;  /* 0x0056540301007387 */ /* 0x000fe80000100800 */
[----:B------:R-:W-:Y:S01]  /*1c860*/  STL [R1+0x5650], R29 ;  /* 0x0056501d01007387 */ /* 0x000fe20000100800 */
[----:B---3--:R-:W-:Y:S08]  /*1c870*/  HMMA.16816.F32 R16, R16, R12, R4 ;  /* 0x0000000c1010723c */ /* 0x008ff00000001804 */
[----:B--2---:R-:W-:Y:S11]  /*1c880*/  HMMA.16816.F32 R4, R20, R10, R24 ;  /* 0x0000000a1404723c */ /* 0x004ff60000001818 */
[----:B------:R-:W-:Y:S04]  /*1c890*/  @!UPT UIADD3 URZ, URZ, URZ, URZ ;  /* 0x0000003f3f3ff290 */ /* 0x000fe8000fffe03f */
[----:B------:R-:W-:Y:S04]  /*1c8a0*/  STL.64 [R1+0x54b0], R18 ;  /* 0x0054b01201007387 */ /* 0x000fe80000100a00 */
[----:B------:R-:W-:Y:S04]  /*1c8b0*/  STL.64 [R1+0x54a8], R16 ;  /* 0x0054a81001007387 */ /* 0x000fe80000100a00 */
[----:B------:R0:W-:Y:S01]  /*1c8c0*/  STL [R1+0x3a0], R4 ;  /* 0x0003a00401007387 */ /* 0x0001e20000100800 */
[----:B------:R-:W-:Y:S01]  /*1c8d0*/  MOV R12, R5 ;  /* 0x00000005000c7202 */ /* 0x000fe20000000f00 */
[----:B------:R-:W-:Y:S01]  /*1c8e0*/  IMAD.MOV.U32 R9, RZ, RZ, R6 ;  /* 0x000000ffff097224 */ /* 0x000fe200078e0006 */
[----:B------:R-:W-:Y:S01]  /*1c8f0*/  MOV R8, R7 ;  /* 0x0000000700087202 */ /* 0x000fe20000000f00 */
[----:B0-----:R-:W2:Y:S04]  /*1c900*/  LDL.LU R4, [R1+0x270] ;  /* 0x0002700001047983 */ /* 0x001ea80000300800 */
[----:B------:R-:W2:Y:S04]  /*1c910*/  LDL.LU R5, [R1+0x274] ;  /* 0x0002740001057983 */ /* 0x000ea80000300800 */
[----:B------:R-:W3:Y:S04]  /*1c920*/  LDL.LU R6, [R1+0x278] ;  /* 0x0002780001067983 */ /* 0x000ee80000300800 */
[----:B------:R-:W3:Y:S04]  /*1c930*/  LDL.LU R7, [R1+0x27c] ;  /* 0x00027c0001077983 */ /* 0x000ee80000300800 */
[----:B---3--:R0:W-:Y:S04]  /*1c940*/  STL.64 [R1+0x5720], R6 ;  /* 0x0057200601007387 */ /* 0x0081e80000100a00 */
[----:B--2---:R-:W-:Y:S04]  /*1c950*/  STL.64 [R1+0x5718], R4 ;  /* 0x0057180401007387 */ /* 0x004fe80000100a00 */
[----:B0-----:R-:W2:Y:S04]  /*1c960*/  LDL.LU.64 R6, [R1+0x88] ;  /* 0x0000880001067983 */ /* 0x001ea80000300a00 */
[----:B--2---:R0:W-:Y:S04]  /*1c970*/  STL.64 [R1+0x5730], R6 ;  /* 0x0057300601007387 */ /* 0x0041e80000100a00 */
[----:B0-----:R-:W2:Y:S04]  /*1c980*/  LDL.LU.64 R6, [R1+0x98] ;  /* 0x0000980001067983 */ /* 0x001ea80000300a00 */
[----:B--2---:R0:W-:Y:S04]  /*1c990*/  STL.64 [R1+0x5738], R6 ;  /* 0x0057380601007387 */ /* 0x0041e80000100a00 */
[----:B0-----:R-:W2:Y:S04]  /*1c9a0*/  LDL.LU.64 R6, [R1+0xa8] ;  /* 0x0000a80001067983 */ /* 0x001ea80000300a00 */
[----:B--2---:R0:W-:Y:S04]  /*1c9b0*/  STL.64 [R1+0x5740], R6 ;  /* 0x0057400601007387 */ /* 0x0041e80000100a00 */
[----:B0-----:R-:W2:Y:S04]  /*1c9c0*/  LDL.LU.64 R6, [R1+0xb8] ;  /* 0x0000b80001067983 */ /* 0x001ea80000300a00 */
[----:B------:R-:W3:Y:S01]  /*1c9d0*/  LDL.LU.64 R18, [R1+0x68] ;  /* 0x0000680001127983 */ /* 0x000ee20000300a00 */
[----:B----4-:R-:W-:-:S03]  /*1c9e0*/  IMAD.MOV.U32 R17, RZ, RZ, R14 ;  /* 0x000000ffff117224 */ /* 0x010fc600078e000e */
[----:B---3--:R0:W-:Y:S04]  /*1c9f0*/  STL.64 [R1+0x5728], R18 ;  /* 0x0057281201007387 */ /* 0x0081e80000100a00 */
[----:B------:R-:W3:Y:S04]  /*1ca00*/  LDL.LU R16, [R1+0x280] ;  /* 0x0002800001107983 */ /* 0x000ee80000300800 */
[----:B------:R-:W4:Y:S01]  /*1ca10*/  LDL.LU R14, [R1+0x5754] ;  /* 0x00575400010e7983 */ /* 0x000f220000300800 */
[----:B0-----:R-:W-:-:S03]  /*1ca20*/  MOV R18, R15 ;  /* 0x0000000f00127202 */ /* 0x001fc60000000f00 */
[----:B------:R-:W5:Y:S01]  /*1ca30*/  LDL.LU R15, [R1+0x5750] ;  /* 0x00575000010f7983 */ /* 0x000f620000300800 */
[----:B------:R-:W-:-:S03]  /*1ca40*/  MOV R24, R10 ;  /* 0x0000000a00187202 */ /* 0x000fc60000000f00 */
[----:B------:R-:W3:Y:S01]  /*1ca50*/  LDL.LU R19, [R1+0x28c] ;  /* 0x00028c0001137983 */ /* 0x000ee20000300800 */
[----:B------:R-:W-:-:S03]  /*1ca60*/  IMAD.MOV.U32 R13, RZ, RZ, R11 ;  /* 0x000000ffff0d7224 */ /* 0x000fc600078e000b */
[----:B------:R0:W-:Y:S04]  /*1ca70*/  STL [R1+0x5680], R8 ;  /* 0x0056800801007387 */ /* 0x0001e80000100800 */
[----:B------:R1:W-:Y:S04]  /*1ca80*/  STL [R1+0x5668], R9 ;  /* 0x0056680901007387 */ /* 0x0003e80000100800 */
[----:B0-----:R-:W2:Y:S04]  /*1ca90*/  LDL.LU R8, [R1+0x2a0] ;  /* 0x0002a00001087983 */ /* 0x001ea80000300800 */
[----:B-1----:R-:W2:Y:S01]  /*1caa0*/  LDL.LU R9, [R1+0x2a4] ;  /* 0x0002a40001097983 */ /* 0x002ea20000300800 */
[----:B----4-:R-:W-:-:S03]  /*1cab0*/  IMAD.MOV.U32 R10, RZ, RZ, R14 ;  /* 0x000000ffff0a7224 */ /* 0x010fc600078e000e */
[----:B------:R-:W4:Y:S01]  /*1cac0*/  LDL.LU R14, [R1+0x574c] ;  /* 0x00574c00010e7983 */ /* 0x000f220000300800 */
[----:B-----5:R-:W-:-:S03]  /*1cad0*/  MOV R11, R15 ;  /* 0x0000000f000b7202 */ /* 0x020fc60000000f00 */
[----:B------:R-:W4:Y:S04]  /*1cae0*/  LDL.LU R15, [R1+0x5748] ;  /* 0x00574800010f7983 */ /* 0x000f280000300800 */
[----:B------:R-:W-:Y:S04]  /*1caf0*/  STL [R1+0x5664], R13 ;  /* 0x0056640d01007387 */ /* 0x000fe80000100800 */
[----:B------:R0:W-:Y:S04]  /*1cb00*/  STL [R1+0x5660], R24 ;  /* 0x0056601801007387 */ /* 0x0001e80000100800 */
[----:B0-----:R-:W5:Y:S04]  /*1cb10*/  LDL.LU R24, [R1+0x290] ;  /* 0x0002900001187983 */ /* 0x001f680000300800 */
[----:B------:R-:W5:Y:S04]  /*1cb20*/  LDL.LU R25, [R1+0x294] ;  /* 0x0002940001197983 */ /* 0x000f680000300800 */
[----:B------:R-:W5:Y:S04]  /*1cb30*/  LDL.LU R26, [R1+0x298] ;  /* 0x00029800011a7983 */ /* 0x000f680000300800 */
[----:B------:R-:W5:Y:S04]  /*1cb40*/  LDL.LU R27, [R1+0x29c] ;  /* 0x00029c00011b7983 */ /* 0x000f680000300800 */
[----:B----4-:R-:W-:Y:S04]  /*1cb50*/  STL.64 [R1+0x5610], R14 ;  /* 0x0056100e01007387 */ /* 0x010fe80000100a00 */
[----:B------:R0:W-:Y:S04]  /*1cb60*/  STL [R1+0x5608], R12 ;  /* 0x0056080c01007387 */ /* 0x0001e80000100800 */
[----:B0-----:R-:W2:Y:S04]  /*1cb70*/  LDL.LU R12, [R1+0x2b0] ;  /* 0x0002b000010c7983 */ /* 0x001ea80000300800 */
[----:B------:R-:W2:Y:S04]  /*1cb80*/  LDL.LU R13, [R1+0x2b4] ;  /* 0x0002b400010d7983 */ /* 0x000ea80000300800 */
[----:B------:R-:W2:Y:S04]  /*1cb90*/  LDL.LU R14, [R1+0x2b8] ;  /* 0x0002b800010e7983 */ /* 0x000ea80000300800 */
[----:B------:R-:W2:Y:S02]  /*1cba0*/  LDL.LU R15, [R1+0x2bc] ;  /* 0x0002bc00010f7983 */ /* 0x000ea40000300800 */
[C---:B--2---:R-:W-:Y:S11]  /*1cbb0*/  HMMA.16816.F32 R12, R20.reuse, R6, R12 ;  /* 0x00000006140c723c */ /* 0x044ff6000000180c */
[----:B------:R-:W-:Y:S11]  /*1cbc0*/  @!UPT UIADD3 URZ, URZ, URZ, URZ ;  /* 0x0000003f3f3ff290 */ /* 0x000ff6000fffe03f */
[----:B------:R-:W-:Y:S01]  /*1cbd0*/  @!UPT UIADD3 URZ, URZ, URZ, URZ ;  /* 0x0000003f3f3ff290 */ /* 0x000fe2000fffe03f */
[----:B------:R0:W-:Y:S04]  /*1cbe0*/  STL.64 [R1+0x390], R12 ;  /* 0x0003900c01007387 */ /* 0x0001e80000100a00 */
[----:B------:R1:W-:Y:S01]  /*1cbf0*/  STL.64 [R1+0x398], R14 ;  /* 0x0003980e01007387 */ /* 0x0003e20000100a00 */
[----:B0-----:R-:W-:Y:S01]  /*1cc00*/  MOV R12, R7 ;  /* 0x00000007000c7202 */ /* 0x001fe20000000f00 */
[----:B-1----:R-:W-:Y:S02]  /*1cc10*/  IMAD.MOV.U32 R14, RZ, RZ, R6 ;  /* 0x000000ffff0e7224 */ /* 0x002fe400078e0006 */
[----:B------:R-:W2:Y:S04]  /*1cc20*/  LDL.LU.64 R6, [R1+0x5740] ;  /* 0x0057400001067983 */ /* 0x000ea80000300a00 */
[----:B------:R-:W-:Y:S01]  /*1cc30*/  STL [R1+0x5684], R14 ;  /* 0x0056840e01007387 */ /* 0x000fe20000100800 */
[C---:B--2---:R-:W-:Y:S01]  /*1cc40*/  HMMA.16816.F32 R8, R20.reuse, R6, R8 ;  /* 0x000000061408723c */ /* 0x044fe20000001808 */
[----:B------:R-:W-:Y:S11]  /*1cc50*/  MOV R15, R7 ;  /* 0x00000007000f7202 */ /* 0x000ff60000000f00 */
[----:B------:R-:W-:Y:S11]  /*1cc60*/  @!UPT UIADD3 URZ, URZ, URZ, URZ ;  /* 0x0000003f3f3ff290 */ /* 0x000ff6000fffe03f */
[----:B------:R-:W-:Y:S04]  /*1cc70*/  STL.64 [R1+0x380], R8 ;  /* 0x0003800801007387 */ /* 0x000fe80000100a00 */
[----:B------:R0:W-:Y:S02]  /*1cc80*/  STL.64 [R1+0x388], R10 ;  /* 0x0003880a01007387 */ /* 0x0001e40000100a00 */
[----:B0-----:R-:W-:Y:S02]  /*1cc90*/  IMAD.MOV.U32 R11, RZ, RZ, R6 ;  /* 0x000000ffff0b7224 */ /* 0x001fe400078e0006 */
[----:B------:R-:W5:Y:S04]  /*1cca0*/  LDL.LU.64 R6, [R1+0x5738] ;  /* 0x0057380001067983 */ /* 0x000f680000300a00 */
[----:B------:R-:W-:Y:S04]  /*1ccb0*/  STL [R1+0x56cc], R15 ;  /* 0x0056cc0f01007387 */ /* 0x000fe80000100800 */
[----:B------:R0:W-:Y:S04]  /*1ccc0*/  STL [R1+0x56c8], R12 ;  /* 0x0056c80c01007387 */ /* 0x0001e80000100800 */
[----:B0-----:R-:W2:Y:S04]  /*1ccd0*/  LDL.LU R12, [R1+0x260] ;  /* 0x00026000010c7983 */ /* 0x001ea80000300800 */
[----:B------:R-:W2:Y:S04]  /*1cce0*/  LDL.LU R13, [R1+0x264] ;  /* 0x00026400010d7983 */ /* 0x000ea80000300800 */
[----:B------:R-:W2:Y:S04]  /*1ccf0*/  LDL.LU R14, [R1+0x268] ;  /* 0x00026800010e7983 */ /* 0x000ea80000300800 */
[----:B------:R-:W2:Y:S01]  /*1cd00*/  LDL.LU R15, [R1+0x26c] ;  /* 0x00026c00010f7983 */ /* 0x000ea20000300800 */
[C---:B-----5:R-:W-:Y:S01]  /*1cd10*/  HMMA.16816.F32 R24, R20.reuse, R6, R24 ;  /* 0x000000061418723c */ /* 0x060fe20000001818 */
[----:B------:R-:W-:Y:S11]  /*1cd20*/  MOV R10, R7 ;  /* 0x00000007000a7202 */ /* 0x000ff60000000f00 */
[----:B------:R-:W-:Y:S11]  /*1cd30*/  @!UPT UIADD3 URZ, URZ, URZ, URZ ;  /* 0x0000003f3f3ff290 */ /* 0x000ff6000fffe03f */
[----:B------:R-:W-:Y:S04]  /*1cd40*/  STL.64 [R1+0x370], R24 ;  /* 0x0003701801007387 */ /* 0x000fe80000100a00 */
[----:B------:R0:W-:Y:S02]  /*1cd50*/  STL.64 [R1+0x378], R26 ;  /* 0x0003781a01007387 */ /* 0x0001e40000100a00 */
[----:B0-----:R-:W-:Y:S02]  /*1cd60*/  IMAD.MOV.U32 R27, RZ, RZ, R6 ;  /* 0x000000ffff1b7224 */ /* 0x001fe400078e0006 */
[----:B------:R-:W3:Y:S04]  /*1cd70*/  LDL.LU.64 R6, [R1+0x5730] ;  /* 0x0057300001067983 */ /* 0x000ee80000300a00 */
[----:B------:R0:W-:Y:S04]  /*1cd80*/  STL.64 [R1+0x56d0], R10 ;  /* 0x0056d00a01007387 */ /* 0x0001e80000100a00 */
[----:B0-----:R-:W4:Y:S01]  /*1cd90*/  LDL.LU.64 R10, [R1+0x78] ;  /* 0x00007800010a7983 */ /* 0x001f220000300a00 */
[----:B---3--:R-:W-:Y:S01]  /*1cda0*/  HMMA.16816.F32 R16, R20, R6, R16 ;  /* 0x000000061410723c */ /* 0x008fe20000001810 */
[----:B------:R-:W-:Y:S01]  /*1cdb0*/  IMAD.MOV.U32 R26, RZ, RZ, R6 ;  /* 0x000000ffff1a7224 */ /* 0x000fe200078e0006 */
[----:B------:R-:W-:Y:S11]  /*1cdc0*/  MOV R25, R7 ;  /* 0x0000000700197202 */ /* 0x000ff60000000f00 */
[----:B------:R-:W-:Y:S10]  /*1cdd0*/  @!UPT UIADD3 URZ, URZ, URZ, URZ ;  /* 0x0000003f3f3ff290 */ /* 0x000ff4000fffe03f */
[----:B------:R-:W-:Y:S04]  /*1cde0*/  STL.64 [R1+0x360], R16 ;  /* 0x0003601001007387 */ /* 0x000fe80000100a00 */
[----:B------:R0:W-:Y:S04]  /*1cdf0*/  STL.64 [R1+0x368], R18 ;  /* 0x0003681201007387 */ /* 0x0001e80000100a00 */
[----:B0-----:R-:W2:Y:S04]  /*1ce00*/  LDL.LU.64 R18, [R1+0x5728] ;  /* 0x0057280001127983 */ /* 0x001ea80000300a00 */
[----:B------:R-:W3:Y:S04]  /*1ce10*/  LDL.LU.64 R6, [R1+0x5720] ;  /* 0x0057200001067983 */ /* 0x000ee80000300a00 */
[----:B------:R-:W3:Y:S04]  /*1ce20*/  LDL.LU.64 R4, [R1+0x5718] ;  /* 0x0057180001047983 */ /* 0x000ee80000300a00 */
[----:B------:R-:W-:Y:S04]  /*1ce30*/  STL.64 [R1+0x56f0], R26 ;  /* 0x0056f01a01007387 */ /* 0x000fe80000100a00 */
[----:B------:R0:W-:Y:S04]  /*1ce40*/  STL [R1+0x56e8], R25 ;  /* 0x0056e81901007387 */ /* 0x0001e80000100800 */
[----:B------:R-:W5:Y:S04]  /*1ce50*/  LDL.LU R24, [R1+0x240] ;  /* 0x0002400001187983 */ /* 0x000f680000300800 */
[----:B0-----:R-:W5:Y:S04]  /*1ce60*/  LDL.LU R25, [R1+0x244] ;  /* 0x0002440001197983 */ /* 0x001f680000300800 */
[----:B------:R-:W5:Y:S01]  /*1ce70*/  LDL.LU R26, [R1+0x248] ;  /* 0x00024800011a7983 */ /* 0x000f620000300800 */
[----:B----4-:R-:W-:Y:S01]  /*1ce80*/  MOV R3, R10 ;  /* 0x0000000a00037202 */ /* 0x010fe20000000f00 */
[----:B------:R-:W-:-:S02]  /*1ce90*/  IMAD.MOV.U32 R29, RZ, RZ, R11 ;  /* 0x000000ffff1d7224 */ /* 0x000fc400078e000b */
[----:B------:R-:W-:Y:S01]  /*1cea0*/  IMAD.MOV.U32 R27, RZ, RZ, R2 ;  /* 0x000000ffff1b7224 */ /* 0x000fe200078e0002 */
[C---:B---3--:R-:W-:Y:S08]  /*1ceb0*/  HMMA.16816.F32 R4, R20.reuse, R10, R4 ;  /* 0x0000000a1404723c */ /* 0x048ff00000001804 */
[----:B--2---:R-:W-:Y:S01]  /*1cec0*/  HMMA.16816.F32 R8, R20, R18, R12 ;  /* 0x000000121408723c */ /* 0x004fe2000000180c */
[----:B-----5:R0:W-:Y:S04]  /*1ced0*/  STL.64 [R1+0x5700], R26 ;  /* 0x0057001a01007387 */ /* 0x0201e80000100a00 */
[----:B------:R-:W-:Y:S04]  /*1cee0*/  STL.64 [R1+0x56f8], R24 ;  /* 0x0056f81801007387 */ /* 0x000fe80000100a00 */
[----:B0-----:R-:W2:Y:S06]  /*1cef0*/  LDL.LU.64 R26, [R1+0x58] ;  /* 0x00005800011a7983 */ /* 0x001eac0000300a00 */
[----:B------:R0:W-:Y:S04]  /*1cf00*/  STL.64 [R1+0x350], R4 ;  /* 0x0003500401007387 */ /* 0x0001e80000100a00 */
[----:B------:R-:W-:Y:S04]  /*1cf10*/  STL.64 [R1+0x358], R6 ;  /* 0x0003580601007387 */ /* 0x000fe80000100a00 */
[----:B0-----:R-:W3:Y:S04]  /*1cf20*/  LDL.LU.64 R4, [R1+0x5710] ;  /* 0x0057100001047983 */ /* 0x001ee80000300a00 */
[----:B------:R-:W-:Y:S04]  /*1cf30*/  STL.64 [R1+0x340], R8 ;  /* 0x0003400801007387 */ /* 0x000fe80000100a00 */
[----:B------:R-:W-:Y:S04]  /*1cf40*/  STL [R1+0x348], R10 ;  /* 0x0003480a01007387 */ /* 0x000fe80000100800 */
[----:B------:R-:W4:Y:S04]  /*1cf50*/  LDL.LU R16, [R1+0xe0] ;  /* 0x0000e00001107983 */ /* 0x000f280000300800 */
[----:B------:R-:W4:Y:S01]  /*1cf60*/  LDL.LU R17, [R1+0xe4] ;  /* 0x0000e40001117983 */ /* 0x000f220000300800 */
[----:B------:R-:W-:Y:S01]  /*1cf70*/  MOV R0, R18 ;  /* 0x0000001200007202 */ /* 0x000fe20000000f00 */
[----:B------:R-:W-:-:S02]  /*1cf80*/  IMAD.MOV.U32 R28, RZ, RZ, R19 ;  /* 0x000000ffff1c7224 */ /* 0x000fc400078e0013 */
[----:B---3--:R-:W-:Y:S01]  /*1cf90*/  IMAD.MOV.U32 R18, RZ, RZ, R5 ;  /* 0x000000ffff127224 */ /* 0x008fe200078e0005 */
[----:B------:R-:W-:-:S05]  /*1cfa0*/  MOV R19, R4 ;  /* 0x0000000400137202 */ /* 0x000fca0000000f00 */
[----:B------:R0:W-:Y:S04]  /*1cfb0*/  STL.64 [R1+0x54c0], R18 ;  /* 0x0054c01201007387 */ /* 0x0001e80000100a00 */
[----:B----4-:R1:W-:Y:S04]  /*1cfc0*/  STL.64 [R1+0x54b8], R16 ;  /* 0x0054b81001007387 */ /* 0x0103e80000100a00 */
[----:B0-----:R-:W3:Y:S04]  /*1cfd0*/  LDL.LU R18, [R1+0x8] ;  /* 0x0000080001127983 */ /* 0x001ee80000300800 */
[----:B------:R-:W3:Y:S04]  /*1cfe0*/  LDL.LU R19, [R1+0xc] ;  /* 0x00000c0001137983 */ /* 0x000ee80000300800 */
[----:B---3--:R0:W-:Y:S04]  /*1cff0*/  STL.64 [R1+0x5708], R18 ;  /* 0x0057081201007387 */ /* 0x0081e80000100a00 */
[----:B-1----:R-:W2:Y:S04]  /*1d000*/  LDL.LU R16, [R1+0x250] ;  /* 0x0002500001107983 */ /* 0x002ea80000300800 */
[----:B------:R-:W2:Y:S04]  /*1d010*/  LDL.LU R17, [R1+0x254] ;  /* 0x0002540001117983 */ /* 0x000ea80000300800 */
[----:B0-----:R-:W2:Y:S04]  /*1d020*/  LDL.LU R18, [R1+0x258] ;  /* 0x0002580001127983 */ /* 0x001ea80000300800 */
[----:B------:R-:W2:Y:S04]  /*1d030*/  LDL.LU R19, [R1+0x25c] ;  /* 0x00025c0001137983 */ /* 0x000ea80000300800 */
[----:B------:R-:W3:Y:S04]  /*1d040*/  LDL.LU R4, [R1+0x220] ;  /* 0x0002200001047983 */ /* 0x000ee80000300800 */
[----:B------:R-:W3:Y:S04]  /*1d050*/  LDL.LU R5, [R1+0x224] ;  /* 0x0002240001057983 */ /* 0x000ee80000300800 */
[----:B------:R-:W4:Y:S04]  /*1d060*/  LDL.LU R6, [R1+0x228] ;  /* 0x0002280001067983 */ /* 0x000f280000300800 */
[----:B------:R-:W4:Y:S01]  /*1d070*/  LDL.LU R7, [R1+0x22c] ;  /* 0x00022c0001077983 */ /* 0x000f220000300800 */
[----:B------:R-:W-:Y:S01]  /*1d080*/  MOV R2, R11 ;  /* 0x0000000b00027202 */ /* 0x000fe20000000f00 */
[----:B--2---:R-:W-:Y:S02]  /*1d090*/  HMMA.16816.F32 R16, R20, R26, R16 ;  /* 0x0000001a1410723c */ /* 0x004fe40000001810 */
[----:B----4-:R0:W-:Y:S04]  /*1d0a0*/  STL.64 [R1+0x56e0], R6 ;  /* 0x0056e00601007387 */ /* 0x0101e80000100a00 */
[----:B---3--:R-:W-:Y:S04]  /*1d0b0*/  STL.64 [R1+0x56d8], R4 ;  /* 0x0056d80401007387 */ /* 0x008fe80000100a00 */
[----:B0-----:R-:W2:Y:S04]  /*1d0c0*/  LDL.LU.64 R6, [R1+0x48] ;  /* 0x0000480001067983 */ /* 0x001ea80000300a00 */
[----:B------:R-:W3:Y:S04]  /*1d0d0*/  LDL.LU R8, [R1+0x230] ;  /* 0x0002300001087983 */ /* 0x000ee80000300800 */
[----:B------:R-:W3:Y:S04]  /*1d0e0*/  LDL.LU R9, [R1+0x234] ;  /* 0x0002340001097983 */ /* 0x000ee80000300800 */
[----:B------:R-:W3:Y:S04]  /*1d0f0*/  LDL.LU R10, [R1+0x238] ;  /* 0x00023800010a7983 */ /* 0x000ee80000300800 */
[----:B------:R-:W3:Y:S04]  /*1d100*/  LDL.LU R11, [R1+0x23c] ;  /* 0x00023c00010b7983 */ /* 0x000ee80000300800 */
[----:B------:R-:W3:Y:S04]  /*1d110*/  LDL.LU.64 R14, [R1+0x38] ;  /* 0x00003800010e7983 */ /* 0x000ee80000300a00 */
[----:B------:R0:W-:Y:S04]  /*1d120*/  STL [R1+0x5480], R2 ;  /* 0x0054800201007387 */ /* 0x0001e80000100800 */
[----:B------:R1:W-:Y:S04]  /*1d130*/  STL.64 [R1+0x330], R16 ;  /* 0x0003301001007387 */ /* 0x0003e80000100a00 */
[----:B------:R4:W-:Y:S01]  /*1d140*/  STL.64 [R1+0x338], R18 ;  /* 0x0003381201007387 */ /* 0x0009e20000100a00 */
[----:B0-----:R-:W-:Y:S01]  /*1d150*/  MOV R2, R27 ;  /* 0x0000001b00027202 */ /* 0x001fe20000000f00 */
[----:B-1----:R-:W-:-:S02]  /*1d160*/  IMAD.MOV.U32 R16, RZ, RZ, R26 ;  /* 0x000000ffff107224 */ /* 0x002fc400078e001a */
[----:B----4-:R-:W4:Y:S04]  /*1d170*/  LDL.LU.64 R18, [R1+0x5708] ;  /* 0x0057080001127983 */ /* 0x010f280000300a00 */
[----:B------:R-:W5:Y:S04]  /*1d180*/  LDL.LU.64 R26, [R1+0x5700] ;  /* 0x00570000011a7983 */ /* 0x000f680000300a00 */
[----:B------:R-:W5:Y:S01]  /*1d190*/  LDL.LU.64 R24, [R1+0x56f8] ;  /* 0x0056f80001187983 */ /* 0x000f620000300a00 */
[----:B--2---:R-:W-:Y:S01]  /*1d1a0*/  MOV R17, R7 ;  /* 0x0000000700117202 */ /* 0x004fe20000000f00 */
[----:B-----5:R-:W-:Y:S11]  /*1d1b0*/  HMMA.16816.F32 R24, R20, R6, R24 ;  /* 0x000000061418723c */ /* 0x020ff60000001818 */
[----:B------:R-:W-:Y:S11]  /*1d1c0*/  @!UPT UIADD3 URZ, URZ, URZ, URZ ;  /* 0x0000003f3f3ff290 */ /* 0x000ff6000fffe03f */
[----:B------:R-:W-:Y:S01]  /*1d1d0*/  @!UPT UIADD3 URZ, URZ, URZ, URZ ;  /* 0x0000003f3f3ff290 */ /* 0x000fe2000fffe03f */
[----:B------:R0:W-:Y:S04]  /*1d1e0*/  STL.64 [R1+0x320], R24 ;  /* 0x0003201801007387 */ /* 0x0001e80000100a00 */
[----:B------:R1:W-:Y:S01]  /*1d1f0*/  STL.64 [R1+0x328], R26 ;  /* 0x0003281a01007387 */ /* 0x0003e20000100a00 */
[----:B0-----:R-:W-:-:S03]  /*1d200*/  IMAD.MOV.U32 R24, RZ, RZ, R6 ;  /* 0x000000ffff187224 */ /* 0x001fc600078e0006 */
[----:B-1----:R-:W2:Y:S04]  /*1d210*/  LDL.LU.64 R26, [R1+0x56f0] ;  /* 0x0056f000011a7983 */ /* 0x002ea80000300a00 */
[----:B------:R-:W5:Y:S04]  /*1d220*/  LDL.LU R25, [R1+0x56e8] ;  /* 0x0056e80001197983 */ /* 0x000f680000300800 */
[----:B------:R-:W2:Y:S04]  /*1d230*/  LDL.LU.64 R6, [R1+0x56e0] ;  /* 0x0056e00001067983 */ /* 0x000ea80000300a00 */
[----:B------:R-:W2:Y:S04]  /*1d240*/  LDL.LU.64 R4, [R1+0x56d8] ;  /* 0x0056d80001047983 */ /* 0x000ea80000300a00 */
[----:B----4-:R0:W-:Y:S04]  /*1d250*/  STL.64 [R1+0x56a0], R18 ;  /* 0x0056a01201007387 */ /* 0x0101e80000100a00 */
[----:B------:R-:W-:Y:S04]  /*1d260*/  STL.64 [R1+0x5698], R16 ;  /* 0x0056981001007387 */ /* 0x000fe80000100a00 */
[----:B0-----:R-:W4:Y:S04]  /*1d270*/  LDL.LU.64 R18, [R1+0x18] ;  /* 0x0000180001127983 */ /* 0x001f280000300a00 */
[----:B----4-:R0:W-:Y:S04]  /*1d280*/  STL.64 [R1+0x56b8], R18 ;  /* 0x0056b81201007387 */ /* 0x0101e80000100a00 */
[----:B0-----:R-:W4:Y:S04]  /*1d290*/  LDL.LU.64 R18, [R1+0x28] ;  /* 0x0000280001127983 */ /* 0x001f280000300a00 */
[----:B--2---:R-:W-:Y:S04]  /*1d2a0*/  STL.64 [R1+0x5678], R26 ;  /* 0x0056781a01007387 */ /* 0x004fe80000100a00 */
[----:B-----5:R0:W-:Y:S04]  /*1d2b0*/  STL.64 [R1+0x5670], R24 ;  /* 0x0056701801007387 */ /* 0x0201e80000100a00 */
[----:B0-----:R-:W2:Y:S04]  /*1d2c0*/  LDL.LU R24, [R1+0x1f0] ;  /* 0x0001f00001187983 */ /* 0x001ea80000300800 */
[----:B------:R-:W2:Y:S04]  /*1d2d0*/  LDL.LU R25, [R1+0x1f4] ;  /* 0x0001f40001197983 */ /* 0x000ea80000300800 */
[----:B------:R-:W5:Y:S04]  /*1d2e0*/  LDL.LU R26, [R1+0x1f8] ;  /* 0x0001f800011a7983 */ /* 0x000f680000300800 */
[----:B------:R-:W5:Y:S01]  /*1d2f0*/  LDL.LU R27, [R1+0x1fc] ;  /* 0x0001fc00011b7983 */ /* 0x000f620000300800 */
[C---:B---3--:R-:W-:Y:S03]  /*1d300*/  HMMA.16816.F32 R8, R20.reuse, R14, R8 ;  /* 0x0000000e1408723c */ /* 0x048fe60000001808 */
[----:B-----5:R-:W-:Y:S04]  /*1d310*/  STL.64 [R1+0x5690], R26 ;  /* 0x0056901a01007387 */ /* 0x020fe80000100a00 */
[----:B--2---:R0:W-:Y:S04]  /*1d320*/  STL.64 [R1+0x5688], R24 ;  /* 0x0056881801007387 */ /* 0x0041e80000100a00 */
[----:B0-----:R-:W2:Y:S04]  /*1d330*/  LDL.LU R24, [R1+0x200] ;  /* 0x0002000001187983 */ /* 0x001ea80000300800 */
[----:B------:R-:W2:Y:S04]  /*1d340*/  LDL.LU R25, [R1+0x204] ;  /* 0x0002040001197983 */ /* 0x000ea80000300800 */
[----:B------:R-:W3:Y:S04]  /*1d350*/  LDL.LU R26, [R1+0x208] ;  /* 0x00020800011a7983 */ /* 0x000ee80000300800 */
[----:B------:R-:W3:Y:S01]  /*1d360*/  LDL.LU R27, [R1+0x20c] ;  /* 0x00020c00011b7983 */ /* 0x000ee20000300800 */
[----:B----4-:R-:W-:Y:S01]  /*1d370*/  HMMA.16816.F32 R4, R20, R18, R4 ;  /* 0x000000121404723c */ /* 0x010fe20000001804 */
[----:B------:R-:W-:-:S02]  /*1d380*/  MOV R13, R15 ;  /* 0x0000000f000d7202 */ /* 0x000fc40000000f00 */
[----:B---3--:R-:W-:Y:S04]  /*1d390*/  STL.64 [R1+0x56b0], R26 ;  /* 0x0056b01a01007387 */ /* 0x008fe80000100a00 */
[----:B--2---:R0:W-:Y:S04]  /*1d3a0*/  STL.64 [R1+0x56a8], R24 ;  /* 0x0056a81801007387 */ /* 0x0041e80000100a00 */
[----:B0-----:R-:W2:Y:S04]  /*1d3b0*/  LDL.LU R24, [R1+0x210] ;  /* 0x0002100001187983 */ /* 0x001ea80000300800 */
[----:B------:R-:W2:Y:S04]  /*1d3c0*/  LDL.LU R25, [R1+0x214] ;  /* 0x0002140001197983 */ /* 0x000ea80000300800 */
[----:B------:R-:W2:Y:S04]  /*1d3d0*/  LDL.LU R26, [R1+0x218] ;  /* 0x00021800011a7983 */ /* 0x000ea80000300800 */
[----:B------:R-:W2:Y:S04]  /*1d3e0*/  LDL.LU R27, [R1+0x21c] ;  /* 0x00021c00011b7983 */ /* 0x000ea80000300800 */
[----:B------:R-:W-:Y:S04]  /*1d3f0*/  STL.64 [R1+0x310], R8 ;  /* 0x0003100801007387 */ /* 0x000fe80000100a00 */
[----:B------:R0:W-:Y:S04]  /*1d400*/  STL.64 [R1+0x318], R10 ;  /* 0x0003180a01007387 */ /* 0x0001e80000100a00 */
[----:B0-----:R-:W3:Y:S04]  /*1d410*/  LDL.LU.64 R10, [R1+0x56d0] ;  /* 0x0056d000010a7983 */ /* 0x001ee80000300a00 */
[----:B------:R-:W4:Y:S04]  /*1d420*/  LDL.LU R15, [R1+0x56cc] ;  /* 0x0056cc00010f7983 */ /* 0x000f280000300800 */
[----:B------:R-:W5:Y:S04]  /*1d430*/  LDL.LU R12, [R1+0x56c8] ;  /* 0x0056c800010c7983 */ /* 0x000f680000300800 */
[----:B------:R0:W-:Y:S04]  /*1d440*/  STL.64 [R1+0x300], R4 ;  /* 0x0003000401007387 */ /* 0x0001e80000100a00 */
[----:B------:R1:W-:Y:S01]  /*1d450*/  STL.64 [R1+0x308], R6 ;  /* 0x0003080601007387 */ /* 0x0003e20000100a00 */
[----:B0-----:R-:W-:Y:S01]  /*1d460*/  IMAD.MOV.U32 R5, RZ, RZ, R18 ;  /* 0x000000ffff057224 */ /* 0x001fe200078e0012 */
[----:B------:R-:W-:-:S02]  /*1d470*/  MOV R4, R19 ;  /* 0x0000001300047202 */ /* 0x000fc40000000f00 */
[----:B-1----:R-:W2:Y:S04]  /*1d480*/  LDL.LU.64 R6, [R1+0x56c0] ;  /* 0x0056c00001067983 */ /* 0x002ea80000300a00 */
[----:B------:R-:W2:Y:S01]  /*1d490*/  LDL.LU.64 R18, [R1+0x56b8] ;  /* 0x0056b80001127983 */ /* 0x000ea20000300a00 */
[----:B------:R-:W-:Y:S01]  /*1d4a0*/  IMAD.MOV.U32 R9, RZ, RZ, R14 ;  /* 0x000000ffff097224 */ /* 0x000fe200078e000e */
        /* <DEDUP_REMOVED lines=8> */
[----:B------:R-:W2:Y:S04]  /*1d530*/  LDL.LU.64 R18, [R1+0x56a0] ;  /* 0x0056a00001127983 */ /* 0x000ea80000300a00 */
[----:B------:R-:W3:Y:S01]  /*1d540*/  LDL.LU.64 R16, [R1+0x5698] ;  /* 0x0056980001107983 */ /* 0x000ee20000300a00 */
[C---:B--2---:R-:W-:Y:S11]  /*1d550*/  HMMA.16816.F32 R24, R20.reuse, R18, R24 ;  /* 0x000000121418723c */ /* 0x044ff60000001818 */
        /* <DEDUP_REMOVED lines=8> */
[----:B------:R-:W-:Y:S01]  /*1d5e0*/  MOV R19, R8 ;  /* 0x0000000800137202 */ /* 0x000fe20000000f00 */
[----:B------:R-:W3:Y:S04]  /*1d5f0*/  LDL.LU R14, [R1+0x5684] ;  /* 0x00568400010e7983 */ /* 0x000ee80000300800 */
[----:B------:R-:W3:Y:S04]  /*1d600*/  LDL.LU R8, [R1+0x5680] ;  /* 0x0056800001087983 */ /* 0x000ee80000300800 */
[----:B------:R0:W-:Y:S02]  /*1d610*/  STL.64 [R1+0x54e8], R18 ;  /* 0x0054e81201007387 */ /* 0x0001e40000100a00 */
[----:B0-----:R-:W-:Y:S01]  /*1d620*/  IMAD.MOV.U32 R18, RZ, RZ, R5 ;  /* 0x000000ffff127224 */ /* 0x001fe200078e0005 */
[----:B------:R-:W-:Y:S01]  /*1d630*/  MOV R19, R4 ;  /* 0x0000000400137202 */ /* 0x000fe20000000f00 */
[----:B--2---:R-:W-:Y:S11]  /*1d640*/  HMMA.16816.F32 R24, R20, R6, R24 ;  /* 0x000000061418723c */ /* 0x004ff60000001818 */
[----:B------:R-:W-:Y:S11]  /*1d650*/  @!UPT UIADD3 URZ, URZ, URZ, URZ ;  /* 0x0000003f3f3ff290 */ /* 0x000ff6000fffe03f */
[----:B------:R-:W-:Y:S01]  /*1d660*/  @!UPT UIADD3 URZ, URZ, URZ, URZ ;  /* 0x0000003f3f3ff290 */ /* 0x000fe2000fffe03f */
[----:B------:R-:W-:Y:S04]  /*1d670*/  STL.64 [R1+0x1d0], R24 ;  /* 0x0001d01801007387 */ /* 0x000fe80000100a00 */
[----:B------:R0:W-:Y:S04]  /*1d680*/  STL.64 [R1+0x1d8], R26 ;  /* 0x0001d81a01007387 */ /* 0x0001e80000100a00 */
[----:B0-----:R-:W2:Y:S04]  /*1d690*/  LDL.LU.64 R26, [R1+0x5678] ;  /* 0x00567800011a7983 */ /* 0x001ea80000300a00 */
[----:B------:R-:W2:Y:S04]  /*1d6a0*/  LDL.LU.64 R24, [R1+0x5670] ;  /* 0x0056700001187983 */ /* 0x000ea80000300a00 */
[----:B------:R-:W-:Y:S04]  /*1d6b0*/  STL.64 [R1+0x5500], R18 ;  /* 0x0055001201007387 */ /* 0x000fe80000100a00 */
[----:B------:R0:W-:Y:S04]  /*1d6c0*/  STL.64 [R1+0x54c8], R6 ;  /* 0x0054c80601007387 */ /* 0x0001e80000100a00 */
[----:B------:R-:W4:Y:S04]  /*1d6d0*/  LDL.LU R4, [R1+0xf0] ;  /* 0x0000f00001047983 */ /* 0x000f280000300800 */
[----:B------:R-:W4:Y:S04]  /*1d6e0*/  LDL.LU R5, [R1+0xf4] ;  /* 0x0000f40001057983 */ /* 0x000f280000300800 */
[----:B0-----:R-:W4:Y:S04]  /*1d6f0*/  LDL.LU R6, [R1+0xf8] ;  /* 0x0000f80001067983 */ /* 0x001f280000300800 */
[----:B------:R-:W4:Y:S01]  /*1d700*/  LDL.LU R7, [R1+0xfc] ;  /* 0x0000fc0001077983 */ /* 0x000f220000300800 */
[----:B------:R-:W-:Y:S01]  /*1d710*/  IMAD.MOV.U32 R18, RZ, RZ, R9 ;  /* 0x000000ffff127224 */ /* 0x000fe200078e0009 */
[----:B------:R-:W-:-:S02]  /*1d720*/  MOV R19, R13 ;  /* 0x0000000d00137202 */ /* 0x000fc40000000f00 */
[----:B------:R-:W5:Y:S04]  /*1d730*/  LDL.LU R9, [R1+0x5668] ;  /* 0x0056680001097983 */ /* 0x000f680000300800 */
[----:B------:R-:W5:Y:S04]  /*1d740*/  LDL.LU R13, [R1+0x5664] ;  /* 0x00566400010d7983 */ /* 0x000f680000300800 */
[----:B------:R3:W-:Y:S02]  /*1d750*/  STL.64 [R1+0x5518], R18 ;  /* 0x0055181201007387 */ /* 0x0007e40000100a00 */
[----:B---3--:R-:W-:Y:S01]  /*1d760*/  MOV R19, R17 ;  /* 0x0000001100137202 */ /* 0x008fe20000000f00 */
[----:B--2---:R-:W-:-:S02]  /*1d770*/  IMAD.MOV.U32 R18, RZ, RZ, R24 ;  /* 0x000000ffff127224 */ /* 0x004fc400078e0018 */
[----:B------:R-:W2:Y:S04]  /*1d780*/  LDL.LU R24, [R1+0x5660] ;  /* 0x0056600001187983 */ /* 0x000ea80000300800 */
[----:B------:R-:W-:Y:S04]  /*1d790*/  STL.64 [R1+0x5530], R18 ;  /* 0x0055301201007387 */ /* 0x000fe80000100a00 */
[----:B----4-:R-:W-:Y:S04]  /*1d7a0*/  STL.64 [R1+0x54e0], R6 ;  /* 0x0054e00601007387 */ /* 0x010fe80000100a00 */
[----:B------:R0:W-:Y:S04]  /*1d7b0*/  STL.64 [R1+0x54d8], R4 ;  /* 0x0054d80401007387 */ /* 0x0001e80000100a00 */
[----:B0-----:R-:W3:Y:S04]  /*1d7c0*/  LDL.LU R4, [R1+0x100] ;  /* 0x0001000001047983 */ /* 0x001ee80000300800 */
[----:B------:R-:W3:Y:S04]  /*1d7d0*/  LDL.LU R5, [R1+0x104] ;  /* 0x0001040001057983 */ /* 0x000ee80000300800 */
[----:B------:R-:W4:Y:S04]  /*1d7e0*/  LDL.LU R6, [R1+0x108] ;  /* 0x0001080001067983 */ /* 0x000f280000300800 */
[----:B------:R-:W4:Y:S01]  /*1d7f0*/  LDL.LU R7, [R1+0x10c] ;  /* 0x00010c0001077983 */ /* 0x000f220000300800 */
[----:B------:R-:W-:Y:S01]  /*1d800*/  IMAD.MOV.U32 R18, RZ, RZ, R16 ;  /* 0x000000ffff127224 */ /* 0x000fe200078e0010 */
[----:B------:R-:W-:-:S05]  /*1d810*/  MOV R19, R2 ;  /* 0x0000000200137202 */ /* 0x000fca0000000f00 */
[----:B------:R-:W-:Y:S04]  /*1d820*/  STL.64 [R1+0x5548], R18 ;  /* 0x0055481201007387 */ /* 0x000fe80000100a00 */
[----:B----4-:R-:W-:Y:S04]  /*1d830*/  STL.64 [R1+0x54f8], R6 ;  /* 0x0054f80601007387 */ /* 0x010fe80000100a00 */
[----:B---3--:R0:W-:Y:S04]  /*1d840*/  STL.64 [R1+0x54f0], R4 ;  /* 0x0054f00401007387 */ /* 0x0081e80000100a00 */
[----:B0-----:R-:W3:Y:S04]  /*1d850*/  LDL.LU R4, [R1+0x110] ;  /* 0x0001100001047983 */ /* 0x001ee80000300800 */
[----:B------:R-:W3:Y:S04]  /*1d860*/  LDL.LU R5, [R1+0x114] ;  /* 0x0001140001057983 */ /* 0x000ee80000300800 */
[----:B------:R-:W4:Y:S04]  /*1d870*/  LDL.LU R6, [R1+0x118] ;  /* 0x0001180001067983 */ /* 0x000f280000300800 */
[----:B------:R-:W4:Y:S01]  /*1d880*/  LDL.LU R7, [R1+0x11c] ;  /* 0x00011c0001077983 */ /* 0x000f220000300800 */
[----:B------:R-:W-:Y:S01]  /*1d890*/  IMAD.MOV.U32 R18, RZ, RZ, R0 ;  /* 0x000000ffff127224 */ /* 0x000fe200078e0000 */
[----:B------:R-:W-:-:S02]  /*1d8a0*/  MOV R19, R28 ;  /* 0x0000001c00137202 */ /* 0x000fc40000000f00 */
[----:B------:R-:W2:Y:S04]  /*1d8b0*/  LDL.LU R0, [R1+0x565c] ;  /* 0x00565c0001007983 */ /* 0x000ea80000300800 */
[----:B------:R-:W2:Y:S04]  /*1d8c0*/  LDL.LU R28, [R1+0x5658] ;  /* 0x00565800011c7983 */ /* 0x000ea80000300800 */
        /* <DEDUP_REMOVED lines=11> */
[----:B------:R0:W-:Y:S02]  /*1d980*/  STL.64 [R1+0x5578], R18 ;  /* 0x0055781201007387 */ /* 0x0001e40000100a00 */
[----:B0-----:R-:W-:Y:S01]  /*1d990*/  IMAD.MOV.U32 R18, RZ, RZ, R26 ;  /* 0x000000ffff127224 */ /* 0x001fe200078e001a */
[----:B------:R-:W-:Y:S01]  /*1d9a0*/  MOV R19, R25 ;  /* 0x0000001900137202 */ /* 0x000fe20000000f00 */
        /* <DEDUP_REMOVED lines=16> */
[----:B0-----:R-:W3:Y:S01]  /*1dab0*/  LDL.LU R4, [R1+0x140] ;  /* 0x0001400001047983 */ /* 0x001ee20000300800 */
[----:B--2---:R-:W-:Y:S01]  /*1dac0*/  IMAD.MOV.U32 R5, RZ, RZ, R25 ;  /* 0x000000ffff057224 */ /* 0x004fe200078e0019 */
[----:B------:R-:W-:Y:S01]  /*1dad0*/  MOV R18, R11 ;  /* 0x0000000b00127202 */ /* 0x000fe20000000f00 */
[----:B------:R-:W-:Y:S01]  /*1dae0*/  IMAD.MOV.U32 R19, RZ, RZ, R15 ;  /* 0x000000ffff137224 */ /* 0x000fe200078e000f */
[----:B------:R-:W2:Y:S01]  /*1daf0*/  LDL.LU R25, [R1+0x563c] ;  /* 0x00563c0001197983 */ /* 0x000ea20000300800 */
[----:B------:R-:W-:Y:S01]  /*1db00*/  MOV R6, R26 ;  /* 0x0000001a00067202 */ /* 0x000fe20000000f00 */
[----:B------:R-:W-:-:S02]  /*1db10*/  IMAD.MOV.U32 R7, RZ, RZ, R27 ;  /* 0x000000ffff077224 */ /* 0x000fc400078e001b */
[----:B------:R-:W4:Y:S04]  /*1db20*/  LDL.LU R26, [R1+0x5638] ;  /* 0x00563800011a7983 */ /* 0x000f280000300800 */
[----:B------:R-:W2:Y:S04]  /*1db30*/  LDL.LU R27, [R1+0x5634] ;  /* 0x00563400011b7983 */ /* 0x000ea80000300800 */
[----:B------:R-:W2:Y:S04]  /*1db40*/  LDL.LU R11, [R1+0x5630] ;  /* 0x00563000010b7983 */ /* 0x000ea80000300800 */
[----:B------:R-:W-:Y:S04]  /*1db50*/  STL.64 [R1+0x55c0], R18 ;  /* 0x0055c01201007387 */ /* 0x000fe80000100a00 */
[----:B------:R-:W-:Y:S04]  /*1db60*/  STL.64 [R1+0x5558], R6 ;  /* 0x0055580601007387 */ /* 0x000fe80000100a00 */
[----:B---3--:R0:W-:Y:S04]  /*1db70*/  STL.64 [R1+0x5550], R4 ;  /* 0x0055500401007387 */ /* 0x0081e80000100a00 */
[----:B0-----:R-:W3:Y:S04]  /*1db80*/  LDL.LU R4, [R1+0x150] ;  /* 0x0001500001047983 */ /* 0x001ee80000300800 */
[----:B------:R-:W3:Y:S04]  /*1db90*/  LDL.LU R5, [R1+0x154] ;  /* 0x0001540001057983 */ /* 0x000ee80000300800 */
[----:B------:R-:W2:Y:S01]  /*1dba0*/  LDL.LU R6, [R1+0x158] ;  /* 0x0001580001067983 */ /* 0x000ea20000300800 */
[----:B------:R-:W-:Y:S01]  /*1dbb0*/  IMAD.MOV.U32 R18, RZ, RZ, R14 ;  /* 0x000000ffff127224 */ /* 0x000fe200078e000e */
[----:B-----5:R-:W-:-:S02]  /*1dbc0*/  MOV R19, R12 ;  /* 0x0000000c00137202 */ /* 0x020fc40000000f00 */
[----:B------:R-:W-:Y:S02]  /*1dbd0*/  MOV R7, R10 ;  /* 0x0000000a00077202 */ /* 0x000fe40000000f00 */
[----:B------:R-:W5:Y:S04]  /*1dbe0*/  LDL.LU R10, [R1+0x562c] ;  /* 0x00562c00010a7983 */ /* 0x000f680000300800 */
[----:B------:R0:W-:Y:S02]  /*1dbf0*/  STL.64 [R1+0x55d8], R18 ;  /* 0x0055d81201007387 */ /* 0x0001e40000100a00 */
[----:B0-----:R-:W-:Y:S01]  /*1dc00*/  IMAD.MOV.U32 R18, RZ, RZ, R24 ;  /* 0x000000ffff127224 */ /* 0x001fe200078e0018 */
[----:B------:R-:W-:Y:S01]  /*1dc10*/  MOV R19, R13 ;  /* 0x0000000d00137202 */ /* 0x000fe20000000f00 */
[----:B--2---:R0:W-:Y:S04]  /*1dc20*/  STL.64 [R1+0x5570], R6 ;  /* 0x0055700601007387 */ /* 0x0041e80000100a00 */
[----:B---3--:R1:W-:Y:S01]  /*1dc30*/  STL.64 [R1+0x5568], R4 ;  /* 0x0055680401007387 */ /* 0x0083e20000100a00 */
[----:B0-----:R-:W-:Y:S01]  /*1dc40*/  MOV R7, R25 ;  /* 0x0000001900077202 */ /* 0x001fe20000000f00 */
[----:B----4-:R-:W-:-:S02]  /*1dc50*/  IMAD.MOV.U32 R6, RZ, RZ, R26 ;  /* 0x000000ffff067224 */ /* 0x010fc400078e001a */
[----:B-1----:R-:W-:Y:S02]  /*1dc60*/  IMAD.MOV.U32 R4, RZ, RZ, R11 ;  /* 0x000000ffff047224 */ /* 0x002fe400078e000b */
[----:B------:R-:W2:Y:S01]  /*1dc70*/  LDL.LU R11, [R1+0x5628] ;  /* 0x00562800010b7983 */ /* 0x000ea20000300800 */
[----:B------:R-:W-:-:S03]  /*1dc80*/  MOV R5, R27 ;  /* 0x0000001b00057202 */ /* 0x000fc60000000f00 */
[----:B------:R-:W3:Y:S04]  /*1dc90*/  LDL.LU R24, [R1+0x1c0] ;  /* 0x0001c00001187983 */ /* 0x000ee80000300800 */
[----:B------:R-:W3:Y:S04]  /*1dca0*/  LDL.LU R25, [R1+0x1c4] ;  /* 0x0001c40001197983 */ /* 0x000ee80000300800 */
[----:B------:R-:W3:Y:S04]  /*1dcb0*/  LDL.LU R26, [R1+0x1c8] ;  /* 0x0001c800011a7983 */ /* 0x000ee80000300800 */
[----:B------:R-:W3:Y:S04]  /*1dcc0*/  LDL.LU R27, [R1+0x1cc] ;  /* 0x0001cc00011b7983 */ /* 0x000ee80000300800 */
[----:B------:R-:W4:Y:S04]  /*1dcd0*/  LDL.LU R12, [R1+0x1e0] ;  /* 0x0001e000010c7983 */ /* 0x000f280000300800 */
[----:B------:R-:W4:Y:S04]  /*1dce0*/  LDL.LU R13, [R1+0x1e4] ;  /* 0x0001e400010d7983 */ /* 0x000f280000300800 */
[----:B------:R-:W4:Y:S04]  /*1dcf0*/  LDL.LU R14, [R1+0x1e8] ;  /* 0x0001e800010e7983 */ /* 0x000f280000300800 */
[----:B------:R-:W4:Y:S04]  /*1dd00*/  LDL.LU R15, [R1+0x1ec] ;  /* 0x0001ec00010f7983 */ /* 0x000f280000300800 */
        /* <DEDUP_REMOVED lines=10> */
[----:B------:R-:W-:Y:S01]  /*1ddb0*/  IMAD.MOV.U32 R6, RZ, RZ, R11 ;  /* 0x000000ffff067224 */ /* 0x000fe200078e000b */
[----:B-----5:R-:W-:-:S02]  /*1ddc0*/  MOV R7, R10 ;  /* 0x0000000a00077202 */ /* 0x020fc40000000f00 */
[----:B------:R-:W5:Y:S04]  /*1ddd0*/  LDL.LU R11, [R1+0x5624] ;  /* 0x00562400010b7983 */ /* 0x000f680000300800 */
        /* <DEDUP_REMOVED lines=9> */
[----:B---3--:R-:W-:Y:S01]  /*1de70*/  IMAD.MOV.U32 R6, RZ, RZ, R10 ;  /* 0x000000ffff067224 */ /* 0x008fe200078e000a */
[----:B-----5:R-:W-:-:S02]  /*1de80*/  MOV R7, R11 ;  /* 0x0000000b00077202 */ /* 0x020fc40000000f00 */
[----:B0-----:R-:W2:Y:S04]  /*1de90*/  LDL.LU R4, [R1+0x1a0] ;  /* 0x0001a00001047983 */ /* 0x001ea80000300800 */
[----:B------:R-:W2:Y:S04]  /*1dea0*/  LDL.LU R5, [R1+0x1a4] ;  /* 0x0001a40001057983 */ /* 0x000ea80000300800 */
[----:B------:R-:W4:Y:S04]  /*1deb0*/  LDL.LU R10, [R1+0x561c] ;  /* 0x00561c00010a7983 */ /* 0x000f280000300800 */
[----:B------:R-:W4:Y:S04]  /*1dec0*/  LDL.LU R11, [R1+0x5618] ;  /* 0x00561800010b7983 */ /* 0x000f280000300800 */
[----:B------:R-:W-:Y:S01]  /*1ded0*/  STL.64 [R1+0x55e8], R6 ;  /* 0x0055e80601007387 */ /* 0x000fe20000100a00 */
[C---:B----4-:R-:W-:Y:S03]  /*1dee0*/  HMMA.16816.F32 R12, R20.reuse, R10, R12 ;  /* 0x0000000a140c723c */ /* 0x050fe6000000180c */
        /* <DEDUP_REMOVED lines=8> */
[----:B------:R-:W4:Y:S01]  /*1df70*/  LDL.LU R12, [R1+0x5608] ;  /* 0x00560800010c7983 */ /* 0x000f220000300800 */
[----:B---3--:R-:W-:Y:S03]  /*1df80*/  HMMA.16816.F32 R20, R20, R14, R24 ;  /* 0x0000000e1414723c */ /* 0x008fe60000001818 */
[----:B------:R-:W2:Y:S04]  /*1df90*/  LDL.LU.64 R26, [R1+0x5600] ;  /* 0x00560000011a7983 */ /* 0x000ea80000300a00 */
[----:B------:R-:W2:Y:S11]  /*1dfa0*/  LDL.LU.64 R24, [R1+0x55f8] ;  /* 0x0055f80001187983 */ /* 0x000eb60000300a00 */
[----:B------:R-:W-:Y:S05]  /*1dfb0*/  @!UPT UIADD3 URZ, URZ, URZ, URZ ;  /* 0x0000003f3f3ff290 */ /* 0x000fea000fffe03f */
[----:B------:R0:W-:Y:S04]  /*1dfc0*/  STL.64 [R1+0x2c0], R20 ;  /* 0x0002c01401007387 */ /* 0x0001e80000100a00 */
[----:B------:R-:W-:Y:S01]  /*1dfd0*/  STL.64 [R1+0x2c8], R22 ;  /* 0x0002c81601007387 */ /* 0x000fe20000100a00 */
[----:B0-----:R-:W-:Y:S01]  /*1dfe0*/  IMAD.MOV.U32 R20, RZ, RZ, R29 ;  /* 0x000000ffff147224 */ /* 0x001fe200078e001d */
[----:B------:R-:W-:Y:S02]  /*1dff0*/  MOV R21, R3 ;  /* 0x0000000300157202 */ /* 0x000fe40000000f00 */
[----:B------:R-:W3:Y:S04]  /*1e000*/  LDL.LU R29, [R1+0x55f4] ;  /* 0x0055f400011d7983 */ /* 0x000ee80000300800 */
        /* <DEDUP_REMOVED lines=28> */
[----:B0-----:R-:W2:Y:S01]  /*1e1d0*/  LDL.LU.64 R18, [R1+0x5590] ;  /* 0x0055900001127983 */ /* 0x001ea20000300a00 */
[----:B------:R-:W-:Y:S01]  /*1e1e0*/  MOV R23, R0 ;  /* 0x0000000000177202 */ /* 0x000fe20000000f00 */
[----:B--2---:R-:W-:Y:S02]  /*1e1f0*/  HMMA.16816.F32 R16, R24, R18, R4 ;  /* 0x000000121810723c */ /* 0x004fe40000001804 */
[----:B------:R-:W2:Y:S04]  /*1e200*/  LDL.LU.64 R6, [R1+0x5588] ;  /* 0x0055880001067983 */ /* 0x000ea80000300a00 */
[----:B------:R-:W2:Y:S11]  /*1e210*/  LDL.LU.64 R4, [R1+0x5580] ;  /* 0x0055800001047983 */ /* 0x000eb60000300a00 */
[----:B------:R-:W-:Y:S06]  /*1e220*/  @!UPT UIADD3 URZ, URZ, URZ, URZ ;  /* 0x0000003f3f3ff290 */ /* 0x000fec000fffe03f */
[----:B------:R-:W-:Y:S01]  /*1e230*/  STL.64 [R1+0x170], R16 ;  /* 0x0001701001007387 */ /* 0x000fe20000100a00 */
[----:B------:R-:W-:-:S03]  /*1e240*/  IMAD.MOV.U32 R0, RZ, RZ, R19 ;  /* 0x000000ffff007224 */ /* 0x000fc600078e0013 */
[----:B------:R0:W-:Y:S04]  /*1e250*/  STL [R1+0x178], R18 ;  /* 0x0001781201007387 */ /* 0x0001e80000100800 */
[----:B0-----:R-:W2:Y:S04]  /*1e260*/  LDL.LU.64 R18, [R1+0x5578] ;  /* 0x0055780001127983 */ /* 0x001ea80000300a00 */
[----:B------:R-:W-:Y:S01]  /*1e270*/  STL [R1+0x5398], R0 ;  /* 0x0053980001007387 */ /* 0x000fe20000100800 */
        /* <DEDUP_REMOVED lines=49> */
[----:B--2---:R-:W-:Y:S02]  /*1e590*/  HMMA.16816.F32 R16, R24, R18, R4 ;  /* 0x000000121810723c */ /* 0x004fe40000001804 */
[----:B------:R-:W2:Y:S11]  /*1e5a0*/  LDL.LU.64 R6, [R1+0x54c8] ;  /* 0x0054c80001067983 */ /* 0x000eb60000300a00 */
[----:B------:R-:W-:Y:S10]  /*1e5b0*/  @!UPT UIADD3 URZ, URZ, URZ, URZ ;  /* 0x0000003f3f3ff290 */ /* 0x000ff4000fffe03f */
[----:B------:R-:W-:Y:S04]  /*1e5c0*/  STL.64 [R1+0xf0], R16 ;  /* 0x0000f01001007387 */ /* 0x000fe80000100a00 */
[----:B------:R0:W-:Y:S04]  /*1e5d0*/  STL.64 [R1+0xf8], R18 ;  /* 0x0000f81201007387 */ /* 0x0001e80000100a00 */
[----:B0-----:R-:W2:Y:S04]  /*1e5e0*/  LDL.LU.64 R18, [R1+0x54c0] ;  /* 0x0054c00001127983 */ /* 0x001ea80000300a00 */
[----:B------:R-:W2:Y:S01]  /*1e5f0*/  LDL.LU.64 R16, [R1+0x54b8] ;  /* 0x0054b80001107983 */ /* 0x000ea20000300a00 */
[----:B------:R-:W-:-:S03]  /*1e600*/  IMAD.MOV.U32 R22, RZ, RZ, R28 ;  /* 0x000000ffff167224 */ /* 0x000fc600078e001c */
[----:B------:R-:W0:Y:S02]  /*1e610*/  S2R R28, SR_TID.X ;  /* 0x00000000001c7919 */ /* 0x000e240000002100 */
[----:B0-----:R-:W-:Y:S01]  /*1e620*/  LOP3.LUT R28, R28, 0x7, RZ, 0xc0, !PT ;  /* 0x000000071c1c7812 */ /* 0x001fe200078ec0ff */
[----:B--2---:R-:W-:Y:S01]  /*1e630*/  HMMA.16816.F32 R4, R24, R6, R16 ;  /* 0x000000061804723c */ /* 0x004fe20000001810 */
[----:B------:R-:W2:Y:S04]  /*1e640*/  LDL.LU.64 R18, [R1+0x54b0] ;  /* 0x0054b00001127983 */ /* 0x000ea80000300a00 */
[----:B------:R-:W2:Y:S11]  /*1e650*/  LDL.LU.64 R16, [R1+0x54a8] ;  /* 0x0054a80001107983 */ /* 0x000eb60000300a00 */
[----:B------:R-:W-:Y:S07]  /*1e660*/  @!UPT UIADD3 URZ, URZ, URZ, URZ ;  /* 0x0000003f3f3ff290 */ /* 0x000fee000fffe03f */
[----:B------:R0:W-:Y:S02]  /*1e670*/  STL.64 [R1+0xe0], R4 ;  /* 0x0000e00401007387 */ /* 0x0001e40000100a00 */
[----:B0-----:R-:W-:Y:S01]  /*1e680*/  IMAD R5, R28, 0x210, RZ ;  /* 0x000002101c057824 */ /* 0x001fe200078e02ff */
[----:B-----5:R-:W-:-:S04]  /*1e690*/  SHF.L.U32 R4, R3, 0x1, RZ ;  /* 0x0000000103047819 */ /* 0x020fc800000006ff */
[----:B------:R-:W-:-:S04]  /*1e6a0*/  LOP3.LUT R13, R5, 0x30, R4, 0x78, !PT ;  /* 0x00000030050d7812 */ /* 0x000fc800078e7804 */
[----:B------:R-:W-:Y:S01]  /*1e6b0*/  LOP3.LUT R13, R13, 0x40, RZ, 0x3c, !PT ;  /* 0x000000400d0d7812 */ /* 0x000fe200078e3cff */
[----:B------:R-:W-:Y:S04]  /*1e6c0*/  STL.64 [R1+0xe8], R6 ;  /* 0x0000e80601007387 */ /* 0x000fe80000100a00 */
[----:B------:R-:W0:Y:S01]  /*1e6d0*/  LDSM.16.M88.4 R4, [R13+0x20080] ;  /* 0x020080000d04783b */ /* 0x000e220000000200 */
[C---:B------:R-:W-:Y:S11]  /*1e6e0*/  HMMA.16816.F32 R20, R24.reuse, R10, R20 ;  /* 0x0000000a1814723c */ /* 0x040ff60000001814 */
[----:B------:R-:W-:Y:S11]  /*1e6f0*/  @!UPT UIADD3 URZ, URZ, URZ, URZ ;  /* 0x0000003f3f3ff290 */ /* 0x000ff6000fffe03f */
[----:B------:R-:W-:Y:S02]  /*1e700*/  @!UPT UIADD3 URZ, URZ, URZ, URZ ;  /* 0x0000003f3f3ff290 */ /* 0x000fe4000fffe03f */
[----:B------:R-:W-:Y:S01]  /*1e710*/  MOV R3, R23 ;  /* 0x0000001700037202 */ /* 0x000fe20000000f00 */
[----:B------:R-:W-:Y:S01]  /*1e720*/  IMAD.MOV.U32 R28, RZ, RZ, R22 ;  /* 0x000000ffff1c7224 */ /* 0x000fe200078e0016 */
[----:B------:R-:W-:Y:S04]  /*1e730*/  STL.64 [R1+0xd0], R20 ;  /* 0x0000d01401007387 */ /* 0x000fe80000100a00 */
[----:B------:R-:W-:Y:S04]  /*1e740*/  STL [R1+0x5354], R3 ;  /* 0x0053540301007387 */ /* 0x000fe80000100800 */
[----:B------:R-:W-:Y:S04]  /*1e750*/  STL [R1+0x5350], R28 ;  /* 0x0053501c01007387 */ /* 0x000fe80000100800 */
[----:B---3--:R-:W-:Y:S01]  /*1e760*/  LDSM.16.MT88.4 R20, [R29+0xc000] ;  /* 0x00c000001d14783b */ /* 0x008fe20000004200 */
[----:B--2---:R-:W-:Y:S03]  /*1e770*/  HMMA.16816.F32 R16, R24, R14, R16 ;  /* 0x0000000e1810723c */ /* 0x004fe60000001810 */
[----:B------:R-:W-:Y:S11]  /*1e780*/  LDSM.16.M88.4 R24, [R13+0x22080] ;  /* 0x022080000d18783b */ /* 0x000ff60000000200 */
[----:B------:R-:W-:Y:S09]  /*1e790*/  @!UPT UIADD3 URZ, URZ, URZ, URZ ;  /* 0x0000003f3f3ff290 */ /* 0x000ff2000fffe03f */
[----:B------:R-:W-:Y:S04]  /*1e7a0*/  STL.64 [R1+0x1c0], R16 ;  /* 0x0001c01001007387 */ /* 0x000fe80000100a00 */
[----:B------:R-:W-:Y:S04]  /*1e7b0*/  STL.64 [R1+0x1c8], R18 ;  /* 0x0001c81201007387 */ /* 0x000fe80000100a00 */
[----:B------:R-:W1:Y:S04]  /*1e7c0*/  LDSM.16.M88.4 R16, [R13+0x21080] ;  /* 0x021080000d10783b */ /* 0x000e680000000200 */
[----:B0-----:R-:W-:Y:S04]  /*1e7d0*/  STL.64 [R1+0xc0], R4 ;  /* 0x0000c00401007387 */ /* 0x001fe80000100a00 */
[----:B------:R-:W-:Y:S04]  /*1e7e0*/  STL.64 [R1+0xc8], R6 ;  /* 0x0000c80601007387 */ /* 0x000fe80000100a00 */
[----:B------:R-:W0:Y:S04]  /*1e7f0*/  LDSM.16.M88.4 R4, [R13+0x23080] ;  /* 0x023080000d04783b */ /* 0x000e280000000200 */
[----:B-1----:R-:W-:Y:S04]  /*1e800*/  STL.64 [R1+0xb0], R16 ;  /* 0x0000b01001007387 */ /* 0x002fe80000100a00 */
[----:B------:R-:W-:Y:S04]  /*1e810*/  STL.64 [R1+0xb8], R18 ;  /* 0x0000b81201007387 */ /* 0x000fe80000100a00 */
[----:B------:R-:W-:Y:S04]  /*1e820*/  LDSM.16.M88.4 R16, [R13+0x24080] ;  /* 0x024080000d10783b */ /* 0x000fe80000000200 */
[----:B0-----:R-:W-:Y:S04]  /*1e830*/  STL.64 [R1+0x90], R4 ;  /* 0x0000900401007387 */ /* 0x001fe80000100a00 */
[----:B------:R-:W-:Y:S04]  /*1e840*/  STL.64 [R1+0x98], R6 ;  /* 0x0000980601007387 */ /* 0x000fe80000100a00 */
[----:B------:R-:W0:Y:S04]  /*1e850*/  LDSM.16.M88.4 R4, [R13+0x25080] ;  /* 0x025080000d04783b */ /* 0x000e280000000200 */
[----:B0-----:R-:W-:Y:S01]  /*1e860*/  STL.64 [R1+0x70], R4 ;  /* 0x0000700401007387 */ /* 0x001fe20000100a00 */
[----:B------:R-:W-:-:S03]  /*1e870*/  IMAD.MOV.U32 R2, RZ, RZ, R5 ;  /* 0x000000ffff027224 */ /* 0x000fc600078e0005 */
[----:B------:R-:W-:Y:S04]  /*1e880*/  STL.64 [R1+0x80], R16 ;  /* 0x0000801001007387 */ /* 0x000fe80000100a00 */
[----:B------:R-:W-:Y:S04]  /*1e890*/  STL.64 [R1+0x88], R18 ;  /* 0x0000881201007387 */ /* 0x000fe80000100a00 */
[----:B------:R-:W-:Y:S04]  /*1e8a0*/  STL.64 [R1+0x78], R6 ;  /* 0x0000780601007387 */ /* 0x000fe80000100a00 */
[----:B------:R-:W0:Y:S04]  /*1e8b0*/  LDSM.16.M88.4 R4, [R13+0x26080] ;  /* 0x026080000d04783b */ /* 0x000e280000000200 */
[----:B------:R1:W-:Y:S04]  /*1e8c0*/  STL.64 [R1+0xa8], R26 ;  /* 0x0000a81a01007387 */ /* 0x0003e80000100a00 */
[----:B------:R-:W-:Y:S04]  /*1e8d0*/  LDSM.16.M88.4 R16, [R13+0x28080] ;  /* 0x028080000d10783b */ /* 0x000fe80000000200 */
[----:B0-----:R-:W-:Y:S01]  /*1e8e0*/  STL.64 [R1+0x60], R4 ;  /* 0x0000600401007387 */ /* 0x001fe20000100a00 */
[----:B-1----:R-:W-:Y:S01]  /*1e8f0*/  MOV R26, R4 ;  /* 0x00000004001a7202 */ /* 0x002fe20000000f00 */
[----:B------:R-:W-:-:S02]  /*1e900*/  IMAD.MOV.U32 R3, RZ, RZ, R5 ;  /* 0x000000ffff037224 */ /* 0x000fc400078e0005 */
[----:B------:R-:W-:Y:S04]  /*1e910*/  STL.64 [R1+0x68], R6 ;  /* 0x0000680601007387 */ /* 0x000fe80000100a00 */
[----:B------:R-:W0:Y:S04]  /*1e920*/  LDSM.16.M88.4 R4, [R13+0x27080] ;  /* 0x027080000d04783b */ /* 0x000e280000000200 */
[----:B0-----:R-:W-:Y:S01]  /*1e930*/  STL.64 [R1+0x50], R4 ;  /* 0x0000500401007387 */ /* 0x001fe20000100a00 */
[----:B------:R-:W-:Y:S01]  /*1e940*/  MOV R28, R4 ;  /* 0x00000004001c7202 */ /* 0x000fe20000000f00 */
[----:B------:R-:W-:-:S02]  /*1e950*/  IMAD.MOV.U32 R27, RZ, RZ, R5 ;  /* 0x000000ffff1b7224 */ /* 0x000fc400078e0005 */
[----:B------:R-:W-:Y:S04]  /*1e960*/  STL.64 [R1+0x58], R6 ;  /* 0x0000580601007387 */ /* 0x000fe80000100a00 */
[----:B------:R-:W0:Y:S04]  /*1e970*/  LDSM.16.M88.4 R4, [R13+0x29080] ;  /* 0x029080000d04783b */ /* 0x000e280000000200 */
[----:B------:R-:W-:Y:S04]  /*1e980*/  STL.64 [R1+0x5490], R26 ;  /* 0x0054901a01007387 */ /* 0x000fe80000100a00 */
[----:B------:R1:W-:Y:S04]  /*1e990*/  STL.64 [R1+0x5488], R24 ;  /* 0x0054881801007387 */ /* 0x0003e80000100a00 */
[----:B-1----:R-:W2:Y:S04]  /*1e9a0*/  LDL.64 R24, [R1+0xc0] ;  /* 0x0000c00001187983 */ /* 0x002ea80000100a00 */
        /* <DEDUP_REMOVED lines=12> */
[----:B0-----:R-:W-:Y:S04]  /*1ea70*/  STL.64 [R1+0x53e0], R6 ;  /* 0x0053e00601007387 */ /* 0x001fe80000100a00 */
[----:B------:R-:W-:Y:S04]  /*1ea80*/  STL.64 [R1], R16 ;  /* 0x0000001001007387 */ /* 0x000fe80000100a00 */
[----:B------:R-:W-:Y:S04]  /*1ea90*/  STL.64 [R1+0x8], R18 ;  /* 0x0000081201007387 */ /* 0x000fe80000100a00 */
[----:B------:R0:W-:Y:S04]  /*1eaa0*/  STL.64 [R1+0x53d8], R4 ;  /* 0x0053d80401007387 */ /* 0x0001e80000100a00 */
[----:B------:R-:W-:Y:S04]  /*1eab0*/  LDSM.16.MT88.4 R16, [R29+0xc100] ;  /* 0x00c100001d10783b */ /* 0x000fe80000004200 */
[----:B0-----:R-:W3:Y:S04]  /*1eac0*/  LDL.LU R4, [R1+0x390] ;  /* 0x0003900001047983 */ /* 0x001ee80000300800 */
[----:B------:R-:W3:Y:S04]  /*1ead0*/  LDL.LU R5, [R1+0x394] ;  /* 0x0003940001057983 */ /* 0x000ee80000300800 */
[----:B------:R-:W5:Y:S04]  /*1eae0*/  LDL.LU R6, [R1+0x398] ;  /* 0x0003980001067983 */ /* 0x000f680000300800 */
[----:B------:R-:W5:Y:S04]  /*1eaf0*/  LDL.LU R7, [R1+0x39c] ;  /* 0x00039c0001077983 */ /* 0x000f680000300800 */
[----:B-----5:R-:W-:Y:S04]  /*1eb00*/  STL.64 [R1+0x54a0], R6 ;  /* 0x0054a00601007387 */ /* 0x020fe80000100a00 */
[----:B---3--:R0:W-:Y:S04]  /*1eb10*/  STL.64 [R1+0x5498], R4 ;  /* 0x0054980401007387 */ /* 0x0081e80000100a00 */
[----:B0-----:R-:W3:Y:S01]  /*1eb20*/  LDL.LU R4, [R1+0x3a0] ;  /* 0x0003a00001047983 */ /* 0x001ee20000300800 */
[----:B------:R-:W-:Y:S01]  /*1eb30*/  IMAD.MOV.U32 R6, RZ, RZ, R9 ;  /* 0x000000ffff067224 */ /* 0x000fe200078e0009 */
[----:B------:R-:W-:-:S02]  /*1eb40*/  MOV R7, R8 ;  /* 0x0000000800077202 */ /* 0x000fc40000000f00 */
[----:B------:R-:W0:Y:S01]  /*1eb50*/  LDSM.16.M88.4 R8, [R13+0x2e080] ;  /* 0x02e080000d08783b */ /* 0x000e220000000200 */
[----:B----4-:R-:W-:-:S03]  /*1eb60*/  MOV R5, R12 ;  /* 0x0000000c00057202 */ /* 0x010fc60000000f00 */
[----:B------:R-:W1:Y:S01]  /*1eb70*/  LDSM.16.M88.4 R12, [R13+0x2f080] ;  /* 0x02f080000d0c783b */ /* 0x000e620000000200 */
[----:B--2---:R-:W-:-:S03]  /*1eb80*/  IMAD.MOV.U32 R0, RZ, RZ, R24 ;  /* 0x000000ffff007224 */ /* 0x004fc600078e0018 */
[----:B0-----:R-:W-:Y:S04]  /*1eb90*/  STL [R1+0x53c4], R8 ;  /* 0x0053c40801007387 */ /* 0x001fe80000100800 */
[----:B------:R0:W-:Y:S04]  /*1eba0*/  STL [R1+0x53c0], R9 ;  /* 0x0053c00901007387 */ /* 0x0001e80000100800 */
[----:B------:R-:W-:Y:S04]  /*1ebb0*/  STL [R1+0x5170], R10 ;  /* 0x0051700a01007387 */ /* 0x000fe80000100800 */
[----:B------:R-:W-:Y:S04]  /*1ebc0*/  STL [R1+0x516c], R11 ;  /* 0x00516c0b01007387 */ /* 0x000fe80000100800 */
[----:B0-----:R-:W2:Y:S04]  /*1ebd0*/  LDL.LU.64 R8, [R1+0xb0] ;  /* 0x0000b00001087983 */ /* 0x001ea80000300a00 */
[----:B-1----:R-:W-:Y:S04]  /*1ebe0*/  STL [R1+0x52ac], R14 ;  /* 0x0052ac0e01007387 */ /* 0x002fe80000100800 */
[----:B------:R-:W-:Y:S04]  /*1ebf0*/  STL [R1+0x52a8], R15 ;  /* 0x0052a80f01007387 */ /* 0x000fe80000100800 */
[----:B------:R-:W-:Y:S04]  /*1ec00*/  STL.64 [R1+0x53a8], R18 ;  /* 0x0053a81201007387 */ /* 0x000fe80000100a00 */
[----:B------:R0:W-:Y:S04]  /*1ec10*/  STL.64 [R1+0x53a0], R16 ;  /* 0x0053a01001007387 */ /* 0x0001e80000100a00 */
[----:B0-----:R-:W4:Y:S04]  /*1ec20*/  LDL.LU R16, [R1+0x380] ;  /* 0x0003800001107983 */ /* 0x001f280000300800 */
[----:B------:R-:W4:Y:S04]  /*1ec30*/  LDL.LU R17, [R1+0x384] ;  /* 0x0003840001117983 */ /* 0x000f280000300800 */
[----:B------:R-:W4:Y:S04]  /*1ec40*/  LDL.LU R18, [R1+0x388] ;  /* 0x0003880001127983 */ /* 0x000f280000300800 */
[----:B------:R-:W4:Y:S01]  /*1ec50*/  LDL.LU R19, [R1+0x38c] ;  /* 0x00038c0001137983 */ /* 0x000f220000300800 */
[C---:B---3--:R-:W-:Y:S11]  /*1ec60*/  HMMA.16816.F32 R4, R20.reuse, R24, R4 ;  /* 0x000000181404723c */ /* 0x048ff60000001804 */
[----:B------:R-:W-:Y:S11]  /*1ec70*/  @!UPT UIADD3 URZ, URZ, URZ, URZ ;  /* 0x0000003f3f3ff290 */ /* 0x000ff6000fffe03f */
[----:B------:R-:W-:Y:S01]  /*1ec80*/  @!UPT UIADD3 URZ, URZ, URZ, URZ ;  /* 0x0000003f3f3ff290 */ /* 0x000fe2000fffe03f */
[----:B------:R-:W-:Y:S04]  /*1ec90*/  STL.64 [R1+0x2a0], R4 ;  /* 0x0002a00401007387 */ /* 0x000fe80000100a00 */
[----:B------:R0:W-:Y:S04]  /*1eca0*/  STL.64 [R1+0x2a8], R6 ;  /* 0x0002a80601007387 */ /* 0x0001e80000100a00 */
[----:B0-----:R-:W2:Y:S04]  /*1ecb0*/  LDL.LU.64 R6, [R1+0x54a0] ;  /* 0x0054a00001067983 */ /* 0x001ea80000300a00 */
[----:B------:R-:W2:Y:S04]  /*1ecc0*/  LDL.LU.64 R4, [R1+0x5498] ;  /* 0x0054980001047983 */ /* 0x000ea80000300a00 */
[----:B------:R-:W3:Y:S04]  /*1ecd0*/  LDL.LU.64 R26, [R1+0x5490] ;  /* 0x00549000011a7983 */ /* 0x000ee80000300a00 */
[----:B------:R-:W4:Y:S01]  /*1ece0*/  LDL.LU.64 R24, [R1+0x5488] ;  /* 0x0054880001187983 */ /* 0x000f220000300a00 */
[C---:B--2---:R-:W-:Y:S08]  /*1ecf0*/  HMMA.16816.F32 R4, R20.reuse, R8, R4 ;  /* 0x000000081404723c */ /* 0x044ff00000001804 */
[----:B----4-:R-:W-:Y:S11]  /*1ed00*/  HMMA.16816.F32 R16, R20, R24, R16 ;  /* 0x000000181410723c */ /* 0x010ff60000001810 */
[----:B------:R-:W-:Y:S04]  /*1ed10*/  @!UPT UIADD3 URZ, URZ, URZ, URZ ;  /* 0x0000003f3f3ff290 */ /* 0x000fe8000fffe03f */
[----:B------:R-:W-:Y:S04]  /*1ed20*/  STL.64 [R1+0x290], R4 ;  /* 0x0002900401007387 */ /* 0x000fe80000100a00 */
[----:B------:R0:W-:Y:S05]  /*1ed30*/  STL.64 [R1+0x298], R6 ;  /* 0x0002980601007387 */ /* 0x0001ea0000100a00 */
[----:B------:R-:W-:Y:S02]  /*1ed40*/  MOV R15, R16 ;  /* 0x00000010000f7202 */ /* 0x000fe40000000f00 */
[----:B0-----:R-:W-:Y:S01]  /*1ed50*/  MOV R7, R8 ;  /* 0x0000000800077202 */ /* 0x001fe20000000f00 */
[----:B------:R-:W-:Y:S01]  /*1ed60*/  IMAD.MOV.U32 R6, RZ, RZ, R9 ;  /* 0x000000ffff067224 */ /* 0x000fe200078e0009 */
[----:B------:R-:W2:Y:S04]  /*1ed70*/  LDL.LU R8, [R1+0x370] ;  /* 0x0003700001087983 */ /* 0x000ea80000300800 */
[----:B------:R-:W2:Y:S04]  /*1ed80*/  LDL.LU R9, [R1+0x374] ;  /* 0x0003740001097983 */ /* 0x000ea80000300800 */
[----:B------:R-:W2:Y:S04]  /*1ed90*/  LDL.LU R10, [R1+0x378] ;  /* 0x00037800010a7983 */ /* 0x000ea80000300800 */
[----:B------:R-:W2:Y:S04]  /*1eda0*/  LDL.LU R11, [R1+0x37c] ;  /* 0x00037c00010b7983 */ /* 0x000ea80000300800 */
[----:B------:R0:W-:Y:S04]  /*1edb0*/  STL.64 [R1+0x5420], R6 ;  /* 0x0054200601007387 */ /* 0x0001e80000100a00 */
[----:B------:R1:W-:Y:S04]  /*1edc0*/  STL [R1+0x284], R17 ;  /* 0x0002841101007387 */ /* 0x0003e80000100800 */
[----:B------:R-:W-:Y:S01]  /*1edd0*/  STL.64 [R1+0x288], R18 ;  /* 0x0002881201007387 */ /* 0x000fe20000100a00 */
[----:B------:R-:W-:Y:S03]  /*1ede0*/  STL [R1+0x5468], R15 ;  /* 0x0054680f01007387 */ /* 0x000fe60000100800 */
[----:B------:R-:W-:Y:S01]  /*1edf0*/  STL.64 [R1+0x5460], R12 ;  /* 0x0054600c01007387 */ /* 0x000fe20000100a00 */
[----:B------:R-:W4:Y:S02]  /*1ee00*/  LDL.LU R4, [R1+0x320] ;  /* 0x0003200001047983 */ /* 0x000f240000300800 */
[----:B------:R-:W4:Y:S01]  /*1ee10*/  LDL.LU R5, [R1+0x324] ;  /* 0x0003240001057983 */ /* 0x000f220000300800 */
[----:B0-----:R-:W5:Y:S04]  /*1ee20*/  LDL.LU R6, [R1+0x328] ;  /* 0x0003280001067983 */ /* 0x001f680000300800 */
[----:B------:R-:W5:Y:S01]  /*1ee30*/  LDL.LU R7, [R1+0x32c] ;  /* 0x00032c0001077983 */ /* 0x000f620000300800 */
[----:B------:R-:W2:Y:S02]  /*1ee40*/  LDL R16, [R1+0x70] ;  /* 0x0000700001107983 */ /* 0x000ea40000100800 */
[----:B-1----:R-:W-:-:S02]  /*1ee50*/  IMAD.MOV.U32 R17, RZ, RZ, R2 ;  /* 0x000000ffff117224 */ /* 0x002fc400078e0002 */
[----:B------:R-:W3:Y:S04]  /*1ee60*/  LDL.LU R2, [R1+0x5480] ;  /* 0x0054800001027983 */ /* 0x000ee80000300800 */
[----:B--2---:R0:W-:Y:S04]  /*1ee70*/  STL.64 [R1+0x5458], R16 ;  /* 0x0054581001007387 */ /* 0x0041e80000100a00 */
[----:B0-----:R-:W2:Y:S01]  /*1ee80*/  LDL.LU R16, [R1+0x360] ;  /* 0x0003600001107983 */ /* 0x001ea20000300800 */
[----:B------:R-:W2:Y:S02]  /*1ee90*/  LDL.LU R17, [R1+0x364] ;  /* 0x0003640001117983 */ /* 0x000ea40000300800 */
[----:B------:R-:W2:Y:S02]  /*1eea0*/  LDL.LU R18, [R1+0x368] ;  /* 0x0003680001127983 */ /* 0x000ea40000300800 */
[----:B------:R-:W2:Y:S02]  /*1eeb0*/  LDL.LU R19, [R1+0x36c] ;  /* 0x00036c0001137983 */ /* 0x000ea40000300800 */
[----:B--2---:R-:W-:Y:S01]  /*1eec0*/  STL.64 [R1+0x5478], R18 ;  /* 0x0054781201007387 */ /* 0x004fe20000100a00 */
[----:B------:R0:W-:Y:S03]  /*1eed0*/  STL.64 [R1+0x5470], R16 ;  /* 0x0054701001007387 */ /* 0x0001e60000100a00 */
[----:B0-----:R-:W2:Y:S01]  /*1eee0*/  LDL.LU.64 R16, [R1+0x90] ;  /* 0x0000900001107983 */ /* 0x001ea20000300a00 */
[----:B-----5:R-:W-:Y:S02]  /*1eef0*/  STL.64 [R1+0x5430], R6 ;  /* 0x0054300601007387 */ /* 0x020fe40000100a00 */
[----:B----4-:R0:W-:Y:S02]  /*1ef00*/  STL.64 [R1+0x5428], R4 ;  /* 0x0054280401007387 */ /* 0x0101e40000100a00 */
[----:B0-----:R-:W-:Y:S01]  /*1ef10*/  MOV R4, R28 ;  /* 0x0000001c00047202 */ /* 0x001fe20000000f00 */
[----:B---3--:R-:W-:-:S05]  /*1ef20*/  IMAD.MOV.U32 R5, RZ, RZ, R27 ;  /* 0x000000ffff057224 */ /* 0x008fca00078e001b */
[----:B------:R0:W-:Y:S01]  /*1ef30*/  STL.64 [R1+0x5440], R4 ;  /* 0x0054400401007387 */ /* 0x0001e20000100a00 */
[----:B------:R1:W-:Y:S01]  /*1ef40*/  STL.64 [R1+0x5378], R24 ;  /* 0x0053781801007387 */ /* 0x0003e20000100a00 */
[----:B0-----:R-:W-:Y:S02]  /*1ef50*/  MOV R4, R26 ;  /* 0x0000001a00047202 */ /* 0x001fe40000000f00 */
[----:B-1----:R-:W3:Y:S01]  /*1ef60*/  LDL.LU R24, [R1+0x350] ;  /* 0x0003500001187983 */ /* 0x002ee20000300800 */
[----:B------:R-:W3:Y:S02]  /*1ef70*/  LDL.LU R25, [R1+0x354] ;  /* 0x0003540001197983 */ /* 0x000ee40000300800 */
[----:B------:R-:W3:Y:S02]  /*1ef80*/  LDL.LU R26, [R1+0x358] ;  /* 0x00035800011a7983 */ /* 0x000ee40000300800 */
[----:B------:R-:W3:Y:S01]  /*1ef90*/  LDL.LU R27, [R1+0x35c] ;  /* 0x00035c00011b7983 */ /* 0x000ee20000300800 */
[----:B------:R-:W4:Y:S01]  /*1efa0*/  LDL.LU.64 R18, [R1+0x5478] ;  /* 0x0054780001127983 */ /* 0x000f220000300a00 */
[----:B--2---:R-:W-:Y:S07]  /*1efb0*/  HMMA.16816.F32 R12, R20, R16, R8 ;  /* 0x00000010140c723c */ /* 0x004fee0000001808 */
[----:B------:R-:W-:Y:S01]  /*1efc0*/  MOV R11, R16 ;  /* 0x00000010000b7202 */ /* 0x000fe20000000f00 */
[----:B------:R-:W-:-:S02]  /*1efd0*/  IMAD.MOV.U32 R10, RZ, RZ, R17 ;  /* 0x000000ffff0a7224 */ /* 0x000fc400078e0011 */
[----:B------:R-:W4:Y:S11]  /*1efe0*/  LDL.LU.64 R16, [R1+0x5470] ;  /* 0x0054700001107983 */ /* 0x000f360000300a00 */
[----:B------:R-:W-:Y:S02]  /*1eff0*/  @!UPT UIADD3 URZ, URZ, URZ, URZ ;  /* 0x0000003f3f3ff290 */ /* 0x000fe4000fffe03f */
[----:B------:R-:W-:Y:S01]  /*1f000*/  STL.64 [R1+0x270], R12 ;  /* 0x0002700c01007387 */ /* 0x000fe20000100a00 */
[----:B------:R0:W-:Y:S02]  /*1f010*/  STL [R1+0x278], R14 ;  /* 0x0002780e01007387 */ /* 0x0001e40000100800 */
[----:B0-----:R-:W-:Y:S02]  /*1f020*/  MOV R14, R15 ;  /* 0x0000000f000e7202 */ /* 0x001fe40000000f00 */
[----:B------:R-:W2:Y:S01]  /*1f030*/  LDL.LU R15, [R1+0x5468] ;  /* 0x00546800010f7983 */ /* 0x000ea20000300800 */
[----:B------:R-:W5:Y:S03]  /*1f040*/  LDL.LU.64 R12, [R1+0x5460] ;  /* 0x00546000010c7983 */ /* 0x000f660000300a00 */
[----:B--2---:R-:W-:Y:S01]  /*1f050*/  STL.64 [R1+0x53b8], R14 ;  /* 0x0053b80e01007387 */ /* 0x004fe20000100a00 */
[----:B-----5:R0:W-:Y:S03]  /*1f060*/  STL.64 [R1+0x53b0], R12 ;  /* 0x0053b00c01007387 */ /* 0x0201e60000100a00 */
[----:B0-----:R-:W4:Y:S02]  /*1f070*/  LDL.LU.64 R12, [R1+0x80] ;  /* 0x00008000010c7983 */ /* 0x001f240000300a00 */
[C---:B----4-:R-:W-:Y:S01]  /*1f080*/  HMMA.16816.F32 R16, R20.reuse, R12, R16 ;  /* 0x0000000c1410723c */ /* 0x050fe20000001810 */
[----:B------:R-:W-:Y:S01]  /*1f090*/  IMAD.MOV.U32 R8, RZ, RZ, R12 ;  /* 0x000000ffff087224 */ /* 0x000fe200078e000c */
[----:B------:R-:W-:Y:S11]  /*1f0a0*/  MOV R9, R13 ;  /* 0x0000000d00097202 */ /* 0x000ff60000000f00 */
[----:B------:R-:W-:Y:S10]  /*1f0b0*/  @!UPT UIADD3 URZ, URZ, URZ, URZ ;  /* 0x0000003f3f3ff290 */ /* 0x000ff4000fffe03f */
[----:B------:R0:W-:Y:S01]  /*1f0c0*/  STL.64 [R1+0x260], R16 ;  /* 0x0002601001007387 */ /* 0x0001e20000100a00 */
[----:B------:R-:W-:Y:S03]  /*1f0d0*/  STL.64 [R1+0x268], R18 ;  /* 0x0002681201007387 */ /* 0x000fe60000100a00 */
[----:B0-----:R-:W3:Y:S01]  /*1f0e0*/  LDL.LU.64 R16, [R1+0x5458] ;  /* 0x0054580001107983 */ /* 0x001ee20000300a00 */
[----:B------:R-:W-:Y:S02]  /*1f0f0*/  STL.64 [R1+0x53d0], R10 ;  /* 0x0053d00a01007387 */ /* 0x000fe40000100a00 */
[----:B------:R0:W-:Y:S02]  /*1f100*/  STL.64 [R1+0x53c8], R8 ;  /* 0x0053c80801007387 */ /* 0x0001e40000100a00 */
[----:B0-----:R-:W2:Y:S04]  /*1f110*/  LDL.LU.64 R8, [R1+0x40] ;  /* 0x0000400001087983 */ /* 0x001ea80000300a00 */
[----:B--2---:R0:W-:Y:S04]  /*1f120*/  STL.64 [R1+0x5438], R8 ;  /* 0x0054380801007387 */ /* 0x0041e80000100a00 */
[----:B0-----:R-:W2:Y:S01]  /*1f130*/  LDL.LU R8, [R1+0x330] ;  /* 0x0003300001087983 */ /* 0x001ea20000300800 */
[----:B------:R-:W2:Y:S02]  /*1f140*/  LDL.LU R9, [R1+0x334] ;  /* 0x0003340001097983 */ /* 0x000ea40000300800 */
[----:B------:R-:W4:Y:S02]  /*1f150*/  LDL.LU R10, [R1+0x338] ;  /* 0x00033800010a7983 */ /* 0x000f240000300800 */
[----:B------:R-:W4:Y:S01]  /*1f160*/  LDL.LU R11, [R1+0x33c] ;  /* 0x00033c00010b7983 */ /* 0x000f220000300800 */
[----:B---3--:R-:W-:Y:S01]  /*1f170*/  HMMA.16816.F32 R12, R20, R16, R24 ;  /* 0x00000010140c723c */ /* 0x008fe20000001818 */
[----:B------:R-:W-:Y:S01]  /*1f180*/  IMAD.MOV.U32 R5, RZ, RZ, R3 ;  /* 0x000000ffff057224 */ /* 0x000fe200078e0003 */
[----:B----4-:R-:W-:Y:S01]  /*1f190*/  STL.64 [R1+0x5450], R10 ;  /* 0x0054500a01007387 */ /* 0x010fe20000100a00 */
[----:B--2---:R0:W-:Y:S03]  /*1f1a0*/  STL.64 [R1+0x5448], R8 ;  /* 0x0054480801007387 */ /* 0x0041e60000100a00 */
[----:B0-----:R-:W2:Y:S01]  /*1f1b0*/  LDL.LU R8, [R1+0x340] ;  /* 0x0003400001087983 */ /* 0x001ea20000300800 */
[----:B------:R-:W2:Y:S02]  /*1f1c0*/  LDL.LU R9, [R1+0x344] ;  /* 0x0003440001097983 */ /* 0x000ea40000300800 */
[----:B------:R-:W2:Y:S11]  /*1f1d0*/  LDL.LU R10, [R1+0x348] ;  /* 0x00034800010a7983 */ /* 0x000eb60000300800 */
[----:B------:R-:W-:Y:S03]  /*1f1e0*/  @!UPT UIADD3 URZ, URZ, URZ, URZ ;  /* 0x0000003f3f3ff290 */ /* 0x000fe6000fffe03f */
[----:B------:R0:W-:Y:S01]  /*1f1f0*/  STL.64 [R1+0x250], R12 ;  /* 0x0002500c01007387 */ /* 0x0001e20000100a00 */
[----:B------:R-:W-:Y:S04]  /*1f200*/  STL [R1+0x258], R14 ;  /* 0x0002580e01007387 */ /* 0x000fe80000100800 */
[----:B0-----:R-:W3:Y:S01]  /*1f210*/  LDL.64 R12, [R1+0x30] ;  /* 0x00003000010c7983 */ /* 0x001ee20000100a00 */
[----:B------:R-:W4:Y:S02]  /*1f220*/  LDL.LU R24, [R1+0x300] ;  /* 0x0003000001187983 */ /* 0x000f240000300800 */
[----:B------:R-:W4:Y:S02]  /*1f230*/  LDL.LU R25, [R1+0x304] ;  /* 0x0003040001197983 */ /* 0x000f240000300800 */
[----:B------:R-:W5:Y:S01]  /*1f240*/  LDL.LU R26, [R1+0x308] ;  /* 0x00030800011a7983 */ /* 0x000f620000300800 */
[----:B------:R-:W5:Y:S01]  /*1f250*/  LDL.LU R27, [R1+0x30c] ;  /* 0x00030c00011b7983 */ /* 0x000f620000300800 */
[----:B------:R-:W-:Y:S01]  /*1f260*/  IMAD.MOV.U32 R11, RZ, RZ, R2 ;  /* 0x000000ffff0b7224 */ /* 0x000fe200078e0002 */
[----:B------:R-:W-:-:S06]  /*1f270*/  MOV R2, R15 ;  /* 0x0000000f00027202 */ /* 0x000fcc0000000f00 */
[C---:B--2---:R-:W-:Y:S01]  /*1f280*/  HMMA.16816.F32 R4, R20.reuse, R4, R8 ;  /* 0x000000041404723c */ /* 0x044fe20000001808 */
[----:B-----5:R-:W-:Y:S01]  /*1f290*/  STL.64 [R1+0x5418], R26 ;  /* 0x0054181a01007387 */ /* 0x020fe20000100a00 */
[----:B----4-:R0:W-:Y:S03]  /*1f2a0*/  STL.64 [R1+0x5410], R24 ;  /* 0x0054101801007387 */ /* 0x0101e60000100a00 */
[----:B0-----:R-:W3:Y:S01]  /*1f2b0*/  LDL.LU R24, [R1+0x310] ;  /* 0x0003100001187983 */ /* 0x001ee20000300800 */
[----:B------:R-:W3:Y:S02]  /*1f2c0*/  LDL.LU R25, [R1+0x314] ;  /* 0x0003140001197983 */ /* 0x000ee40000300800 */
[----:B------:R-:W3:Y:S02]  /*1f2d0*/  LDL.LU R26, [R1+0x318] ;  /* 0x00031800011a7983 */ /* 0x000ee40000300800 */
[----:B------:R-:W3:Y:S01]  /*1f2e0*/  LDL.LU R27, [R1+0x31c] ;  /* 0x00031c00011b7983 */ /* 0x000ee20000300800 */
[----:B------:R-:W2:Y:S01]  /*1f2f0*/  LDL.LU.64 R16, [R1+0x20] ;  /* 0x0000200001107983 */ /* 0x000ea20000300a00 */
[----:B------:R-:W-:Y:S02]  /*1f300*/  STL [R1+0x5358], R2 ;  /* 0x0053580201007387 */ /* 0x000fe40000100800 */
[----:B------:R-:W4:Y:S02]  /*1f310*/  LDL.LU.64 R10, [R1+0x5450] ;  /* 0x00545000010a7983 */ /* 0x000f240000300a00 */
[----:B------:R-:W4:Y:S07]  /*1f320*/  LDL.LU.64 R8, [R1+0x5448] ;  /* 0x0054480001087983 */ /* 0x000f2e0000300a00 */
[----:B------:R0:W-:Y:S01]  /*1f330*/  STL.64 [R1+0x240], R4 ;  /* 0x0002400401007387 */ /* 0x0001e20000100a00 */
[----:B------:R4:W-:Y:S03]  /*1f340*/  STL.64 [R1+0x248], R6 ;  /* 0x0002480601007387 */ /* 0x0009e60000100a00 */
[----:B0-----:R-:W4:Y:S02]  /*1f350*/  LDL.LU.64 R4, [R1+0x5440] ;  /* 0x0054400001047983 */ /* 0x001f240000300a00 */
[C---:B----4-:R-:W-:Y:S02]  /*1f360*/  HMMA.16816.F32 R4, R20.reuse, R4, R8 ;  /* 0x000000041404723c */ /* 0x050fe40000001808 */
[----:B------:R-:W4:Y:S11]  /*1f370*/  LDL.LU.64 R8, [R1+0x5438] ;  /* 0x0054380001087983 */ /* 0x000f360000300a00 */
[----:B------:R-:W-:Y:S10]  /*1f380*/  @!UPT UIADD3 URZ, URZ, URZ, URZ ;  /* 0x0000003f3f3ff290 */ /* 0x000ff4000fffe03f */
[----:B------:R-:W-:Y:S01]  /*1f390*/  STL.64 [R1+0x230], R4 ;  /* 0x0002300401007387 */ /* 0x000fe20000100a00 */
[----:B------:R0:W-:Y:S03]  /*1f3a0*/  STL.64 [R1+0x238], R6 ;  /* 0x0002380601007387 */ /* 0x0001e60000100a00 */
[----:B0-----:R-:W4:Y:S01]  /*1f3b0*/  LDL.LU.64 R6, [R1+0x5430] ;  /* 0x0054300001067983 */ /* 0x001f220000300a00 */
[----:B------:R-:W4:Y:S02]  /*1f3c0*/  LDL.LU.64 R4, [R1+0x5428] ;  /* 0x0054280001047983 */ /* 0x000f240000300a00 */
[C---:B----4-:R-:W-:Y:S11]  /*1f3d0*/  HMMA.16816.F32 R4, R20.reuse, R8, R4 ;  /* 0x000000081404723c */ /* 0x050ff60000001804 */
[----:B------:R-:W-:Y:S11]  /*1f3e0*/  @!UPT UIADD3 URZ, URZ, URZ, URZ ;  /* 0x0000003f3f3ff290 */ /* 0x000ff6000fffe03f */
[----:B------:R-:W-:Y:S01]  /*1f3f0*/  @!UPT UIADD3 URZ, URZ, URZ, URZ ;  /* 0x0000003f3f3ff290 */ /* 0x000fe2000fffe03f */
[----:B------:R-:W-:Y:S01]  /*1f400*/  STL.64 [R1+0x220], R4 ;  /* 0x0002200401007387 */ /* 0x000fe20000100a00 */
[----:B------:R0:W-:Y:S03]  /*1f410*/  STL.64 [R1+0x228], R6 ;  /* 0x0002280601007387 */ /* 0x0001e60000100a00 */
[----:B0-----:R-:W4:Y:S01]  /*1f420*/  LDL.LU.64 R6, [R1+0x5420] ;  /* 0x0054200001067983 */ /* 0x001f220000300a00 */
[----:B------:R-:W5:Y:S02]  /*1f430*/  LDL.LU.64 R4, [R1] ;  /* 0x0000000001047983 */ /* 0x000f640000300a00 */
[----:B------:R-:W-:Y:S01]  /*1f440*/  IMAD.MOV.U32 R3, RZ, RZ, R8 ;  /* 0x000000ffff037224 */ /* 0x000fe200078e0008 */
[----:B------:R-:W-:Y:S01]  /*1f450*/  MOV R28, R9 ;  /* 0x00000009001c7202 */ /* 0x000fe20000000f00 */
[----:B-----5:R0:W-:Y:S01]  /*1f460*/  STL.64 [R1+0x53f8], R4 ;  /* 0x0053f80401007387 */ /* 0x0201e20000100a00 */
[----:B------:R-:W5:Y:S02]  /*1f470*/  LDL.LU R8, [R1+0x1d0] ;  /* 0x0001d00001087983 */ /* 0x000f640000300800 */
[----:B------:R-:W5:Y:S02]  /*1f480*/  LDL.LU R9, [R1+0x1d4] ;  /* 0x0001d40001097983 */ /* 0x000f640000300800 */
[----:B------:R-:W2:Y:S01]  /*1f490*/  LDL.LU R10, [R1+0x1d8] ;  /* 0x0001d800010a7983 */ /* 0x000ea20000300800 */
[----:B------:R-:W2:Y:S04]  /*1f4a0*/  LDL.LU R11, [R1+0x1dc] ;  /* 0x0001dc00010b7983 */ /* 0x000ea80000300800 */
[----:B0-----:R-:W4:Y:S01]  /*1f4b0*/  LDL.64 R4, [R1+0x10] ;  /* 0x0000100001047983 */ /* 0x001f220000100a00 */
[----:B---3--:R-:W-:Y:S03]  /*1f4c0*/  HMMA.16816.F32 R24, R20, R12, R24 ;  /* 0x0000000c1418723c */ /* 0x008fe60000001818 */
[----:B--2---:R-:W-:Y:S01]  /*1f4d0*/  STL.64 [R1+0x53f0], R10 ;  /* 0x0053f00a01007387 */ /* 0x004fe20000100a00 */
[----:B-----5:R0:W-:Y:S03]  /*1f4e0*/  STL.64 [R1+0x53e8], R8 ;  /* 0x0053e80801007387 */ /* 0x0201e60000100a00 */
[----:B0-----:R-:W2:Y:S01]  /*1f4f0*/  LDL.LU R8, [R1+0x2e0] ;  /* 0x0002e00001087983 */ /* 0x001ea20000300800 */
[----:B------:R-:W2:Y:S02]  /*1f500*/  LDL.LU R9, [R1+0x2e4] ;  /* 0x0002e40001097983 */ /* 0x000ea40000300800 */
[----:B------:R-:W3:Y:S02]  /*1f510*/  LDL.LU R10, [R1+0x2e8] ;  /* 0x0002e800010a7983 */ /* 0x000ee40000300800 */
[----:B------:R-:W3:Y:S02]  /*1f520*/  LDL.LU R11, [R1+0x2ec] ;  /* 0x0002ec00010b7983 */ /* 0x000ee40000300800 */
[----:B---3--:R-:W-:Y:S01]  /*1f530*/  STL.64 [R1+0x5408], R10 ;  /* 0x0054080a01007387 */ /* 0x008fe20000100a00 */
[----:B--2---:R0:W-:Y:S03]  /*1f540*/  STL.64 [R1+0x5400], R8 ;  /* 0x0054000801007387 */ /* 0x0041e60000100a00 */
[----:B0-----:R-:W2:Y:S01]  /*1f550*/  LDL.LU R8, [R1+0x2f0] ;  /* 0x0002f00001087983 */ /* 0x001ea20000300800 */
[----:B------:R-:W2:Y:S02]  /*1f560*/  LDL.LU R9, [R1+0x2f4] ;  /* 0x0002f40001097983 */ /* 0x000ea40000300800 */
[----:B------:R-:W2:Y:S02]  /*1f570*/  LDL.LU R10, [R1+0x2f8] ;  /* 0x0002f800010a7983 */ /* 0x000ea40000300800 */
[----:B------:R-:W2:Y:S01]  /*1f580*/  LDL.LU R11, [R1+0x2fc] ;  /* 0x0002fc00010b7983 */ /* 0x000ea20000300800 */
[----:B------:R-:W-:Y:S01]  /*1f590*/  STL [R1+0x5360], R28 ;  /* 0x0053601c01007387 */ /* 0x000fe20000100800 */
[----:B------:R-:W-:Y:S02]  /*1f5a0*/  STL [R1+0x535c], R3 ;  /* 0x00535c0301007387 */ /* 0x000fe40000100800 */
[----:B------:R-:W-:Y:S02]  /*1f5b0*/  STL.64 [R1+0x210], R24 ;  /* 0x0002101801007387 */ /* 0x000fe40000100a00 */
[----:B------:R0:W-:Y:S02]  /*1f5c0*/  STL.64 [R1+0x218], R26 ;  /* 0x0002181a01007387 */ /* 0x0001e40000100a00 */
[----:B0-----:R-:W3:Y:S01]  /*1f5d0*/  LDL.LU.64 R26, [R1+0x5418] ;  /* 0x00541800011a7983 */ /* 0x001ee20000300a00 */
[----:B------:R-:W3:Y:S02]  /*1f5e0*/  LDL.LU.64 R24, [R1+0x5410] ;  /* 0x0054100001187983 */ /* 0x000ee40000300a00 */
[----:B------:R-:W-:Y:S01]  /*1f5f0*/  IMAD.MOV.U32 R2, RZ, RZ, R13 ;  /* 0x000000ffff027224 */ /* 0x000fe200078e000d */
[----:B------:R-:W-:Y:S01]  /*1f600*/  MOV R28, R16 ;  /* 0x00000010001c7202 */ /* 0x000fe20000000f00 */
[----:B------:R-:W-:-:S03]  /*1f610*/  IMAD.MOV.U32 R3, RZ, RZ, R17 ;  /* 0x000000ffff037224 */ /* 0x000fc600078e0011 */
[----:B------:R4:W-:Y:S02]  /*1f620*/  STL [R1+0x5364], R2 ;  /* 0x0053640201007387 */ /* 0x0009e40000100800 */
[----:B----4-:R-:W-:Y:S01]  /*1f630*/  MOV R2, R5 ;  /* 0x0000000500027202 */ /* 0x010fe20000000f00 */
[C---:B--2---:R-:W-:Y:S08]  /*1f640*/  HMMA.16816.F32 R8, R20.reuse, R4, R8 ;  /* 0x000000041408723c */ /* 0x044ff00000001808 */
[C---:B---3--:R-:W-:Y:S07]  /*1f650*/  HMMA.16816.F32 R12, R20.reuse, R16, R24 ;  /* 0x00000010140c723c */ /* 0x048fee0000001818 */
[----:B------:R-:W-:Y:S01]  /*1f660*/  MOV R24, R7 ;  /* 0x0000000700187202 */ /* 0x000fe20000000f00 */
[----:B------:R-:W-:Y:S11]  /*1f670*/  IMAD.MOV.U32 R25, RZ, RZ, R6 ;  /* 0x000000ffff197224 */ /* 0x000ff600078e0006 */
[----:B------:R-:W-:Y:S04]  /*1f680*/  @!UPT UIADD3 URZ, URZ, URZ, URZ ;  /* 0x0000003f3f3ff290 */ /* 0x000fe8000fffe03f */
[----:B------:R0:W-:Y:S01]  /*1f690*/  STL.64 [R1+0x200], R12 ;  /* 0x0002000c01007387 */ /* 0x0001e20000100a00 */
[----:B------:R1:W-:Y:S02]  /*1f6a0*/  STL.64 [R1+0x208], R14 ;  /* 0x0002080e01007387 */ /* 0x0003e40000100a00 */
[----:B------:R-:W2:Y:S02]  /*1f6b0*/  LDL.LU R16, [R1+0x2c0] ;  /* 0x0002c00001107983 */ /* 0x000ea40000300800 */
[----:B------:R-:W2:Y:S01]  /*1f6c0*/  LDL.LU R17, [R1+0x2c4] ;  /* 0x0002c40001117983 */ /* 0x000ea20000300800 */
[----:B------:R-:W2:Y:S01]  /*1f6d0*/  LDL.LU R18, [R1+0x2c8] ;  /* 0x0002c80001127983 */ /* 0x000ea20000300800 */
[----:B------:R-:W2:Y:S03]  /*1f6e0*/  LDL.LU R19, [R1+0x2cc] ;  /* 0x0002cc0001137983 */ /* 0x000ea60000300800 */
[----:B0-----:R-:W3:Y:S01]  /*1f6f0*/  LDL.LU R12, [R1+0x2d0] ;  /* 0x0002d000010c7983 */ /* 0x001ee20000300800 */
[----:B------:R-:W3:Y:S02]  /*1f700*/  LDL.LU R13, [R1+0x2d4] ;  /* 0x0002d400010d7983 */ /* 0x000ee40000300800 */
[----:B-1----:R-:W3:Y:S02]  /*1f710*/  LDL.LU R14, [R1+0x2d8] ;  /* 0x0002d800010e7983 */ /* 0x002ee40000300800 */
[----:B------:R-:W3:Y:S01]  /*1f720*/  LDL.LU R15, [R1+0x2dc] ;  /* 0x0002dc00010f7983 */ /* 0x000ee20000300800 */
[----:B------:R0:W-:Y:S04]  /*1f730*/  STL.64 [R1+0x5390], R24 ;  /* 0x0053901801007387 */ /* 0x0001e80000100a00 */
[----:B0-----:R-:W4:Y:S01]  /*1f740*/  LDL.LU R24, [R1+0x2b0] ;  /* 0x0002b00001187983 */ /* 0x001f220000300800 */
[----:B------:R-:W4:Y:S02]  /*1f750*/  LDL.LU R25, [R1+0x2b4] ;  /* 0x0002b40001197983 */ /* 0x000f240000300800 */
[----:B------:R-:W4:Y:S02]  /*1f760*/  LDL.LU R26, [R1+0x2b8] ;  /* 0x0002b800011a7983 */ /* 0x000f240000300800 */
[----:B------:R-:W4:Y:S01]  /*1f770*/  LDL.LU R27, [R1+0x2bc] ;  /* 0x0002bc00011b7983 */ /* 0x000f220000300800 */
[----:B------:R-:W-:Y:S01]  /*1f780*/  STL [R1+0x536c], R3 ;  /* 0x00536c0301007387 */ /* 0x000fe20000100800 */
[----:B------:R-:W-:Y:S02]  /*1f790*/  STL [R1+0x5368], R28 ;  /* 0x0053681c01007387 */ /* 0x000fe40000100800 */
[----:B------:R-:W-:Y:S02]  /*1f7a0*/  STL.64 [R1+0x1f0], R8 ;  /* 0x0001f00801007387 */ /* 0x000fe40000100a00 */
[----:B------:R0:W-:Y:S02]  /*1f7b0*/  STL.64 [R1+0x1f8], R10 ;  /* 0x0001f80a01007387 */ /* 0x0001e40000100a00 */
[----:B0-----:R-:W5:Y:S01]  /*1f7c0*/  LDL.LU.64 R10, [R1+0x5408] ;  /* 0x00540800010a7983 */ /* 0x001f620000300a00 */
[----:B------:R-:W5:Y:S02]  /*1f7d0*/  LDL.LU.64 R8, [R1+0x5400] ;  /* 0x0054000001087983 */ /* 0x000f640000300a00 */
[----:B------:R-:W5:Y:S02]  /*1f7e0*/  LDL.LU.64 R4, [R1+0x53f8] ;  /* 0x0053f80001047983 */ /* 0x000f640000300a00 */
[C---:B-----5:R-:W-:Y:S01]  /*1f7f0*/  HMMA.16816.F32 R8, R20.reuse, R4, R8 ;  /* 0x000000041408723c */ /* 0x060fe20000001808 */
[----:B------:R-:W-:Y:S01]  /*1f800*/  IMAD.MOV.U32 R3, RZ, RZ, R4 ;  /* 0x000000ffff037224 */ /* 0x000fe200078e0004 */
[----:B------:R-:W-:Y:S11]  /*1f810*/  MOV R28, R5 ;  /* 0x00000005001c7202 */ /* 0x000ff60000000f00 */
[----:B------:R-:W-:Y:S10]  /*1f820*/  @!UPT UIADD3 URZ, URZ, URZ, URZ ;  /* 0x0000003f3f3ff290 */ /* 0x000ff4000fffe03f */
[----:B------:R-:W-:Y:S01]  /*1f830*/  STL.64 [R1+0x1e0], R8 ;  /* 0x0001e00801007387 */ /* 0x000fe20000100a00 */
[----:B------:R0:W-:Y:S03]  /*1f840*/  STL.64 [R1+0x1e8], R10 ;  /* 0x0001e80a01007387 */ /* 0x0001e60000100a00 */
[----:B0-----:R-:W5:Y:S01]  /*1f850*/  LDL.LU.64 R10, [R1+0x53f0] ;  /* 0x0053f000010a7983 */ /* 0x001f620000300a00 */
[----:B------:R-:W5:Y:S02]  /*1f860*/  LDL.LU.64 R8, [R1+0x53e8] ;  /* 0x0053e80001087983 */ /* 0x000f640000300a00 */
[----:B------:R-:W2:Y:S02]  /*1f870*/  LDL.LU.64 R6, [R1+0x53e0] ;  /* 0x0053e00001067983 */ /* 0x000ea40000300a00 */
[----:B------:R-:W5:Y:S02]  /*1f880*/  LDL.LU.64 R4, [R1+0x53d8] ;  /* 0x0053d80001047983 */ /* 0x000f640000300a00 */
[C---:B-----5:R-:W-:Y:S11]  /*1f890*/  HMMA.16816.F32 R8, R20.reuse, R4, R8 ;  /* 0x000000041408723c */ /* 0x060ff60000001808 */
[----:B------:R-:W-:Y:S11]  /*1f8a0*/  @!UPT UIADD3 URZ, URZ, URZ, URZ ;  /* 0x0000003f3f3ff290 */ /* 0x000ff6000fffe03f */
[----:B------:R-:W-:Y:S01]  /*1f8b0*/  @!UPT UIADD3 URZ, URZ, URZ, URZ ;  /* 0x0000003f3f3ff290 */ /* 0x000fe2000fffe03f */
[----:B------:R-:W-:Y:S01]  /*1f8c0*/  STL.64 [R1+0x1d0], R8 ;  /* 0x0001d00801007387 */ /* 0x000fe20000100a00 */
[----:B------:R0:W-:Y:S03]  /*1f8d0*/  STL.64 [R1+0x1d8], R10 ;  /* 0x0001d80a01007387 */ /* 0x0001e60000100a00 */
[----:B0-----:R-:W5:Y:S01]  /*1f8e0*/  LDL.LU.64 R10, [R1+0x53d0] ;  /* 0x0053d000010a7983 */ /* 0x001f620000300a00 */
[----:B------:R-:W3:Y:S02]  /*1f8f0*/  LDL.LU.64 R8, [R1+0x53c8] ;  /* 0x0053c80001087983 */ /* 0x000ee40000300a00 */
[----:B--2---:R-:W-:Y:S02]  /*1f900*/  STL.64 [R1+0x52c8], R6 ;  /* 0x0052c80601007387 */ /* 0x004fe40000100a00 */
[----:B------:R3:W-:Y:S02]  /*1f910*/  STL.64 [R1+0x52c0], R4 ;  /* 0x0052c00401007387 */ /* 0x0007e40000100a00 */
[----:B---3--:R-:W-:Y:S01]  /*1f920*/  IMAD.MOV.U32 R4, RZ, RZ, R8 ;  /* 0x000000ffff047224 */ /* 0x008fe200078e0008 */
[----:B------:R-:W-:Y:S01]  /*1f930*/  MOV R5, R9 ;  /* 0x0000000900057202 */ /* 0x000fe20000000f00 */
[----:B------:R-:W2:Y:S01]  /*1f940*/  LDL.LU R8, [R1+0x53c4] ;  /* 0x0053c40001087983 */ /* 0x000ea20000300800 */
[----:B------:R-:W2:Y:S03]  /*1f950*/  LDL.LU R9, [R1+0x53c0] ;  /* 0x0053c00001097983 */ /* 0x000ea60000300800 */
[----:B------:R0:W-:Y:S04]  /*1f960*/  STL.64 [R1+0x5370], R4 ;  /* 0x0053700401007387 */ /* 0x0001e80000100a00 */
[----:B0-----:R-:W3:Y:S01]  /*1f970*/  LDL.LU R4, [R1+0x190] ;  /* 0x0001900001047983 */ /* 0x001ee20000300800 */
[----:B------:R-:W3:Y:S02]  /*1f980*/  LDL.LU R5, [R1+0x194] ;  /* 0x0001940001057983 */ /* 0x000ee40000300800 */
[----:B------:R-:W3:Y:S02]  /*1f990*/  LDL.LU R6, [R1+0x198] ;  /* 0x0001980001067983 */ /* 0x000ee40000300800 */
[----:B------:R-:W3:Y:S01]  /*1f9a0*/  LDL.LU R7, [R1+0x19c] ;  /* 0x00019c0001077983 */ /* 0x000ee20000300800 */
[C---:B--2---:R-:W-:Y:S01]  /*1f9b0*/  HMMA.16816.F32 R12, R20.reuse, R8, R12 ;  /* 0x00000008140c723c */ /* 0x044fe2000000180c */
[----:B---3--:R-:W-:Y:S01]  /*1f9c0*/  STL.64 [R1+0x5388], R6 ;  /* 0x0053880601007387 */ /* 0x008fe20000100a00 */
[----:B------:R0:W-:Y:S03]  /*1f9d0*/  STL.64 [R1+0x5380], R4 ;  /* 0x0053800401007387 */ /* 0x0001e60000100a00 */
[----:B0-----:R-:W2:Y:S01]  /*1f9e0*/  LDL.LU R4, [R1+0x1a0] ;  /* 0x0001a00001047983 */ /* 0x001ea20000300800 */
[----:B------:R-:W2:Y:S02]  /*1f9f0*/  LDL.LU R5, [R1+0x1a4] ;  /* 0x0001a40001057983 */ /* 0x000ea40000300800 */
[----:B------:R-:W2:Y:S02]  /*1fa00*/  LDL.LU R6, [R1+0x1a8] ;  /* 0x0001a80001067983 */ /* 0x000ea40000300800 */
[----:B------:R-:W2:Y:S11]  /*1fa10*/  LDL.LU R7, [R1+0x1ac] ;  /* 0x0001ac0001077983 */ /* 0x000eb60000300800 */
[----:B------:R-:W-:Y:S02]  /*1fa20*/  @!UPT UIADD3 URZ, URZ, URZ, URZ ;  /* 0x0000003f3f3ff290 */ /* 0x000fe4000fffe03f */
[----:B------:R-:W-:Y:S01]  /*1fa30*/  STL.64 [R1+0x300], R12 ;  /* 0x0003000c01007387 */ /* 0x000fe20000100a00 */
[----:B------:R0:W-:Y:S03]  /*1fa40*/  STL.64 [R1+0x308], R14 ;  /* 0x0003080e01007387 */ /* 0x0001e60000100a00 */
[----:B0-----:R-:W3:Y:S01]  /*1fa50*/  LDL.LU.64 R14, [R1+0x53b8] ;  /* 0x0053b800010e7983 */ /* 0x001ee20000300a00 */
[----:B------:R-:W2:Y:S02]  /*1fa60*/  LDL.LU.64 R12, [R1+0x53b0] ;  /* 0x0053b000010c7983 */ /* 0x000ea40000300a00 */
[----:B--2---:R-:W-:Y:S01]  /*1fa70*/  HMMA.16816.F32 R20, R20, R12, R16 ;  /* 0x0000000c1414723c */ /* 0x004fe20000001810 */
[----:B------:R-:W4:Y:S01]  /*1fa80*/  LDL.LU.64 R18, [R1+0x53a8] ;  /* 0x0053a80001127983 */ /* 0x000f220000300a00 */
[----:B------:R-:W4:Y:S11]  /*1fa90*/  LDL.LU.64 R16, [R1+0x53a0] ;  /* 0x0053a00001107983 */ /* 0x000f360000300a00 */
[----:B------:R-:W-:Y:S10]  /*1faa0*/  @!UPT UIADD3 URZ, URZ, URZ, URZ ;  /* 0x0000003f3f3ff290 */ /* 0x000ff4000fffe03f */
[----:B------:R0:W-:Y:S01]  /*1fab0*/  STL.64 [R1+0x1b0], R20 ;  /* 0x0001b01401007387 */ /* 0x0001e20000100a00 */
[----:B------:R-:W-:Y:S02]  /*1fac0*/  STL.64 [R1+0x1b8], R22 ;  /* 0x0001b81601007387 */ /* 0x000fe40000100a00 */
[----:B0-----:R-:W-:Y:S02]  /*1fad0*/  IMAD.MOV.U32 R20, RZ, RZ, R0 ;  /* 0x000000ffff147224 */ /* 0x001fe400078e0000 */
[----:B------:R-:W2:Y:S01]  /*1fae0*/  LDL.LU R0, [R1+0x5398] ;  /* 0x0053980001007983 */ /* 0x000ea20000300800 */
[----:B------:R-:W4:Y:S02]  /*1faf0*/  LDL.LU R21, [R1+0xc4] ;  /* 0x0000c40001157983 */ /* 0x000f240000300800 */
[----:B---3--:R-:W-:Y:S02]  /*1fb00*/  STL.64 [R1+0x52b8], R14 ;  /* 0x0052b80e01007387 */ /* 0x008fe40000100a00 */
[----:B------:R0:W-:Y:S02]  /*1fb10*/  STL.64 [R1+0x52b0], R12 ;  /* 0x0052b00c01007387 */ /* 0x0001e40000100a00 */
[----:B0-----:R-:W3:Y:S01]  /*1fb20*/  LDL.LU R12, [R1+0x170] ;  /* 0x00017000010c7983 */ /* 0x001ee20000300800 */
[----:B------:R-:W3:Y:S02]  /*1fb30*/  LDL.LU R13, [R1+0x174] ;  /* 0x00017400010d7983 */ /* 0x000ee40000300800 */
[----:B------:R-:W3:Y:S01]  /*1fb40*/  LDL.LU R14, [R1+0x178] ;  /* 0x00017800010e7983 */ /* 0x000ee20000300800 */
[C---:B----4-:R-:W-:Y:S01]  /*1fb50*/  HMMA.16816.F32 R20, R16.reuse, R20, R24 ;  /* 0x000000141014723c */ /* 0x050fe20000001818 */
[----:B------:R-:W4:Y:S01]  /*1fb60*/  LDL.LU.64 R24, [R1+0x5390] ;  /* 0x0053900001187983 */ /* 0x000f220000300a00 */
[----:B--2---:R-:W-:Y:S11]  /*1fb70*/  MOV R15, R0 ;  /* 0x00000000000f7202 */ /* 0x004ff60000000f00 */
[----:B------:R-:W-:Y:S10]  /*1fb80*/  @!UPT UIADD3 URZ, URZ, URZ, URZ ;  /* 0x0000003f3f3ff290 */ /* 0x000ff4000fffe03f */
[----:B------:R-:W-:Y:S01]  /*1fb90*/  STL.64 [R1+0x2f0], R20 ;  /* 0x0002f01401007387 */ /* 0x000fe20000100a00 */
[----:B------:R-:W-:Y:S02]  /*1fba0*/  STL [R1+0x2f8], R22 ;  /* 0x0002f81601007387 */ /* 0x000fe40000100800 */
[----:B------:R-:W-:Y:S02]  /*1fbb0*/  IMAD.MOV.U32 R0, RZ, RZ, R23 ;  /* 0x000000ffff007224 */ /* 0x000fe400078e0017 */
[----:B------:R-:W0:Y:S04]  /*1fbc0*/  LDSM.16.MT88.4 R20, [R29+0xe000] ;  /* 0x00e000001d14783b */ /* 0x000e280000004200 */
[----:B------:R-:W-:Y:S04]  /*1fbd0*/  STL [R1+0x5174], R0 ;  /* 0x0051740001007387 */ /* 0x000fe80000100800 */
[----:B0-----:R-:W-:Y:S01]  /*1fbe0*/  STL.64 [R1+0x52a0], R22 ;  /* 0x0052a01601007387 */ /* 0x001fe20000100a00 */
[----:B------:R-:W-:Y:S01]  /*1fbf0*/  STL.64 [R1+0x5298], R20 ;  /* 0x0052981401007387 */ /* 0x000fe20000100a00 */
[----:B----4-:R-:W-:Y:S02]  /*1fc00*/  HMMA.16816.F32 R24, R16, R24, R4 ;  /* 0x000000181018723c */ /* 0x010fe40000001804 */
[----:B------:R-:W2:Y:S01]  /*1fc10*/  LDL.LU.64 R6, [R1+0x5388] ;  /* 0x0053880001067983 */ /* 0x000ea20000300a00 */
[----:B------:R-:W2:Y:S11]  /*1fc20*/  LDL.LU.64 R4, [R1+0x5380] ;  /* 0x0053800001047983 */ /* 0x000eb60000300a00 */
[----:B------:R-:W-:Y:S09]  /*1fc30*/  @!UPT UIADD3 URZ, URZ, URZ, URZ ;  /* 0x0000003f3f3ff290 */ /* 0x000ff2000fffe03f */
[----:B------:R0:W-:Y:S04]  /*1fc40*/  STL.64 [R1+0x1a0], R24 ;  /* 0x0001a01801007387 */ /* 0x0001e80000100a00 */
[----:B0-----:R-:W2:Y:S01]  /*1fc50*/  LDL.LU.64 R24, [R1+0x5378] ;  /* 0x0053780001187983 */ /* 0x001ea20000300a00 */
[----:B-----5:R-:W-:Y:S01]  /*1fc60*/  MOV R20, R11 ;  /* 0x0000000b00147202 */ /* 0x020fe20000000f00 */
[----:B------:R-:W-:Y:S01]  /*1fc70*/  IMAD.MOV.U32 R21, RZ, RZ, R10 ;  /* 0x000000ffff157224 */ /* 0x000fe200078e000a */
[----:B------:R-:W-:Y:S01]  /*1fc80*/  MOV R10, R26 ;  /* 0x0000001a000a7202 */ /* 0x000fe20000000f00 */
[----:B------:R-:W-:-:S05]  /*1fc90*/  IMAD.MOV.U32 R11, RZ, RZ, R27 ;  /* 0x000000ffff0b7224 */ /* 0x000fca00078e001b */
[----:B------:R-:W-:Y:S01]  /*1fca0*/  STL [R1+0x517c], R11 ;  /* 0x00517c0b01007387 */ /* 0x000fe20000100800 */
[----:B------:R-:W-:Y:S01]  /*1fcb0*/  STL [R1+0x5178], R10 ;  /* 0x0051780a01007387 */ /* 0x000fe20000100800 */
[C---:B--2---:R-:W-:Y:S02]  /*1fcc0*/  HMMA.16816.F32 R24, R16.reuse, R24, R4 ;  /* 0x000000181018723c */ /* 0x044fe40000001804 */
[----:B------:R-:W3:Y:S11]  /*1fcd0*/  LDL.LU.64 R4, [R1+0x5370] ;  /* 0x0053700001047983 */ /* 0x000ef60000300a00 */
[----:B------:R-:W-:Y:S10]  /*1fce0*/  @!UPT UIADD3 URZ, URZ, URZ, URZ ;  /* 0x0000003f3f3ff290 */ /* 0x000ff4000fffe03f */
[----:B------:R-:W-:Y:S01]  /*1fcf0*/  STL.64 [R1+0x190], R24 ;  /* 0x0001901801007387 */ /* 0x000fe20000100a00 */
[----:B------:R-:W-:Y:S01]  /*1fd00*/  STL [R1+0x198], R26 ;  /* 0x0001981a01007387 */ /* 0x000fe20000100800 */
[----:B------:R-:W-:Y:S02]  /*1fd10*/  MOV R0, R27 ;  /* 0x0000001b00007202 */ /* 0x000fe40000000f00 */
[----:B------:R-:W0:Y:S04]  /*1fd20*/  LDSM.16.MT88.4 R24, [R29+0xe100] ;  /* 0x00e100001d18783b */ /* 0x000e280000004200 */
[----:B------:R-:W-:Y:S01]  /*1fd30*/  STL [R1+0x5180], R0 ;  /* 0x0051800001007387 */ /* 0x000fe20000100800 */
[----:B------:R-:W-:Y:S03]  /*1fd40*/  STL [R1+0x5184], R29 ;  /* 0x0051841d01007387 */ /* 0x000fe60000100800 */
[----:B0-----:R-:W-:Y:S01]  /*1fd50*/  STL.64 [R1+0x5158], R26 ;  /* 0x0051581a01007387 */ /* 0x001fe20000100a00 */
[----:B------:R0:W-:Y:S03]  /*1fd60*/  STL.64 [R1+0x5150], R24 ;  /* 0x0051501801007387 */ /* 0x0001e60000100a00 */
[----:B0-----:R-:W2:Y:S01]  /*1fd70*/  LDL.LU R24, [R1+0x180] ;  /* 0x0001800001187983 */ /* 0x001ea20000300800 */
[----:B------:R-:W2:Y:S02]  /*1fd80*/  LDL.LU R25, [R1+0x184] ;  /* 0x0001840001197983 */ /* 0x000ea40000300800 */
[----:B------:R-:W2:Y:S02]  /*1fd90*/  LDL.LU R26, [R1+0x188] ;  /* 0x00018800011a7983 */ /* 0x000ea40000300800 */
[----:B------:R-:W2:Y:S01]  /*1fda0*/  LDL.LU R27, [R1+0x18c] ;  /* 0x00018c00011b7983 */ /* 0x000ea20000300800 */
[C---:B---3--:R-:W-:Y:S08]  /*1fdb0*/  HMMA.16816.F32 R4, R16.reuse, R4, R12 ;  /* 0x000000041004723c */ /* 0x048ff0000000180c */
[----:B--2---:R-:W-:Y:S11]  /*1fdc0*/  HMMA.16816.F32 R20, R16, R20, R24 ;  /* 0x000000141014723c */ /* 0x004ff60000001818 */
[----:B------:R-:W-:Y:S11]  /*1fdd0*/  @!UPT UIADD3 URZ, URZ, URZ, URZ ;  /* 0x0000003f3f3ff290 */ /* 0x000ff6000fffe03f */
[----:B------:R-:W-:Y:S02]  /*1fde0*/  @!UPT UIADD3 URZ, URZ, URZ, URZ ;  /* 0x0000003f3f3ff290 */ /* 0x000fe4000fffe03f */
[----:B------:R-:W-:Y:S01]  /*1fdf0*/  MOV R10, R23 ;  /* 0x00000017000a7202 */ /* 0x000fe20000000f00 */
[----:B------:R-:W-:Y:S01]  /*1fe00*/  IMAD.MOV.U32 R11, RZ, RZ, R22 ;  /* 0x000000ffff0b7224 */ /* 0x000fe200078e0016 */
[----:B------:R-:W-:Y:S03]  /*1fe10*/  STL.64 [R1+0x180], R20 ;  /* 0x0001801401007387 */ /* 0x000fe60000100a00 */
[----:B------:R-:W-:Y:S01]  /*1fe20*/  STL [R1+0x518c], R10 ;  /* 0x00518c0a01007387 */ /* 0x000fe20000100800 */
[----:B------:R-:W-:Y:S01]  /*1fe30*/  STL [R1+0x5188], R11 ;  /* 0x0051880b01007387 */ /* 0x000fe20000100800 */
[----:B------:R-:W-:Y:S02]  /*1fe40*/  STL.64 [R1+0x52d0], R8 ;  /* 0x0052d00801007387 */ /* 0x000fe40000100a00 */
[----:B------:R0:W-:Y:S02]  /*1fe50*/  STL.64 [R1+0x170], R4 ;  /* 0x0001700401007387 */ /* 0x0001e40000100a00 */
[----:B------:R-:W2:Y:S01]  /*1fe60*/  LDL.LU R12, [R1+0xe0] ;  /* 0x0000e000010c7983 */ /* 0x000ea20000300800 */
[----:B------:R-:W2:Y:S01]  /*1fe70*/  LDL.LU R13, [R1+0xe4] ;  /* 0x0000e400010d7983 */ /* 0x000ea20000300800 */
[----:B------:R-:W3:Y:S02]  /*1fe80*/  LDL.LU R14, [R1+0xe8] ;  /* 0x0000e800010e7983 */ /* 0x000ee40000300800 */
[----:B------:R-:W3:Y:S02]  /*1fe90*/  LDL.LU R15, [R1+0xec] ;  /* 0x0000ec00010f7983 */ /* 0x000ee40000300800 */
[----:B0-----:R-:W-:Y:S01]  /*1fea0*/  IMAD.MOV.U32 R4, RZ, RZ, R3 ;  /* 0x000000ffff047224 */ /* 0x001fe200078e0003 */
[----:B------:R-:W-:Y:S01]  /*1feb0*/  MOV R5, R28 ;  /* 0x0000001c00057202 */ /* 0x000fe20000000f00 */
[----:B---3--:R-:W-:Y:S01]  /*1fec0*/  STL.64 [R1+0x52e0], R14 ;  /* 0x0052e00e01007387 */ /* 0x008fe20000100a00 */
[----:B--2---:R0:W-:Y:S02]  /*1fed0*/  STL.64 [R1+0x52d8], R12 ;  /* 0x0052d80c01007387 */ /* 0x0041e40000100a00 */
[----:B------:R-:W2:Y:S02]  /*1fee0*/  LDL.LU R3, [R1+0x536c] ;  /* 0x00536c0001037983 */ /* 0x000ea40000300800 */
[----:B------:R-:W3:Y:S01]  /*1fef0*/  LDL.LU R28, [R1+0x5368] ;  /* 0x00536800011c7983 */ /* 0x000ee20000300800 */
[----:B------:R1:W-:Y:S01]  /*1ff00*/  STL.64 [R1+0x52e8], R4 ;  /* 0x0052e80401007387 */ /* 0x0003e20000100a00 */
[----:B------:R-:W4:Y:S02]  /*1ff10*/  LDL.LU R8, [R1+0xf0] ;  /* 0x0000f00001087983 */ /* 0x000f240000300800 */
[----:B------:R-:W4:Y:S02]  /*1ff20*/  LDL.LU R9, [R1+0xf4] ;  /* 0x0000f40001097983 */ /* 0x000f240000300800 */
[----:B------:R-:W5:Y:S01]  /*1ff30*/  LDL.LU R10, [R1+0xf8] ;  /* 0x0000f800010a7983 */ /* 0x000f620000300800 */
[----:B------:R-:W5:Y:S04]  /*1ff40*/  LDL.LU R11, [R1+0xfc] ;  /* 0x0000fc00010b7983 */ /* 0x000f680000300800 */
[----:B-----5:R-:W-:Y:S01]  /*1ff50*/  STL.64 [R1+0x52f8], R10 ;  /* 0x0052f80a01007387 */ /* 0x020fe20000100a00 */
[----:B----4-:R3:W-:Y:S02]  /*1ff60*/  STL.64 [R1+0x52f0], R8 ;  /* 0x0052f00801007387 */ /* 0x0107e40000100a00 */
[----:B0-----:R-:W4:Y:S02]  /*1ff70*/  LDL.LU R12, [R1+0x10] ;  /* 0x00001000010c7983 */ /* 0x001f240000300800 */
[----:B------:R-:W-:-:S02]  /*1ff80*/  IMAD.MOV.U32 R13, RZ, RZ, R2 ;  /* 0x000000ffff0d7224 */ /* 0x000fc400078e0002 */
[----:B------:R-:W5:Y:S01]  /*1ff90*/  LDL.LU R2, [R1+0x5364] ;  /* 0x0053640001027983 */ /* 0x000f620000300800 */
[----:B------:R-:W-:Y:S01]  /*1ffa0*/  IMAD.MOV.U32 R29, RZ, RZ, R6 ;  /* 0x000000ffff1d7224 */ /* 0x000fe200078e0006 */
[----:B------:R-:W-:Y:S02]  /*1ffb0*/  MOV R0, R7 ;  /* 0x0000000700007202 */ /* 0x000fe40000000f00 */
[----:B----4-:R0:W-:Y:S01]  /*1ffc0*/  STL.64 [R1+0x5300], R12 ;  /* 0x0053000c01007387 */ /* 0x0101e20000100a00 */
[----:B-1----:R-:W4:Y:S02]  /*1ffd0*/  LDL.LU R4, [R1+0x100] ;  /* 0x0001000001047983 */ /* 0x002f240000300800 */
[----:B------:R-:W4:Y:S02]  /*1ffe0*/  LDL.LU R5, [R1+0x104] ;  /* 0x0001040001057983 */ /* 0x000f240000300800 */
[----:B------:R-:W4:Y:S01]  /*1fff0*/  LDL.LU R6, [R1+0x108] ;  /* 0x0001080001067983 */ /* 0x000f220000300800 */
[----:B------:R-:W4:Y:S01]  /*20000*/  LDL.LU R7, [R1+0x10c] ;  /* 0x00010c0001077983 */ /* 0x000f220000300800 */
[----:B---3--:R-:W-:Y:S01]  /*20010*/  MOV R8, R28 ;  /* 0x0000001c00087202 */ /* 0x008fe20000000f00 */
[----:B--2---:R-:W-:-:S02]  /*20020*/  IMAD.MOV.U32 R9, RZ, RZ, R3 ;  /* 0x000000ffff097224 */ /* 0x004fc400078e0003 */
[----:B----4-:R-:W-:Y:S01]  /*20030*/  STL.64 [R1+0x5310], R6 ;  /* 0x0053100601007387 */ /* 0x010fe20000100a00 */
[----:B------:R-:W-:Y:S02]  /*20040*/  STL.64 [R1+0x5308], R4 ;  /* 0x0053080401007387 */ /* 0x000fe40000100a00 */
[----:B------:R-:W2:Y:S02]  /*20050*/  LDL.LU R28, [R1+0x5360] ;  /* 0x00536000011c7983 */ /* 0x000ea40000300800 */
[----:B------:R-:W3:Y:S01]  /*20060*/  LDL.LU R3, [R1+0x535c] ;  /* 0x00535c0001037983 */ /* 0x000ee20000300800 */
[----:B------:R-:W4:Y:S01]  /*20070*/  LDL.LU R24, [R1+0x70] ;  /* 0x0000700001187983 */ /* 0x000f220000300800 */
[----:B------:R-:W4:Y:S02]  /*20080*/  LDL.LU R25, [R1+0x74] ;  /* 0x0000740001197983 */ /* 0x000f240000300800 */
[----:B------:R-:W-:Y:S02]  /*20090*/  STL.64 [R1+0x5318], R8 ;  /* 0x0053180801007387 */ /* 0x000fe40000100a00 */
[----:B0-----:R-:W2:Y:S01]  /*200a0*/  LDL.LU R12, [R1+0x110] ;  /* 0x00011000010c7983 */ /* 0x001ea20000300800 */
[----:B------:R-:W2:Y:S01]  /*200b0*/  LDL.LU R13, [R1+0x114] ;  /* 0x00011400010d7983 */ /* 0x000ea20000300800 */
[----:B------:R-:W2:Y:S02]  /*200c0*/  LDL.LU R14, [R1+0x118] ;  /* 0x00011800010e7983 */ /* 0x000ea40000300800 */
[----:B------:R-:W2:Y:S02]  /*200d0*/  LDL.LU R15, [R1+0x11c] ;  /* 0x00011c00010f7983 */ /* 0x000ea40000300800 */
[----:B------:R-:W2:Y:S01]  /*200e0*/  LDL.LU R20, [R1+0x50] ;  /* 0x0000500001147983 */ /* 0x000ea20000300800 */
[----:B------:R-:W2:Y:S04]  /*200f0*/  LDL.LU R21, [R1+0x54] ;  /* 0x0000540001157983 */ /* 0x000ea80000300800 */
[----:B--2---:R0:W-:Y:S04]  /*20100*/  STL.64 [R1+0x5338], R20 ;  /* 0x0053381401007387 */ /* 0x0041e80000100a00 */
[----:B0-----:R-:W2:Y:S01]  /*20110*/  LDL.LU R20, [R1+0x60] ;  /* 0x0000600001147983 */ /* 0x001ea20000300800 */
[----:B------:R-:W2:Y:S03]  /*20120*/  LDL.LU R21, [R1+0x64] ;  /* 0x0000640001157983 */ /* 0x000ea60000300800 */
[----:B--2---:R0:W-:Y:S04]  /*20130*/  STL.64 [R1+0x5348], R20 ;  /* 0x0053481401007387 */ /* 0x0041e80000100a00 */
[----:B0-----:R-:W4:Y:S01]  /*20140*/  LDL.LU R20, [R1+0x160] ;  /* 0x0001600001147983 */ /* 0x001f220000300800 */
[----:B------:R-:W4:Y:S02]  /*20150*/  LDL.LU R21, [R1+0x164] ;  /* 0x0001640001157983 */ /* 0x000f240000300800 */
[----:B------:R-:W4:Y:S02]  /*20160*/  LDL.LU R22, [R1+0x168] ;  /* 0x0001680001167983 */ /* 0x000f240000300800 */
[----:B------:R-:W4:Y:S01]  /*20170*/  LDL.LU R23, [R1+0x16c] ;  /* 0x00016c0001177983 */ /* 0x000f220000300800 */
[----:B------:R-:W-:Y:S01]  /*20180*/  STL.64 [R1+0x5328], R14 ;  /* 0x0053280e01007387 */ /* 0x000fe20000100a00 */
[----:B------:R3:W-:Y:S02]  /*20190*/  STL.64 [R1+0x5320], R12 ;  /* 0x0053200c01007387 */ /* 0x0007e40000100a00 */
[----:B------:R-:W2:Y:S01]  /*201a0*/  LDL.LU R4, [R1+0x30] ;  /* 0x0000300001047983 */ /* 0x000ea20000300800 */
[----:B-----5:R-:W-:-:S02]  /*201b0*/  MOV R5, R2 ;  /* 0x0000000200057202 */ /* 0x020fc40000000f00 */
[----:B------:R-:W5:Y:S01]  /*201c0*/  LDL.LU R2, [R1+0x5358] ;  /* 0x0053580001027983 */ /* 0x000f620000300800 */
[----:B---3--:R-:W-:Y:S01]  /*201d0*/  IMAD.MOV.U32 R12, RZ, RZ, R3 ;  /* 0x000000ffff0c7224 */ /* 0x008fe200078e0003 */
[----:B------:R-:W-:Y:S01]  /*201e0*/  MOV R13, R28 ;  /* 0x0000001c000d7202 */ /* 0x000fe20000000f00 */
[----:B----4-:R-:W-:Y:S01]  /*201f0*/  HMMA.16816.F32 R20, R16, R24, R20 ;  /* 0x000000181014723c */ /* 0x010fe20000001814 */
[----:B--2---:R-:W-:Y:S01]  /*20200*/  STL.64 [R1+0x5330], R4 ;  /* 0x0053300401007387 */ /* 0x004fe20000100a00 */
[----:B------:R-:W2:Y:S02]  /*20210*/  LDL.LU R3, [R1+0x5354] ;  /* 0x0053540001037983 */ /* 0x000ea40000300800 */
[----:B------:R-:W3:Y:S02]  /*20220*/  LDL.LU R28, [R1+0x5350] ;  /* 0x00535000011c7983 */ /* 0x000ee40000300800 */
[----:B------:R0:W-:Y:S02]  /*20230*/  STL.64 [R1+0x5340], R12 ;  /* 0x0053400c01007387 */ /* 0x0001e40000100a00 */
[----:B0-----:R-:W4:Y:S01]  /*20240*/  LDL.LU R12, [R1+0x150] ;  /* 0x00015000010c7983 */ /* 0x001f220000300800 */
[----:B------:R-:W4:Y:S02]  /*20250*/  LDL.LU R13, [R1+0x154] ;  /* 0x00015400010d7983 */ /* 0x000f240000300800 */
[----:B------:R-:W4:Y:S02]  /*20260*/  LDL.LU R14, [R1+0x158] ;  /* 0x00015800010e7983 */ /* 0x000f240000300800 */
[----:B------:R-:W4:Y:S01]  /*20270*/  LDL.LU R15, [R1+0x15c] ;  /* 0x00015c00010f7983 */ /* 0x000f220000300800 */
[----:B------:R-:W2:Y:S01]  /*20280*/  LDL.LU R4, [R1+0x130] ;  /* 0x0001300001047983 */ /* 0x000ea20000300800 */
[----:B------:R-:W2:Y:S02]  /*20290*/  LDL.LU R5, [R1+0x134] ;  /* 0x0001340001057983 */ /* 0x000ea40000300800 */
[----:B------:R-:W2:Y:S02]  /*202a0*/  LDL.LU R6, [R1+0x138] ;  /* 0x0001380001067983 */ /* 0x000ea40000300800 */
[----:B------:R-:W2:Y:S01]  /*202b0*/  LDL.LU R7, [R1+0x13c] ;  /* 0x00013c0001077983 */ /* 0x000ea20000300800 */
[----:B------:R-:W2:Y:S01]  /*202c0*/  LDL.LU R8, [R1+0x120] ;  /* 0x0001200001087983 */ /* 0x000ea20000300800 */
[----:B------:R-:W2:Y:S02]  /*202d0*/  LDL.LU R9, [R1+0x124] ;  /* 0x0001240001097983 */ /* 0x000ea40000300800 */
[----:B------:R-:W2:Y:S02]  /*202e0*/  LDL.LU R10, [R1+0x128] ;  /* 0x00012800010a7983 */ /* 0x000ea40000300800 */
[----:B------:R-:W2:Y:S01]  /*202f0*/  LDL.LU R11, [R1+0x12c] ;  /* 0x00012c00010b7983 */ /* 0x000ea20000300800 */
[----:B------:R-:W-:Y:S01]  /*20300*/  STL [R1+0x5194], R0 ;  /* 0x0051940001007387 */ /* 0x000fe20000100800 */
[----:B------:R-:W-:Y:S02]  /*20310*/  STL [R1+0x5190], R29 ;  /* 0x0051901d01007387 */ /* 0x000fe40000100800 */
[----:B------:R-:W-:Y:S01]  /*20320*/  IMAD.MOV.U32 R27, RZ, RZ, R20 ;  /* 0x000000ffff1b7224 */ /* 0x000fe200078e0014 */
[----:B------:R-:W-:-:S02]  /*20330*/  MOV R26, R21 ;  /* 0x00000015001a7202 */ /* 0x000fc40000000f00 */
[----:B------:R-:W4:Y:S01]  /*20340*/  LDL.LU.64 R20, [R1+0x5348] ;  /* 0x0053480001147983 */ /* 0x000f220000300a00 */
[----:B------:R-:W-:Y:S01]  /*20350*/  IMAD.MOV.U32 R25, RZ, RZ, R22 ;  /* 0x000000ffff197224 */ /* 0x000fe200078e0016 */
[----:B------:R-:W-:-:S05]  /*20360*/  MOV R24, R23 ;  /* 0x0000001700187202 */ /* 0x000fca0000000f00 */
[----:B------:R0:W-:Y:S01]  /*20370*/  STL [R1+0x51a4], R24 ;  /* 0x0051a41801007387 */ /* 0x0001e20000100800 */
[----:B------:R1:W-:Y:S02]  /*20380*/  STL [R1+0x51a0], R25 ;  /* 0x0051a01901007387 */ /* 0x0003e40000100800 */
[----:B------:R5:W-:Y:S02]  /*20390*/  STL [R1+0x519c], R26 ;  /* 0x00519c1a01007387 */ /* 0x000be40000100800 */
[----:B------:R5:W-:Y:S01]  /*203a0*/  STL [R1+0x5198], R27 ;  /* 0x0051981b01007387 */ /* 0x000be20000100800 */
[----:B0-----:R-:W2:Y:S01]  /*203b0*/  LDL.LU R24, [R1+0x140] ;  /* 0x0001400001187983 */ /* 0x001ea20000300800 */
[----:B-1----:R-:W2:Y:S02]  /*203c0*/  LDL.LU R25, [R1+0x144] ;  /* 0x0001440001197983 */ /* 0x002ea40000300800 */
[----:B-----5:R-:W5:Y:S02]  /*203d0*/  LDL.LU R26, [R1+0x148] ;  /* 0x00014800011a7983 */ /* 0x020f640000300800 */
[----:B------:R-:W5:Y:S01]  /*203e0*/  LDL.LU R27, [R1+0x14c] ;  /* 0x00014c00011b7983 */ /* 0x000f620000300800 */
[----:B----4-:R-:W-:Y:S01]  /*203f0*/  HMMA.16816.F32 R20, R16, R20, R12 ;  /* 0x000000141014723c */ /* 0x010fe2000000180c */
[----:B------:R-:W2:Y:S11]  /*20400*/  LDL.LU.64 R12, [R1+0x5340] ;  /* 0x00534000010c7983 */ /* 0x000eb60000300a00 */
[----:B------:R-:W-:Y:S11]  /*20410*/  @!UPT UIADD3 URZ, URZ, URZ, URZ ;  /* 0x0000003f3f3ff290 */ /* 0x000ff6000fffe03f */
[----:B------:R0:W-:Y:S04]  /*20420*/  STL.64 [R1+0x150], R20 ;  /* 0x0001501401007387 */ /* 0x0001e80000100a00 */
[----:B0-----:R-:W5:Y:S01]  /*20430*/  LDL.LU.64 R20, [R1+0x5338] ;  /* 0x0053380001147983 */ /* 0x001f620000300a00 */
[----:B------:R-:W-:Y:S01]  /*20440*/  IMAD.MOV.U32 R0, RZ, RZ, R22 ;  /* 0x000000ffff007224 */ /* 0x000fe200078e0016 */
[----:B------:R-:W-:-:S05]  /*20450*/  MOV R29, R23 ;  /* 0x00000017001d7202 */ /* 0x000fca0000000f00 */
[----:B------:R-:W-:Y:S01]  /*20460*/  STL [R1+0x51ac], R29 ;  /* 0x0051ac1d01007387 */ /* 0x000fe20000100800 */
[----:B------:R-:W-:Y:S01]  /*20470*/  STL [R1+0x51a8], R0 ;  /* 0x0051a80001007387 */ /* 0x000fe20000100800 */
[C---:B--2---:R-:W-:Y:S08]  /*20480*/  HMMA.16816.F32 R12, R16.reuse, R12, R4 ;  /* 0x0000000c100c723c */ /* 0x044ff00000001804 */
[C---:B-----5:R-:W-:Y:S11]  /*20490*/  HMMA.16816.F32 R20, R16.reuse, R20, R24 ;  /* 0x000000141014723c */ /* 0x060ff60000001818 */
[----:B------:R-:W-:Y:S11]  /*204a0*/  @!UPT UIADD3 URZ, URZ, URZ, URZ ;  /* 0x0000003f3f3ff290 */ /* 0x000ff6000fffe03f */
[----:B------:R-:W-:Y:S01]  /*204b0*/  @!UPT UIADD3 URZ, URZ, URZ, URZ ;  /* 0x0000003f3f3ff290 */ /* 0x000fe2000fffe03f */
[----:B------:R0:W-:Y:S01]  /*204c0*/  STL.64 [R1+0x140], R20 ;  /* 0x0001401401007387 */ /* 0x0001e20000100a00 */
[----:B------:R-:W-:Y:S01]  /*204d0*/  MOV R25, R23 ;  /* 0x0000001700197202 */ /* 0x000fe20000000f00 */
[----:B------:R-:W-:Y:S02]  /*204e0*/  IMAD.MOV.U32 R24, RZ, RZ, R22 ;  /* 0x000000ffff187224 */ /* 0x000fe400078e0016 */
[----:B0-----:R-:W2:Y:S01]  /*204f0*/  LDL.LU R20, [R1+0x1c0] ;  /* 0x0001c00001147983 */ /* 0x001ea20000300800 */
[----:B------:R-:W2:Y:S02]  /*20500*/  LDL.LU R21, [R1+0x1c4] ;  /* 0x0001c40001157983 */ /* 0x000ea40000300800 */
[----:B------:R-:W2:Y:S02]  /*20510*/  LDL.LU R22, [R1+0x1c8] ;  /* 0x0001c80001167983 */ /* 0x000ea40000300800 */
[----:B------:R-:W2:Y:S01]  /*20520*/  LDL.LU R23, [R1+0x1cc] ;  /* 0x0001cc0001177983 */ /* 0x000ea20000300800 */
[----:B------:R-:W-:Y:S01]  /*20530*/  STL [R1+0x51b4], R25 ;  /* 0x0051b41901007387 */ /* 0x000fe20000100800 */
[----:B------:R0:W-:Y:S03]  /*20540*/  STL [R1+0x51b0], R24 ;  /* 0x0051b01801007387 */ /* 0x0001e60000100800 */
[----:B0-----:R-:W4:Y:S01]  /*20550*/  LDL.LU R24, [R1+0xd0] ;  /* 0x0000d00001187983 */ /* 0x001f220000300800 */
[----:B------:R-:W4:Y:S02]  /*20560*/  LDL.LU R25, [R1+0xd4] ;  /* 0x0000d40001197983 */ /* 0x000f240000300800 */
[----:B------:R-:W5:Y:S02]  /*20570*/  LDL.LU.64 R4, [R1+0x5330] ;  /* 0x0053300001047983 */ /* 0x000f640000300a00 */
[----:B------:R-:W-:Y:S01]  /*20580*/  STL.64 [R1+0x130], R12 ;  /* 0x0001300c01007387 */ /* 0x000fe20000100a00 */
[----:B------:R0:W-:Y:S04]  /*20590*/  STL.64 [R1+0x138], R14 ;  /* 0x0001380e01007387 */ /* 0x0001e80000100a00 */
[----:B0-----:R-:W2:Y:S01]  /*205a0*/  LDL.LU.64 R14, [R1+0x5328] ;  /* 0x00532800010e7983 */ /* 0x001ea20000300a00 */
[----:B------:R-:W2:Y:S01]  /*205b0*/  LDL.LU.64 R12, [R1+0x5320] ;  /* 0x00532000010c7983 */ /* 0x000ea20000300a00 */
[C---:B-----5:R-:W-:Y:S02]  /*205c0*/  HMMA.16816.F32 R4, R16.reuse, R4, R8 ;  /* 0x000000041004723c */ /* 0x060fe40000001808 */
[----:B------:R-:W2:Y:S11]  /*205d0*/  LDL.LU.64 R8, [R1+0x5318] ;  /* 0x0053180001087983 */ /* 0x000eb60000300a00 */
[----:B------:R-:W-:Y:S10]  /*205e0*/  @!UPT UIADD3 URZ, URZ, URZ, URZ ;  /* 0x0000003f3f3ff290 */ /* 0x000ff4000fffe03f */
[----:B------:R-:W-:Y:S01]  /*205f0*/  STL.64 [R1+0x120], R4 ;  /* 0x0001200401007387 */ /* 0x000fe20000100a00 */
[----:B------:R0:W-:Y:S03]  /*20600*/  STL.64 [R1+0x128], R6 ;  /* 0x0001280601007387 */ /* 0x0001e60000100a00 */
[----:B0-----:R-:W5:Y:S01]  /*20610*/  LDL.LU.64 R6, [R1+0x5310] ;  /* 0x0053100001067983 */ /* 0x001f620000300a00 */
[----:B------:R-:W5:Y:S01]  /*20620*/  LDL.LU.64 R4, [R1+0x5308] ;  /* 0x0053080001047983 */ /* 0x000f620000300a00 */
[C---:B--2---:R-:W-:Y:S02]  /*20630*/  HMMA.16816.F32 R8, R16.reuse, R8, R12 ;  /* 0x000000081008723c */ /* 0x044fe4000000180c */
[----:B------:R-:W5:Y:S11]  /*20640*/  LDL.LU.64 R12, [R1+0x5300] ;  /* 0x00530000010c7983 */ /* 0x000f760000300a00 */
[----:B------:R-:W-:Y:S10]  /*20650*/  @!UPT UIADD3 URZ, URZ, URZ, URZ ;  /* 0x0000003f3f3ff290 */ /* 0x000ff4000fffe03f */
[----:B------:R-:W-:Y:S01]  /*20660*/  STL.64 [R1+0x110], R8 ;  /* 0x0001100801007387 */ /* 0x000fe20000100a00 */
[----:B------:R0:W-:Y:S03]  /*20670*/  STL.64 [R1+0x118], R10 ;  /* 0x0001180a01007387 */ /* 0x0001e60000100a00 */
        /* <DEDUP_REMOVED lines=9> */
[----:B--2---:R-:W-:Y:S02]  /*20710*/  HMMA.16816.F32 R4, R16, R4, R8 ;  /* 0x000000041004723c */ /* 0x004fe40000001808 */
[----:B------:R-:W4:Y:S11]  /*20720*/  LDL.LU.64 R8, [R1+0x52d0] ;  /* 0x0052d00001087983 */ /* 0x000f360000300a00 */
[----:B------:R-:W-:Y:S10]  /*20730*/  @!UPT UIADD3 URZ, URZ, URZ, URZ ;  /* 0x0000003f3f3ff290 */ /* 0x000ff4000fffe03f */
[----:B------:R-:W-:Y:S01]  /*20740*/  STL.64 [R1+0xf0], R4 ;  /* 0x0000f00401007387 */ /* 0x000fe20000100a00 */
[----:B------:R0:W-:Y:S03]  /*20750*/  STL.64 [R1+0xf8], R6 ;  /* 0x0000f80601007387 */ /* 0x0001e60000100a00 */
[----:B0-----:R-:W2:Y:S01]  /*20760*/  LDL.LU.64 R6, [R1+0x52c8] ;  /* 0x0052c80001067983 */ /* 0x001ea20000300a00 */
[----:B------:R-:W5:Y:S02]  /*20770*/  LDL.LU.64 R4, [R1+0x52c0] ;  /* 0x0052c00001047983 */ /* 0x000f640000300a00 */
[----:B---3--:R-:W-:Y:S01]  /*20780*/  IMAD.MOV.U32 R26, RZ, RZ, R28 ;  /* 0x000000ffff1a7224 */ /* 0x008fe200078e001c */
[----:B------:R-:W-:-:S07]  /*20790*/  MOV R27, R3 ;  /* 0x00000003001b7202 */ /* 0x000fce0000000f00 */
[C---:B----4-:R-:W-:Y:S08]  /*207a0*/  HMMA.16816.F32 R24, R16.reuse, R8, R24 ;  /* 0x000000081018723c */ /* 0x050ff00000001818 */
[----:B-----5:R-:W-:Y:S11]  /*207b0*/  HMMA.16816.F32 R12, R16, R4, R12 ;  /* 0x00000004100c723c */ /* 0x020ff6000000180c */
[----:B------:R-:W-:Y:S05]  /*207c0*/  @!UPT UIADD3 URZ, URZ, URZ, URZ ;  /* 0x0000003f3f3ff290 */ /* 0x000fea000fffe03f */
[----:B------:R-:W-:Y:S01]  /*207d0*/  IMAD.MOV.U32 R28, RZ, RZ, R24 ;  /* 0x000000ffff1c7224 */ /* 0x000fe200078e0018 */
[----:B------:R-:W-:Y:S01]  /*207e0*/  MOV R9, R25 ;  /* 0x0000001900097202 */ /* 0x000fe20000000f00 */
[----:B------:R-:W-:-:S05]  /*207f0*/  IMAD.MOV.U32 R8, RZ, RZ, R26 ;  /* 0x000000ffff087224 */ /* 0x000fca00078e001a */
[----:B------:R-:W-:Y:S01]  /*20800*/  STL.64 [R1+0xe0], R12 ;  /* 0x0000e00c01007387 */ /* 0x000fe20000100a00 */
[----:B------:R0:W-:Y:S03]  /*20810*/  STL.64 [R1+0xe8], R14 ;  /* 0x0000e80e01007387 */ /* 0x0001e60000100a00 */
[----:B0-----:R-:W3:Y:S01]  /*20820*/  LDL.LU.64 R14, [R1+0x52b8] ;  /* 0x0052b800010e7983 */ /* 0x001ee20000300a00 */
[----:B------:R-:W4:Y:S02]  /*20830*/  LDL.LU.64 R12, [R1+0x52b0] ;  /* 0x0052b000010c7983 */ /* 0x000f240000300a00 */
[----:B--2---:R-:W-:Y:S02]  /*20840*/  STL.64 [R1+0x5278], R6 ;  /* 0x0052780601007387 */ /* 0x004fe40000100a00 */
[----:B------:R-:W2:Y:S01]  /*20850*/  LDL.LU R24, [R1+0x270] ;  /* 0x0002700001187983 */ /* 0x000ea20000300800 */
[----:B------:R-:W2:Y:S01]  /*20860*/  LDL.LU R25, [R1+0x274] ;  /* 0x0002740001197983 */ /* 0x000ea20000300800 */
[----:B------:R-:W5:Y:S01]  /*20870*/  LDL.LU R26, [R1+0x278] ;  /* 0x00027800011a7983 */ /* 0x000f620000300800 */
[----:B------:R-:W-:Y:S01]  /*20880*/  MOV R3, R27 ;  /* 0x0000001b00037202 */ /* 0x000fe20000000f00 */
[----:B---3--:R-:W-:-:S02]  /*20890*/  IMAD.MOV.U32 R27, RZ, RZ, R14 ;  /* 0x000000ffff1b7224 */ /* 0x008fc400078e000e */
[----:B------:R-:W3:Y:S03]  /*208a0*/  LDL.LU R14, [R1+0x52ac] ;  /* 0x0052ac00010e7983 */ /* 0x000ee60000300800 */
[----:B-----5:R0:W-:Y:S02]  /*208b0*/  STL.64 [R1+0x5288], R26 ;  /* 0x0052881a01007387 */ /* 0x0201e40000100a00 */
[----:B--2---:R-:W-:Y:S01]  /*208c0*/  STL.64 [R1+0x5280], R24 ;  /* 0x0052801801007387 */ /* 0x004fe20000100a00 */
[----:B0-----:R-:W2:Y:S04]  /*208d0*/  LDL.LU.64 R26, [R1+0xb8] ;  /* 0x0000b800011a7983 */ /* 0x001ea80000300a00 */
[----:B--2---:R0:W-:Y:S04]  /*208e0*/  STL.64 [R1+0x5290], R26 ;  /* 0x0052901a01007387 */ /* 0x0041e80000100a00 */
[----:B0-----:R-:W2:Y:S01]  /*208f0*/  LDL.LU.64 R26, [R1+0xc8] ;  /* 0x0000c800011a7983 */ /* 0x001ea20000300a00 */
[----:B------:R-:W5:Y:S02]  /*20900*/  LDL.LU.64 R6, [R1+0x98] ;  /* 0x0000980001067983 */ /* 0x000f640000300a00 */
[----:B------:R-:W-:Y:S02]  /*20910*/  STL [R1+0x51c4], R3 ;  /* 0x0051c40301007387 */ /* 0x000fe40000100800 */
[----:B------:R0:W-:Y:S01]  /*20920*/  STL [R1+0x51c0], R8 ;  /* 0x0051c00801007387 */ /* 0x0001e20000100800 */
[----:B------:R1:W-:Y:S01]  /*20930*/  STL [R1+0x51bc], R9 ;  /* 0x0051bc0901007387 */ /* 0x0003e20000100800 */
[----:B0-----:R-:W-:-:S03]  /*20940*/  MOV R8, R15 ;  /* 0x0000000f00087202 */ /* 0x001fc60000000f00 */
[----:B------:R-:W3:Y:S01]  /*20950*/  LDL.LU R15, [R1+0x52a8] ;  /* 0x0052a800010f7983 */ /* 0x000ee20000300800 */
[----:B-1----:R-:W2:Y:S02]  /*20960*/  LDL.LU R9, [R1+0x284] ;  /* 0x0002840001097983 */ /* 0x002ea40000300800 */
[----:B------:R-:W2:Y:S02]  /*20970*/  LDL.LU R10, [R1+0x288] ;  /* 0x00028800010a7983 */ /* 0x000ea40000300800 */
[----:B------:R-:W2:Y:S01]  /*20980*/  LDL.LU R11, [R1+0x28c] ;  /* 0x00028c00010b7983 */ /* 0x000ea20000300800 */
[----:B------:R-:W-:Y:S01]  /*20990*/  STL [R1+0x51b8], R28 ;  /* 0x0051b81c01007387 */ /* 0x000fe20000100800 */
[----:B----4-:R-:W-:Y:S01]  /*209a0*/  HMMA.16816.F32 R16, R16, R12, R20 ;  /* 0x0000000c1010723c */ /* 0x010fe20000001814 */
[----:B------:R-:W2:Y:S02]  /*209b0*/  LDL.LU.64 R22, [R1+0x52a0] ;  /* 0x0052a00001167983 */ /* 0x000ea40000300a00 */
[----:B------:R-:W2:Y:S01]  /*209c0*/  LDL.LU.64 R20, [R1+0x5298] ;  /* 0x0052980001147983 */ /* 0x000ea20000300a00 */
[----:B---3--:R0:W-:Y:S01]  /*209d0*/  STL.64 [R1+0x5160], R14 ;  /* 0x0051600e01007387 */ /* 0x0081e20000100a00 */
[----:B------:R-:W2:Y:S02]  /*209e0*/  LDL.LU R12, [R1+0x2a0] ;  /* 0x0002a000010c7983 */ /* 0x000ea40000300800 */
[----:B------:R-:W2:Y:S01]  /*209f0*/  LDL.LU R13, [R1+0x2a4] ;  /* 0x0002a400010d7983 */ /* 0x000ea20000300800 */
[----:B0-----:R-:W2:Y:S01]  /*20a00*/  LDL.LU R14, [R1+0x2a8] ;  /* 0x0002a800010e7983 */ /* 0x001ea20000300800 */
[----:B------:R-:W2:Y:S11]  /*20a10*/  LDL.LU R15, [R1+0x2ac] ;  /* 0x0002ac00010f7983 */ /* 0x000eb60000300800 */
[----:B------:R-:W-:Y:S03]  /*20a20*/  @!UPT UIADD3 URZ, URZ, URZ, URZ ;  /* 0x0000003f3f3ff290 */ /* 0x000fe6000fffe03f */
[----:B------:R0:W-:Y:S02]  /*20a30*/  STL.64 [R1+0x5008], R18 ;  /* 0x0050081201007387 */ /* 0x0001e40000100a00 */
[----:B------:R-:W-:Y:S01]  /*20a40*/  STL.64 [R1+0x5000], R16 ;  /* 0x0050001001007387 */ /* 0x000fe20000100a00 */
[----:B0-----:R-:W3:Y:S01]  /*20a50*/  LDL.LU.64 R18, [R1+0x78] ;  /* 0x0000780001127983 */ /* 0x001ee20000300a00 */
[C---:B--2---:R-:W-:Y:S03]  /*20a60*/  HMMA.16816.F32 R12, R20.reuse, R26, R12 ;  /* 0x0000001a140c723c */ /* 0x044fe6000000180c */
[----:B---3--:R0:W-:Y:S04]  /*20a70*/  STL.64 [R1+0x5270], R18 ;  /* 0x0052701201007387 */ /* 0x0081e80000100a00 */
[----:B0-----:R-:W2:Y:S11]  /*20a80*/  LDL.LU.64 R18, [R1+0xa8] ;  /* 0x0000a80001127983 */ /* 0x001eb60000300a00 */
[----:B------:R-:W-:Y:S05]  /*20a90*/  @!UPT UIADD3 URZ, URZ, URZ, URZ ;  /* 0x0000003f3f3ff290 */ /* 0x000fea000fffe03f */
[----:B------:R0:W-:Y:S02]  /*20aa0*/  STL.64 [R1+0x2e0], R12 ;  /* 0x0002e00c01007387 */ /* 0x0001e40000100a00 */
[----:B------:R-:W-:Y:S01]  /*20ab0*/  STL.64 [R1+0x2e8], R14 ;  /* 0x0002e80e01007387 */ /* 0x000fe20000100a00 */
[----:B0-----:R-:W-:Y:S01]  /*20ac0*/  MOV R12, R27 ;  /* 0x0000001b000c7202 */ /* 0x001fe20000000f00 */
[----:B------:R-:W-:Y:S02]  /*20ad0*/  IMAD.MOV.U32 R13, RZ, RZ, R26 ;  /* 0x000000ffff0d7224 */ /* 0x000fe400078e001a */
[----:B------:R-:W3:Y:S02]  /*20ae0*/  LDL.LU.64 R26, [R1+0x5290] ;  /* 0x00529000011a7983 */ /* 0x000ee40000300a00 */
[----:B------:R0:W-:Y:S02]  /*20af0*/  STL [R1+0x51cc], R12 ;  /* 0x0051cc0c01007387 */ /* 0x0001e40000100800 */
[----:B------:R1:W-:Y:S01]  /*20b00*/  STL [R1+0x51c8], R13 ;  /* 0x0051c80d01007387 */ /* 0x0003e20000100800 */
[----:B0-----:R-:W3:Y:S01]  /*20b10*/  LDL.LU R12, [R1+0x290] ;  /* 0x00029000010c7983 */ /* 0x001ee20000300800 */
[----:B-1----:R-:W3:Y:S02]  /*20b20*/  LDL.LU R13, [R1+0x294] ;  /* 0x00029400010d7983 */ /* 0x002ee40000300800 */
[----:B------:R-:W3:Y:S02]  /*20b30*/  LDL.LU R14, [R1+0x298] ;  /* 0x00029800010e7983 */ /* 0x000ee40000300800 */
[----:B------:R-:W3:Y:S02]  /*20b40*/  LDL.LU R15, [R1+0x29c] ;  /* 0x00029c00010f7983 */ /* 0x000ee40000300800 */
[C---:B---3--:R-:W-:Y:S11]  /*20b50*/  HMMA.16816.F32 R12, R20.reuse, R26, R12 ;  /* 0x0000001a140c723c */ /* 0x048ff6000000180c */
[----:B------:R-:W-:Y:S11]  /*20b60*/  @!UPT UIADD3 URZ, URZ, URZ, URZ ;  /* 0x0000003f3f3ff290 */ /* 0x000ff6000fffe03f */
[----:B------:R-:W-:Y:S01]  /*20b70*/  @!UPT UIADD3 URZ, URZ, URZ, URZ ;  /* 0x0000003f3f3ff290 */ /* 0x000fe2000fffe03f */
[----:B------:R-:W-:Y:S01]  /*20b80*/  STL.64 [R1+0x2d0], R12 ;  /* 0x0002d00c01007387 */ /* 0x000fe20000100a00 */
[----:B------:R0:W-:Y:S02]  /*20b90*/  STL.64 [R1+0x2d8], R14 ;  /* 0x0002d80e01007387 */ /* 0x0001e40000100a00 */
[----:B0-----:R-:W-:Y:S01]  /*20ba0*/  IMAD.MOV.U32 R15, RZ, RZ, R26 ;  /* 0x000000ffff0f7224 */ /* 0x001fe200078e001a */
[----:B------:R-:W-:Y:S02]  /*20bb0*/  MOV R14, R27 ;  /* 0x0000001b000e7202 */ /* 0x000fe40000000f00 */
[----:B------:R-:W5:Y:S01]  /*20bc0*/  LDL.LU.64 R26, [R1+0x5288] ;  /* 0x00528800011a7983 */ /* 0x000f620000300a00 */
[----:B------:R-:W5:Y:S01]  /*20bd0*/  LDL.LU.64 R24, [R1+0x5280] ;  /* 0x0052800001187983 */ /* 0x000f620000300a00 */
[----:B--2---:R-:W-:Y:S01]  /*20be0*/  HMMA.16816.F32 R8, R20, R18, R8 ;  /* 0x000000121408723c */ /* 0x004fe20000001808 */
[----:B------:R0:W-:Y:S01]  /*20bf0*/  STL [R1+0x51d4], R14 ;  /* 0x0051d40e01007387 */ /* 0x0001e20000100800 */
[----:B------:R-:W-:Y:S01]  /*20c00*/  STL [R1+0x51d0], R15 ;  /* 0x0051d00f01007387 */ /* 0x000fe20000100800 */
[----:B------:R-:W2:Y:S02]  /*20c10*/  LDL.LU R12, [R1+0x250] ;  /* 0x00025000010c7983 */ /* 0x000ea40000300800 */
[----:B------:R-:W2:Y:S01]  /*20c20*/  LDL.LU R13, [R1+0x254] ;  /* 0x00025400010d7983 */ /* 0x000ea20000300800 */
[----:B0-----:R-:W2:Y:S11]  /*20c30*/  LDL.LU R14, [R1+0x258] ;  /* 0x00025800010e7983 */ /* 0x001eb60000300800 */
[----:B------:R-:W-:Y:S06]  /*20c40*/  @!UPT UIADD3 URZ, URZ, URZ, URZ ;  /* 0x0000003f3f3ff290 */ /* 0x000fec000fffe03f */
[----:B------:R-:W-:Y:S01]  /*20c50*/  STL.64 [R1+0x2c0], R8 ;  /* 0x0002c00801007387 */ /* 0x000fe20000100a00 */
[----:B------:R0:W-:Y:S02]  /*20c60*/  STL.64 [R1+0x2c8], R10 ;  /* 0x0002c80a01007387 */ /* 0x0001e40000100a00 */
[----:B0-----:R-:W-:Y:S01]  /*20c70*/  IMAD.MOV.U32 R11, RZ, RZ, R19 ;  /* 0x000000ffff0b7224 */ /* 0x001fe200078e0013 */
[----:B------:R-:W-:-:S04]  /*20c80*/  MOV R10, R18 ;  /* 0x00000012000a7202 */ /* 0x000fc80000000f00 */
[----:B------:R-:W-:Y:S01]  /*20c90*/  STL [R1+0x51ec], R11 ;  /* 0x0051ec0b01007387 */ /* 0x000fe20000100800 */
[----:B------:R0:W-:Y:S03]  /*20ca0*/  STL [R1+0x51e8], R10 ;  /* 0x0051e80a01007387 */ /* 0x0001e60000100800 */
[----:B0-----:R-:W3:Y:S01]  /*20cb0*/  LDL.LU.64 R10, [R1+0x88] ;  /* 0x00008800010a7983 */ /* 0x001ee20000300a00 */
[----:B-----5:R-:W-:Y:S07]  /*20cc0*/  HMMA.16816.F32 R16, R20, R6, R24 ;  /* 0x000000061410723c */ /* 0x020fee0000001818 */
[----:B------:R-:W-:Y:S01]  /*20cd0*/  MOV R26, R6 ;  /* 0x00000006001a7202 */ /* 0x000fe20000000f00 */
[----:B------:R-:W-:-:S02]  /*20ce0*/  IMAD.MOV.U32 R27, RZ, RZ, R7 ;  /* 0x000000ffff1b7224 */ /* 0x000fc400078e0007 */
[----:B------:R-:W4:Y:S01]  /*20cf0*/  LDL.LU.64 R6, [R1+0x5278] ;  /* 0x0052780001067983 */ /* 0x000f220000300a00 */
[----:B------:R-:W-:Y:S11]  /*20d00*/  IMAD.MOV.U32 R15, RZ, RZ, R2 ;  /* 0x000000ffff0f7224 */ /* 0x000ff600078e0002 */
[----:B------:R-:W-:Y:S02]  /*20d10*/  @!UPT UIADD3 URZ, URZ, URZ, URZ ;  /* 0x0000003f3f3ff290 */ /* 0x000fe4000fffe03f */
[----:B------:R-:W-:Y:S01]  /*20d20*/  MOV R5, R17 ;  /* 0x0000001100057202 */ /* 0x000fe20000000f00 */
[----:B------:R-:W-:Y:S01]  /*20d30*/  IMAD.MOV.U32 R4, RZ, RZ, R18 ;  /* 0x000000ffff047224 */ /* 0x000fe200078e0012 */
[----:B------:R-:W-:Y:S01]  /*20d40*/  STL [R1+0x2b0], R16 ;  /* 0x0002b01001007387 */ /* 0x000fe20000100800 */
[----:B------:R-:W-:Y:S02]  /*20d50*/  MOV R2, R19 ;  /* 0x0000001300027202 */ /* 0x000fe40000000f00 */
[----:B------:R-:W2:Y:S01]  /*20d60*/  LDL.LU.64 R18, [R1+0x5270] ;  /* 0x0052700001127983 */ /* 0x000ea20000300a00 */
[----:B----4-:R-:W-:Y:S01]  /*20d70*/  STL.64 [R1+0x51f8], R6 ;  /* 0x0051f80601007387 */ /* 0x010fe20000100a00 */
[----:B------:R0:W-:Y:S03]  /*20d80*/  STL.64 [R1+0x51f0], R4 ;  /* 0x0051f00401007387 */ /* 0x0001e60000100a00 */
[----:B0-----:R-:W3:Y:S01]  /*20d90*/  LDL.LU R4, [R1+0x260] ;  /* 0x0002600001047983 */ /* 0x001ee20000300800 */
[----:B------:R-:W3:Y:S02]  /*20da0*/  LDL.LU R5, [R1+0x264] ;  /* 0x0002640001057983 */ /* 0x000ee40000300800 */
[----:B------:R-:W3:Y:S02]  /*20db0*/  LDL.LU R6, [R1+0x268] ;  /* 0x0002680001067983 */ /* 0x000ee40000300800 */
[----:B------:R-:W3:Y:S02]  /*20dc0*/  LDL.LU R7, [R1+0x26c] ;  /* 0x00026c0001077983 */ /* 0x000ee40000300800 */
[C---:B---3--:R-:W-:Y:S11]  /*20dd0*/  HMMA.16816.F32 R4, R20.reuse, R10, R4 ;  /* 0x0000000a1404723c */ /* 0x048ff60000001804 */
[----:B------:R-:W-:Y:S11]  /*20de0*/  @!UPT UIADD3 URZ, URZ, URZ, URZ ;  /* 0x0000003f3f3ff290 */ /* 0x000ff6000fffe03f */
[----:B------:R-:W-:Y:S01]  /*20df0*/  @!UPT UIADD3 URZ, URZ, URZ, URZ ;  /* 0x0000003f3f3ff290 */ /* 0x000fe2000fffe03f */
[----:B------:R-:W-:Y:S01]  /*20e00*/  STL.64 [R1+0x2a0], R4 ;  /* 0x0002a00401007387 */ /* 0x000fe20000100a00 */
[----:B------:R2:W-:Y:S02]  /*20e10*/  STL.64 [R1+0x2a8], R6 ;  /* 0x0002a80601007387 */ /* 0x0005e40000100a00 */
[----:B--2---:R-:W-:Y:S11]  /*20e20*/  HMMA.16816.F32 R4, R20, R18, R12 ;  /* 0x000000121404723c */ /* 0x004ff6000000180c */
[----:B------:R-:W-:Y:S11]  /*20e30*/  @!UPT UIADD3 URZ, URZ, URZ, URZ ;  /* 0x0000003f3f3ff290 */ /* 0x000ff6000fffe03f */
[----:B------:R-:W-:Y:S01]  /*20e40*/  @!UPT UIADD3 URZ, URZ, URZ, URZ ;  /* 0x0000003f3f3ff290 */ /* 0x000fe2000fffe03f */
[----:B------:R0:W-:Y:S01]  /*20e50*/  STL.64 [R1+0x290], R4 ;  /* 0x0002900401007387 */ /* 0x0001e20000100a00 */
[----:B------:R1:W-:Y:S03]  /*20e60*/  STL.64 [R1+0x298], R6 ;  /* 0x0002980601007387 */ /* 0x0003e60000100a00 */
[----:B0-----:R-:W2:Y:S01]  /*20e70*/  LDL.LU R4, [R1+0x1e0] ;  /* 0x0001e00001047983 */ /* 0x001ea20000300800 */
[----:B------:R-:W2:Y:S02]  /*20e80*/  LDL.LU R5, [R1+0x1e4] ;  /* 0x0001e40001057983 */ /* 0x000ea40000300800 */
[----:B-1----:R-:W3:Y:S02]  /*20e90*/  LDL.LU R6, [R1+0x1e8] ;  /* 0x0001e80001067983 */ /* 0x002ee40000300800 */
[----:B------:R-:W3:Y:S01]  /*20ea0*/  LDL.LU R7, [R1+0x1ec] ;  /* 0x0001ec0001077983 */ /* 0x000ee20000300800 */
[----:B------:R-:W4:Y:S01]  /*20eb0*/  LDL.LU R12, [R1+0x210] ;  /* 0x00021000010c7983 */ /* 0x000f220000300800 */
[----:B------:R-:W4:Y:S02]  /*20ec0*/  LDL.LU R13, [R1+0x214] ;  /* 0x00021400010d7983 */ /* 0x000f240000300800 */
[----:B------:R-:W5:Y:S02]  /*20ed0*/  LDL.LU R14, [R1+0x218] ;  /* 0x00021800010e7983 */ /* 0x000f640000300800 */
[----:B------:R-:W5:Y:S01]  /*20ee0*/  LDL.LU R15, [R1+0x21c] ;  /* 0x00021c00010f7983 */ /* 0x000f620000300800 */
[----:B------:R-:W2:Y:S01]  /*20ef0*/  LDL.LU R8, [R1+0x240] ;  /* 0x0002400001087983 */ /* 0x000ea20000300800 */
[----:B------:R-:W-:-:S02]  /*20f00*/  IMAD.MOV.U32 R29, RZ, RZ, R10 ;  /* 0x000000ffff1d7224 */ /* 0x000fc400078e000a */
[----:B------:R-:W2:Y:S01]  /*20f10*/  LDL.LU R9, [R1+0x244] ;  /* 0x0002440001097983 */ /* 0x000ea20000300800 */
[----:B------:R-:W-:Y:S01]  /*20f20*/  MOV R0, R11 ;  /* 0x0000000b00007202 */ /* 0x000fe20000000f00 */
[----:B------:R-:W2:Y:S01]  /*20f30*/  LDL.LU R10, [R1+0x248] ;  /* 0x00024800010a7983 */ /* 0x000ea20000300800 */
[----:B------:R-:W-:Y:S01]  /*20f40*/  IMAD.MOV.U32 R25, RZ, RZ, R18 ;  /* 0x000000ffff197224 */ /* 0x000fe200078e0012 */
[----:B------:R-:W-:Y:S01]  /*20f50*/  MOV R24, R19 ;  /* 0x0000001300187202 */ /* 0x000fe20000000f00 */
[----:B------:R-:W2:Y:S01]  /*20f60*/  LDL.LU R11, [R1+0x24c] ;  /* 0x00024c00010b7983 */ /* 0x000ea20000300800 */
[----:B------:R-:W2:Y:S04]  /*20f70*/  LDL.LU.64 R18, [R1+0x68] ;  /* 0x0000680001127983 */ /* 0x000ea80000300a00 */
[----:B-----5:R0:W-:Y:S01]  /*20f80*/  STL.64 [R1+0x5248], R14 ;  /* 0x0052480e01007387 */ /* 0x0201e20000100a00 */
[----:B----4-:R-:W-:Y:S03]  /*20f90*/  STL.64 [R1+0x5240], R12 ;  /* 0x0052400c01007387 */ /* 0x010fe60000100a00 */
[----:B0-----:R-:W4:Y:S04]  /*20fa0*/  LDL.LU.64 R14, [R1+0x48] ;  /* 0x00004800010e7983 */ /* 0x001f280000300a00 */
[----:B----4-:R0:W-:Y:S04]  /*20fb0*/  STL.64 [R1+0x5258], R14 ;  /* 0x0052580e01007387 */ /* 0x0101e80000100a00 */
[----:B0-----:R-:W4:Y:S01]  /*20fc0*/  LDL.LU.64 R14, [R1+0x58] ;  /* 0x00005800010e7983 */ /* 0x001f220000300a00 */
[----:B---3--:R0:W-:Y:S02]  /*20fd0*/  STL.64 [R1+0x5208], R6 ;  /* 0x0052080601007387 */ /* 0x0081e40000100a00 */
[----:B--2---:R-:W-:Y:S01]  /*20fe0*/  STL.64 [R1+0x5200], R4 ;  /* 0x0052000401007387 */ /* 0x004fe20000100a00 */
[----:B0-----:R-:W2:Y:S04]  /*20ff0*/  LDL.LU.64 R6, [R1+0x18] ;  /* 0x0000180001067983 */ /* 0x001ea80000300a00 */
[----:B--2---:R0:W-:Y:S04]  /*21000*/  STL.64 [R1+0x5220], R6 ;  /* 0x0052200601007387 */ /* 0x0041e80000100a00 */
[----:B0-----:R-:W2:Y:S04]  /*21010*/  LDL.LU.64 R6, [R1+0x28] ;  /* 0x0000280001067983 */ /* 0x001ea80000300a00 */
[----:B--2---:R0:W-:Y:S04]  /*21020*/  STL.64 [R1+0x5238], R6 ;  /* 0x0052380601007387 */ /* 0x0041e80000100a00 */
[----:B0-----:R-:W2:Y:S04]  /*21030*/  LDL.LU.64 R6, [R1+0x38] ;  /* 0x0000380001067983 */ /* 0x001ea80000300a00 */
[----:B--2---:R0:W-:Y:S01]  /*21040*/  STL.64 [R1+0x5250], R6 ;  /* 0x0052500601007387 */ /* 0x0041e20000100a00 */
[----:B------:R-:W2:Y:S02]  /*21050*/  LDL.LU R4, [R1+0x220] ;  /* 0x0002200001047983 */ /* 0x000ea40000300800 */
[----:B------:R-:W2:Y:S01]  /*21060*/  LDL.LU R5, [R1+0x224] ;  /* 0x0002240001057983 */ /* 0x000ea20000300800 */
[----:B0-----:R-:W3:Y:S01]  /*21070*/  LDL.LU R6, [R1+0x228] ;  /* 0x0002280001067983 */ /* 0x001ee20000300800 */
[----:B------:R-:W3:Y:S03]  /*21080*/  LDL.LU R7, [R1+0x22c] ;  /* 0x00022c0001077983 */ /* 0x000ee60000300800 */
[----:B---3--:R-:W-:Y:S01]  /*21090*/  STL.64 [R1+0x5268], R6 ;  /* 0x0052680601007387 */ /* 0x008fe20000100a00 */
[----:B--2---:R0:W-:Y:S03]  /*210a0*/  STL.64 [R1+0x5260], R4 ;  /* 0x0052600401007387 */ /* 0x0041e60000100a00 */
[----:B0-----:R-:W4:Y:S01]  /*210b0*/  LDL.LU R4, [R1+0x230] ;  /* 0x0002300001047983 */ /* 0x001f220000300800 */
[----:B------:R-:W4:Y:S02]  /*210c0*/  LDL.LU R5, [R1+0x234] ;  /* 0x0002340001057983 */ /* 0x000f240000300800 */
[----:B------:R-:W4:Y:S02]  /*210d0*/  LDL.LU R6, [R1+0x238] ;  /* 0x0002380001067983 */ /* 0x000f240000300800 */
[----:B------:R-:W4:Y:S01]  /*210e0*/  LDL.LU R7, [R1+0x23c] ;  /* 0x00023c0001077983 */ /* 0x000f220000300800 */
[----:B------:R-:W-:Y:S01]  /*210f0*/  STL.64 [R1+0x51e0], R26 ;  /* 0x0051e01a01007387 */ /* 0x000fe20000100a00 */
[----:B------:R0:W-:Y:S03]  /*21100*/  STL.64 [R1+0x51d8], R24 ;  /* 0x0051d81801007387 */ /* 0x0001e60000100a00 */
[----:B0-----:R-:W2:Y:S01]  /*21110*/  LDL.LU R24, [R1+0x1d0] ;  /* 0x0001d00001187983 */ /* 0x001ea20000300800 */
[----:B------:R-:W2:Y:S02]  /*21120*/  LDL.LU R25, [R1+0x1d4] ;  /* 0x0001d40001197983 */ /* 0x000ea40000300800 */
[----:B------:R-:W3:Y:S02]  /*21130*/  LDL.LU R26, [R1+0x1d8] ;  /* 0x0001d800011a7983 */ /* 0x000ee40000300800 */
[----:B------:R-:W3:Y:S01]  /*21140*/  LDL.LU R27, [R1+0x1dc] ;  /* 0x0001dc00011b7983 */ /* 0x000ee20000300800 */
[C---:B------:R-:W-:Y:S01]  /*21150*/  HMMA.16816.F32 R8, R20.reuse, R18, R8 ;  /* 0x000000121408723c */ /* 0x040fe20000001808 */
[----:B---3--:R-:W-:Y:S01]  /*21160*/  STL.64 [R1+0x5218], R26 ;  /* 0x0052181a01007387 */ /* 0x008fe20000100a00 */
[----:B--2---:R0:W-:Y:S03]  /*21170*/  STL.64 [R1+0x5210], R24 ;  /* 0x0052101801007387 */ /* 0x0041e60000100a00 */
[----:B0-----:R-:W2:Y:S01]  /*21180*/  LDL.LU R24, [R1+0x1f0] ;  /* 0x0001f00001187983 */ /* 0x001ea20000300800 */
[----:B------:R-:W2:Y:S02]  /*21190*/  LDL.LU R25, [R1+0x1f4] ;  /* 0x0001f40001197983 */ /* 0x000ea40000300800 */
[----:B------:R-:W3:Y:S02]  /*211a0*/  LDL.LU R26, [R1+0x1f8] ;  /* 0x0001f800011a7983 */ /* 0x000ee40000300800 */
[----:B------:R-:W3:Y:S01]  /*211b0*/  LDL.LU R27, [R1+0x1fc] ;  /* 0x0001fc00011b7983 */ /* 0x000ee20000300800 */
[----:B------:R-:W-:Y:S01]  /*211c0*/  MOV R28, R19 ;  /* 0x00000013001c7202 */ /* 0x000fe20000000f00 */
[----:B----4-:R-:W-:Y:S01]  /*211d0*/  HMMA.16816.F32 R4, R20, R14, R4 ;  /* 0x0000000e1404723c */ /* 0x010fe20000001804 */
[----:B---3--:R-:W-:Y:S01]  /*211e0*/  STL.64 [R1+0x5230], R26 ;  /* 0x0052301a01007387 */ /* 0x008fe20000100a00 */
[----:B--2---:R0:W-:Y:S03]  /*211f0*/  STL.64 [R1+0x5228], R24 ;  /* 0x0052281801007387 */ /* 0x0041e60000100a00 */
[----:B0-----:R-:W2:Y:S01]  /*21200*/  LDL.LU R24, [R1+0x200] ;  /* 0x0002000001187983 */ /* 0x001ea20000300800 */
[----:B------:R-:W2:Y:S02]  /*21210*/  LDL.LU R25, [R1+0x204] ;  /* 0x0002040001197983 */ /* 0x000ea40000300800 */
[----:B------:R-:W2:Y:S02]  /*21220*/  LDL.LU R26, [R1+0x208] ;  /* 0x00020800011a7983 */ /* 0x000ea40000300800 */
[----:B------:R-:W2:Y:S01]  /*21230*/  LDL.LU R27, [R1+0x20c] ;  /* 0x00020c00011b7983 */ /* 0x000ea20000300800 */
[----:B------:R0:W-:Y:S01]  /*21240*/  STL.64 [R1+0x280], R8 ;  /* 0x0002800801007387 */ /* 0x0001e20000100a00 */
[----:B------:R-:W-:Y:S02]  /*21250*/  STL.64 [R1+0x288], R10 ;  /* 0x0002880a01007387 */ /* 0x000fe40000100a00 */
[----:B------:R-:W3:Y:S02]  /*21260*/  LDL.LU R16, [R1+0xe0] ;  /* 0x0000e00001107983 */ /* 0x000ee40000300800 */
[----:B------:R-:W3:Y:S02]  /*21270*/  LDL.LU R17, [R1+0xe4] ;  /* 0x0000e40001117983 */ /* 0x000ee40000300800 */
[----:B0-----:R-:W-:-:S02]  /*21280*/  IMAD.MOV.U32 R9, RZ, RZ, R18 ;  /* 0x000000ffff097224 */ /* 0x001fc400078e0012 */
[----:B------:R-:W4:Y:S01]  /*21290*/  LDL.LU R18, [R1+0xe8] ;  /* 0x0000e80001127983 */ /* 0x000f220000300800 */
[----:B------:R-:W4:Y:S03]  /*212a0*/  LDL.LU R19, [R1+0xec] ;  /* 0x0000ec0001137983 */ /* 0x000f260000300800 */
[----:B----4-:R0:W-:Y:S01]  /*212b0*/  STL.64 [R1+0x5018], R18 ;  /* 0x0050181201007387 */ /* 0x0101e20000100a00 */
[----:B---3--:R1:W-:Y:S03]  /*212c0*/  STL.64 [R1+0x5010], R16 ;  /* 0x0050101001007387 */ /* 0x0083e60000100a00 */
[----:B0-----:R-:W3:Y:S01]  /*212d0*/  LDL.LU R18, [R1+0x8] ;  /* 0x0000080001127983 */ /* 0x001ee20000300800 */
[----:B------:R-:W3:Y:S02]  /*212e0*/  LDL.LU R19, [R1+0xc] ;  /* 0x00000c0001137983 */ /* 0x000ee40000300800 */
[----:B------:R-:W-:Y:S02]  /*212f0*/  STL.64 [R1+0x270], R4 ;  /* 0x0002700401007387 */ /* 0x000fe40000100a00 */
[----:B------:R0:W-:Y:S02]  /*21300*/  STL.64 [R1+0x278], R6 ;  /* 0x0002780601007387 */ /* 0x0001e40000100a00 */
[----:B-1----:R-:W-:Y:S01]  /*21310*/  IMAD.MOV.U32 R17, RZ, RZ, R14 ;  /* 0x000000ffff117224 */ /* 0x002fe200078e000e */
[----:B------:R-:W-:Y:S01]  /*21320*/  MOV R16, R15 ;  /* 0x0000000f00107202 */ /* 0x000fe20000000f00 */
[----:B0-----:R-:W4:Y:S01]  /*21330*/  LDL.LU.64 R6, [R1+0x5268] ;  /* 0x0052680001067983 */ /* 0x001f220000300a00 */
[----:B------:R-:W4:Y:S02]  /*21340*/  LDL.LU.64 R4, [R1+0x5260] ;  /* 0x0052600001047983 */ /* 0x000f240000300a00 */
[----:B------:R-:W4:Y:S02]  /*21350*/  LDL.LU.64 R14, [R1+0x5258] ;  /* 0x00525800010e7983 */ /* 0x000f240000300a00 */
[C---:B----4-:R-:W-:Y:S01]  /*21360*/  HMMA.16816.F32 R4, R20.reuse, R14, R4 ;  /* 0x0000000e1404723c */ /* 0x050fe20000001804 */
[----:B------:R-:W-:Y:S01]  /*21370*/  IMAD.MOV.U32 R3, RZ, RZ, R14 ;  /* 0x000000ffff037224 */ /* 0x000fe200078e000e */
[----:B------:R-:W-:Y:S11]  /*21380*/  MOV R8, R15 ;  /* 0x0000000f00087202 */ /* 0x000ff60000000f00 */
[----:B------:R-:W-:Y:S10]  /*21390*/  @!UPT UIADD3 URZ, URZ, URZ, URZ ;  /* 0x0000003f3f3ff290 */ /* 0x000ff4000fffe03f */
[----:B------:R-:W-:Y:S01]  /*213a0*/  STL.64 [R1+0x250], R4 ;  /* 0x0002500401007387 */ /* 0x000fe20000100a00 */
[----:B------:R0:W-:Y:S03]  /*213b0*/  STL.64 [R1+0x258], R6 ;  /* 0x0002580601007387 */ /* 0x0001e60000100a00 */
[----:B0-----:R-:W4:Y:S01]  /*213c0*/  LDL.LU.64 R6, [R1+0x5250] ;  /* 0x0052500001067983 */ /* 0x001f220000300a00 */
[----:B------:R-:W4:Y:S02]  /*213d0*/  LDL.LU.64 R14, [R1+0x5248] ;  /* 0x00524800010e7983 */ /* 0x000f240000300a00 */
[----:B------:R-:W4:Y:S02]  /*213e0*/  LDL.LU.64 R12, [R1+0x5240] ;  /* 0x00524000010c7983 */ /* 0x000f240000300a00 */
[C---:B----4-:R-:W-:Y:S11]  /*213f0*/  HMMA.16816.F32 R12, R20.reuse, R6, R12 ;  /* 0x00000006140c723c */ /* 0x050ff6000000180c */
[----:B------:R-:W-:Y:S11]  /*21400*/  @!UPT UIADD3 URZ, URZ, URZ, URZ ;  /* 0x0000003f3f3ff290 */ /* 0x000ff6000fffe03f */
[----:B------:R-:W-:Y:S01]  /*21410*/  @!UPT UIADD3 URZ, URZ, URZ, URZ ;  /* 0x0000003f3f3ff290 */ /* 0x000fe2000fffe03f */
[----:B------:R0:W-:Y:S01]  /*21420*/  STL.64 [R1+0x240], R12 ;  /* 0x0002400c01007387 */ /* 0x0001e20000100a00 */
[----:B------:R1:W-:Y:S02]  /*21430*/  STL.64 [R1+0x248], R14 ;  /* 0x0002480e01007387 */ /* 0x0003e40000100a00 */
[----:B0-----:R-:W-:Y:S01]  /*21440*/  IMAD.MOV.U32 R12, RZ, RZ, R6 ;  /* 0x000000ffff0c7224 */ /* 0x001fe200078e0006 */
[----:B------:R-:W-:Y:S02]  /*21450*/  MOV R13, R7 ;  /* 0x00000007000d7202 */ /* 0x000fe40000000f00 */
[----:B------:R-:W2:Y:S02]  /*21460*/  LDL.LU.64 R6, [R1+0x5238] ;  /* 0x0052380001067983 */ /* 0x000ea40000300a00 */
[C---:B--2---:R-:W-:Y:S01]  /*21470*/  HMMA.16816.F32 R24, R20.reuse, R6, R24 ;  /* 0x000000061418723c */ /* 0x044fe20000001818 */
[----:B-1----:R-:W-:Y:S01]  /*21480*/  IMAD.MOV.U32 R14, RZ, RZ, R6 ;  /* 0x000000ffff0e7224 */ /* 0x002fe200078e0006 */
[----:B------:R-:W-:Y:S11]  /*21490*/  MOV R15, R7 ;  /* 0x00000007000f7202 */ /* 0x000ff60000000f00 */
[----:B------:R-:W-:Y:S10]  /*214a0*/  @!UPT UIADD3 URZ, URZ, URZ, URZ ;  /* 0x0000003f3f3ff290 */ /* 0x000ff4000fffe03f */
[----:B------:R-:W-:Y:S01]  /*214b0*/  STL.64 [R1+0x210], R24 ;  /* 0x0002101801007387 */ /* 0x000fe20000100a00 */
[----:B------:R0:W-:Y:S03]  /*214c0*/  STL.64 [R1+0x218], R26 ;  /* 0x0002181a01007387 */ /* 0x0001e60000100a00 */
[----:B0-----:R-:W2:Y:S01]  /*214d0*/  LDL.LU.64 R26, [R1+0x5230] ;  /* 0x00523000011a7983 */ /* 0x001ea20000300a00 */
[----:B------:R-:W2:Y:S02]  /*214e0*/  LDL.LU.64 R24, [R1+0x5228] ;  /* 0x0052280001187983 */ /* 0x000ea40000300a00 */
[----:B------:R-:W2:Y:S02]  /*214f0*/  LDL.LU.64 R6, [R1+0x5220] ;  /* 0x0052200001067983 */ /* 0x000ea40000300a00 */
[C---:B--2---:R-:W-:Y:S01]  /*21500*/  HMMA.16816.F32 R24, R20.reuse, R6, R24 ;  /* 0x000000061418723c */ /* 0x044fe20000001818 */
[----:B------:R-:W-:Y:S01]  /*21510*/  IMAD.MOV.U32 R11, RZ, RZ, R6 ;  /* 0x000000ffff0b7224 */ /* 0x000fe200078e0006 */
[----:B------:R-:W-:Y:S11]  /*21520*/  MOV R10, R7 ;  /* 0x00000007000a7202 */ /* 0x000ff60000000f00 */
[----:B------:R-:W-:Y:S10]  /*21530*/  @!UPT UIADD3 URZ, URZ, URZ, URZ ;  /* 0x0000003f3f3ff290 */ /* 0x000ff4000fffe03f */
[----:B------:R-:W-:Y:S01]  /*21540*/  STL.64 [R1+0x200], R24 ;  /* 0x0002001801007387 */ /* 0x000fe20000100a00 */
[----:B------:R0:W-:Y:S03]  /*21550*/  STL.64 [R1+0x208], R26 ;  /* 0x0002081a01007387 */ /* 0x0001e60000100a00 */
[----:B0-----:R-:W2:Y:S01]  /*21560*/  LDL.LU.64 R26, [R1+0x5218] ;  /* 0x00521800011a7983 */ /* 0x001ea20000300a00 */
[----:B------:R-:W2:Y:S02]  /*21570*/  LDL.LU.64 R24, [R1+0x5210] ;  /* 0x0052100001187983 */ /* 0x000ea40000300a00 */
[----:B------:R-:W3:Y:S02]  /*21580*/  LDL.LU.64 R6, [R1+0x5208] ;  /* 0x0052080001067983 */ /* 0x000ee40000300a00 */
[----:B------:R-:W3:Y:S02]  /*21590*/  LDL.LU.64 R4, [R1+0x5200] ;  /* 0x0052000001047983 */ /* 0x000ee40000300a00 */
[C---:B---3--:R-:W-:Y:S11]  /*215a0*/  HMMA.16816.F32 R4, R20.reuse, R18, R4 ;  /* 0x000000121404723c */ /* 0x048ff60000001804 */
[----:B------:R-:W-:Y:S11]  /*215b0*/  @!UPT UIADD3 URZ, URZ, URZ, URZ ;  /* 0x0000003f3f3ff290 */ /* 0x000ff6000fffe03f */
[----:B------:R-:W-:Y:S01]  /*215c0*/  @!UPT UIADD3 URZ, URZ, URZ, URZ ;  /* 0x0000003f3f3ff290 */ /* 0x000fe2000fffe03f */
[----:B------:R-:W-:Y:S01]  /*215d0*/  STL.64 [R1+0x1e0], R4 ;  /* 0x0001e00401007387 */ /* 0x000fe20000100a00 */
[----:B------:R0:W-:Y:S03]  /*215e0*/  STL.64 [R1+0x1e8], R6 ;  /* 0x0001e80601007387 */ /* 0x0001e60000100a00 */
[----:B0-----:R-:W2:Y:S01]  /*215f0*/  LDL.LU.64 R6, [R1+0x51f8] ;  /* 0x0051f80001067983 */ /* 0x001ea20000300a00 */
[----:B------:R-:W3:Y:S02]  /*21600*/  LDL.LU.64 R4, [R1+0x51f0] ;  /* 0x0051f00001047983 */ /* 0x000ee40000300a00 */
[----:B------:R0:W-:Y:S02]  /*21610*/  STL.64 [R1+0x5030], R18 ;  /* 0x0050301201007387 */ /* 0x0001e40000100a00 */
[----:B0-----:R-:W-:Y:S01]  /*21620*/  IMAD.MOV.U32 R18, RZ, RZ, R11 ;  /* 0x000000ffff127224 */ /* 0x001fe200078e000b */
[----:B------:R-:W-:Y:S01]  /*21630*/  MOV R19, R10 ;  /* 0x0000000a00137202 */ /* 0x000fe20000000f00 */
[----:B------:R-:W4:Y:S01]  /*21640*/  LDL.LU R11, [R1+0x51ec] ;  /* 0x0051ec00010b7983 */ /* 0x000f220000300800 */
[----:B------:R-:W5:Y:S03]  /*21650*/  LDL.LU R10, [R1+0x51e8] ;  /* 0x0051e800010a7983 */ /* 0x000f660000300800 */
[----:B------:R0:W-:Y:S02]  /*21660*/  STL.64 [R1+0x5048], R18 ;  /* 0x0050481201007387 */ /* 0x0001e40000100a00 */
[----:B0-----:R-:W-:Y:S01]  /*21670*/  IMAD.MOV.U32 R18, RZ, RZ, R14 ;  /* 0x000000ffff127224 */ /* 0x001fe200078e000e */
[----:B------:R-:W-:Y:S01]  /*21680*/  MOV R19, R15 ;  /* 0x0000000f00137202 */ /* 0x000fe20000000f00 */
[----:B--2---:R-:W-:Y:S11]  /*21690*/  HMMA.16816.F32 R24, R20, R6, R24 ;  /* 0x000000061418723c */ /* 0x004ff60000001818 */
[----:B------:R-:W-:Y:S11]  /*216a0*/  @!UPT UIADD3 URZ, URZ, URZ, URZ ;  /* 0x0000003f3f3ff290 */ /* 0x000ff6000fffe03f */
[----:B------:R-:W-:Y:S01]  /*216b0*/  @!UPT UIADD3 URZ, URZ, URZ, URZ ;  /* 0x0000003f3f3ff290 */ /* 0x000fe2000fffe03f */
[----:B------:R-:W-:Y:S01]  /*216c0*/  STL.64 [R1+0x1c0], R24 ;  /* 0x0001c01801007387 */ /* 0x000fe20000100a00 */
[----:B------:R0:W-:Y:S03]  /*216d0*/  STL.64 [R1+0x1c8], R26 ;  /* 0x0001c81a01007387 */ /* 0x0001e60000100a00 */
[----:B0-----:R-:W2:Y:S01]  /*216e0*/  LDL.LU.64 R26, [R1+0x51e0] ;  /* 0x0051e000011a7983 */ /* 0x001ea20000300a00 */
[----:B------:R-:W2:Y:S02]  /*216f0*/  LDL.LU.64 R24, [R1+0x51d8] ;  /* 0x0051d80001187983 */ /* 0x000ea40000300a00 */
[----:B------:R-:W2:Y:S02]  /*21700*/  LDL.LU R14, [R1+0x51d4] ;  /* 0x0051d400010e7983 */ /* 0x000ea40000300800 */
[----:B------:R-:W2:Y:S01]  /*21710*/  LDL.LU R15, [R1+0x51d0] ;  /* 0x0051d000010f7983 */ /* 0x000ea20000300800 */
[----:B------:R-:W-:Y:S01]  /*21720*/  STL.64 [R1+0x5060], R18 ;  /* 0x0050601201007387 */ /* 0x000fe20000100a00 */
[----:B------:R-:W-:Y:S02]  /*21730*/  STL.64 [R1+0x5028], R6 ;  /* 0x0050280601007387 */ /* 0x000fe40000100a00 */
[----:B---3--:R0:W-:Y:S02]  /*21740*/  STL.64 [R1+0x5020], R4 ;  /* 0x0050200401007387 */ /* 0x0081e40000100a00 */
[----:B0-----:R-:W3:Y:S01]  /*21750*/  LDL.LU R4, [R1+0xf0] ;  /* 0x0000f00001047983 */ /* 0x001ee20000300800 */
[----:B------:R-:W3:Y:S02]  /*21760*/  LDL.LU R5, [R1+0xf4] ;  /* 0x0000f40001057983 */ /* 0x000ee40000300800 */
[----:B------:R-:W2:Y:S02]  /*21770*/  LDL.LU R6, [R1+0xf8] ;  /* 0x0000f80001067983 */ /* 0x000ea40000300800 */
[----:B------:R-:W2:Y:S02]  /*21780*/  LDL.LU R7, [R1+0xfc] ;  /* 0x0000fc0001077983 */ /* 0x000ea40000300800 */
[----:B------:R-:W-:Y:S01]  /*21790*/  IMAD.MOV.U32 R18, RZ, RZ, R12 ;  /* 0x000000ffff127224 */ /* 0x000fe200078e000c */
[----:B------:R-:W-:Y:S01]  /*217a0*/  MOV R19, R13 ;  /* 0x0000000d00137202 */ /* 0x000fe20000000f00 */
[----:B------:R-:W4:Y:S01]  /*217b0*/  LDL.LU R12, [R1+0x51cc] ;  /* 0x0051cc00010c7983 */ /* 0x000f220000300800 */
[----:B------:R-:W4:Y:S03]  /*217c0*/  LDL.LU R13, [R1+0x51c8] ;  /* 0x0051c800010d7983 */ /* 0x000f260000300800 */
[----:B------:R-:W-:Y:S04]  /*217d0*/  STL.64 [R1+0x5078], R18 ;  /* 0x0050781201007387 */ /* 0x000fe80000100a00 */
[----:B--2---:R-:W-:Y:S01]  /*217e0*/  STL.64 [R1+0x5040], R6 ;  /* 0x0050400601007387 */ /* 0x004fe20000100a00 */
[----:B---3--:R0:W-:Y:S03]  /*217f0*/  STL.64 [R1+0x5038], R4 ;  /* 0x0050380401007387 */ /* 0x0081e60000100a00 */
[----:B0-----:R-:W2:Y:S01]  /*21800*/  LDL.LU R4, [R1+0x100] ;  /* 0x0001000001047983 */ /* 0x001ea20000300800 */
[----:B------:R-:W2:Y:S02]  /*21810*/  LDL.LU R5, [R1+0x104] ;  /* 0x0001040001057983 */ /* 0x000ea40000300800 */
[----:B------:R-:W3:Y:S02]  /*21820*/  LDL.LU R6, [R1+0x108] ;  /* 0x0001080001067983 */ /* 0x000ee40000300800 */
[----:B------:R-:W3:Y:S02]  /*21830*/  LDL.LU R7, [R1+0x10c] ;  /* 0x00010c0001077983 */ /* 0x000ee40000300800 */
[----:B------:R-:W-:Y:S01]  /*21840*/  IMAD.MOV.U32 R18, RZ, RZ, R3 ;  /* 0x000000ffff127224 */ /* 0x000fe200078e0003 */
[----:B------:R-:W-:Y:S01]  /*21850*/  MOV R19, R8 ;  /* 0x0000000800137202 */ /* 0x000fe20000000f00 */
[----:B------:R-:W4:Y:S01]  /*21860*/  LDL.LU R3, [R1+0x51c4] ;  /* 0x0051c40001037983 */ /* 0x000f220000300800 */
[----:B------:R-:W4:Y:S03]  /*21870*/  LDL.LU R8, [R1+0x51c0] ;  /* 0x0051c00001087983 */ /* 0x000f260000300800 */
[----:B------:R0:W-:Y:S02]  /*21880*/  STL.64 [R1+0x5090], R18 ;  /* 0x0050901201007387 */ /* 0x0001e40000100a00 */
[----:B0-----:R-:W-:Y:S01]  /*21890*/  IMAD.MOV.U32 R18, RZ, RZ, R17 ;  /* 0x000000ffff127224 */ /* 0x001fe200078e0011 */
[----:B------:R-:W-:-:S05]  /*218a0*/  MOV R19, R16 ;  /* 0x0000001000137202 */ /* 0x000fca0000000f00 */
[----:B------:R-:W-:Y:S04]  /*218b0*/  STL.64 [R1+0x50a8], R18 ;  /* 0x0050a81201007387 */ /* 0x000fe80000100a00 */
[----:B---3--:R-:W-:Y:S01]  /*218c0*/  STL.64 [R1+0x5058], R6 ;  /* 0x0050580601007387 */ /* 0x008fe20000100a00 */
[----:B--2---:R0:W-:Y:S03]  /*218d0*/  STL.64 [R1+0x5050], R4 ;  /* 0x0050500401007387 */ /* 0x0041e60000100a00 */
        /* <DEDUP_REMOVED lines=35> */
[----:B----4-:R-:W-:-:S02]  /*21b10*/  IMAD.MOV.U32 R6, RZ, RZ, R24 ;  /* 0x000000ffff067224 */ /* 0x010fc400078e0018 */
[----:B------:R-:W-:Y:S01]  /*21b20*/  IMAD.MOV.U32 R18, RZ, RZ, R26 ;  /* 0x000000ffff127224 */ /* 0x000fe200078e001a */
[----:B------:R-:W-:Y:S01]  /*21b30*/  MOV R19, R27 ;  /* 0x0000001b00137202 */ /* 0x000fe20000000f00 */
[----:B------:R-:W3:Y:S01]  /*21b40*/  LDL.LU R24, [R1+0x51a4] ;  /* 0x0051a40001187983 */ /* 0x000ee20000300800 */
[----:B------:R-:W-:Y:S02]  /*21b50*/  MOV R7, R25 ;  /* 0x0000001900077202 */ /* 0x000fe40000000f00 */
[----:B------:R-:W4:Y:S02]  /*21b60*/  LDL.LU R25, [R1+0x51a0] ;  /* 0x0051a00001197983 */ /* 0x000f240000300800 */
[----:B------:R-:W3:Y:S01]  /*21b70*/  LDL.LU R26, [R1+0x519c] ;  /* 0x00519c00011a7983 */ /* 0x000ee20000300800 */
[----:B------:R-:W3:Y:S01]  /*21b80*/  LDL.LU R27, [R1+0x5198] ;  /* 0x00519800011b7983 */ /* 0x000ee20000300800 */
[----:B------:R-:W-:Y:S02]  /*21b90*/  STL.64 [R1+0x5108], R18 ;  /* 0x0051081201007387 */ /* 0x000fe40000100a00 */
[----:B------:R-:W-:Y:S01]  /*21ba0*/  STL.64 [R1+0x50b8], R6 ;  /* 0x0050b80601007387 */ /* 0x000fe20000100a00 */
[----:B--2---:R0:W-:Y:S04]  /*21bb0*/  STL.64 [R1+0x50b0], R4 ;  /* 0x0050b00401007387 */ /* 0x0041e80000100a00 */
[----:B0-----:R-:W2:Y:S01]  /*21bc0*/  LDL.LU R4, [R1+0x150] ;  /* 0x0001500001047983 */ /* 0x001ea20000300800 */
[----:B------:R-:W2:Y:S02]  /*21bd0*/  LDL.LU R5, [R1+0x154] ;  /* 0x0001540001057983 */ /* 0x000ea40000300800 */
[----:B------:R-:W-:-:S02]  /*21be0*/  IMAD.MOV.U32 R6, RZ, RZ, R0 ;  /* 0x000000ffff067224 */ /* 0x000fc400078e0000 */
[----:B-----5:R-:W-:Y:S01]  /*21bf0*/  IMAD.MOV.U32 R18, RZ, RZ, R10 ;  /* 0x000000ffff127224 */ /* 0x020fe200078e000a */
[----:B------:R-:W-:Y:S01]  /*21c00*/  MOV R19, R11 ;  /* 0x0000000b00137202 */ /* 0x000fe20000000f00 */
[----:B------:R-:W5:Y:S01]  /*21c10*/  LDL.LU R0, [R1+0x5194] ;  /* 0x0051940001007983 */ /* 0x000f620000300800 */
[----:B------:R-:W-:Y:S02]  /*21c20*/  MOV R7, R29 ;  /* 0x0000001d00077202 */ /* 0x000fe40000000f00 */
[----:B------:R-:W5:Y:S02]  /*21c30*/  LDL.LU R29, [R1+0x5190] ;  /* 0x00519000011d7983 */ /* 0x000f640000300800 */
[----:B------:R-:W5:Y:S01]  /*21c40*/  LDL.LU R10, [R1+0x518c] ;  /* 0x00518c00010a7983 */ /* 0x000f620000300800 */
[----:B------:R-:W5:Y:S01]  /*21c50*/  LDL.LU R11, [R1+0x5188] ;  /* 0x00518800010b7983 */ /* 0x000f620000300800 */
[----:B------:R0:W-:Y:S02]  /*21c60*/  STL.64 [R1+0x5120], R18 ;  /* 0x0051201201007387 */ /* 0x0001e40000100a00 */
[----:B0-----:R-:W-:Y:S01]  /*21c70*/  IMAD.MOV.U32 R18, RZ, RZ, R15 ;  /* 0x000000ffff127224 */ /* 0x001fe200078e000f */
[----:B------:R-:W-:-:S05]  /*21c80*/  MOV R19, R14 ;  /* 0x0000000e00137202 */ /* 0x000fca0000000f00 */
[----:B------:R-:W-:Y:S01]  /*21c90*/  STL.64 [R1+0x5138], R18 ;  /* 0x0051381201007387 */ /* 0x000fe20000100a00 */
[----:B------:R3:W-:Y:S02]  /*21ca0*/  STL.64 [R1+0x50d0], R6 ;  /* 0x0050d00601007387 */ /* 0x0007e40000100a00 */
[----:B---3--:R-:W-:Y:S01]  /*21cb0*/  MOV R7, R24 ;  /* 0x0000001800077202 */ /* 0x008fe20000000f00 */
[----:B----4-:R-:W-:Y:S01]  /*21cc0*/  IMAD.MOV.U32 R6, RZ, RZ, R25 ;  /* 0x000000ffff067224 */ /* 0x010fe200078e0019 */
[----:B------:R-:W-:Y:S01]  /*21cd0*/  MOV R19, R12 ;  /* 0x0000000c00137202 */ /* 0x000fe20000000f00 */
[----:B------:R-:W-:Y:S01]  /*21ce0*/  IMAD.MOV.U32 R18, RZ, RZ, R13 ;  /* 0x000000ffff127224 */ /* 0x000fe200078e000d */
[----:B--2---:R0:W-:Y:S01]  /*21cf0*/  STL.64 [R1+0x50c8], R4 ;  /* 0x0050c80401007387 */ /* 0x0041e20000100a00 */
[----:B------:R-:W2:Y:S02]  /*21d00*/  LDL.LU R24, [R1+0x1b0] ;  /* 0x0001b00001187983 */ /* 0x000ea40000300800 */
[----:B------:R-:W2:Y:S01]  /*21d10*/  LDL.LU R25, [R1+0x1b4] ;  /* 0x0001b40001197983 */ /* 0x000ea20000300800 */
[----:B0-----:R-:W-:Y:S01]  /*21d20*/  MOV R5, R26 ;  /* 0x0000001a00057202 */ /* 0x001fe20000000f00 */
[----:B------:R-:W-:Y:S01]  /*21d30*/  IMAD.MOV.U32 R4, RZ, RZ, R27 ;  /* 0x000000ffff047224 */ /* 0x000fe200078e001b */
[----:B------:R-:W2:Y:S01]  /*21d40*/  LDL.LU R26, [R1+0x1b8] ;  /* 0x0001b800011a7983 */ /* 0x000ea20000300800 */
[----:B------:R-:W2:Y:S02]  /*21d50*/  LDL.LU R27, [R1+0x1bc] ;  /* 0x0001bc00011b7983 */ /* 0x000ea40000300800 */
[----:B------:R-:W3:Y:S02]  /*21d60*/  LDL.LU R12, [R1+0x300] ;  /* 0x00030000010c7983 */ /* 0x000ee40000300800 */
[----:B------:R-:W3:Y:S01]  /*21d70*/  LDL.LU R13, [R1+0x304] ;  /* 0x00030400010d7983 */ /* 0x000ee20000300800 */
[----:B------:R-:W3:Y:S01]  /*21d80*/  LDL.LU R14, [R1+0x308] ;  /* 0x00030800010e7983 */ /* 0x000ee20000300800 */
[----:B------:R-:W3:Y:S02]  /*21d90*/  LDL.LU R15, [R1+0x30c] ;  /* 0x00030c00010f7983 */ /* 0x000ee40000300800 */
[----:B------:R-:W-:Y:S02]  /*21da0*/  STL.64 [R1+0x50e8], R6 ;  /* 0x0050e80601007387 */ /* 0x000fe40000100a00 */
[----:B------:R0:W-:Y:S02]  /*21db0*/  STL.64 [R1+0x50e0], R4 ;  /* 0x0050e00401007387 */ /* 0x0001e40000100a00 */
[----:B0-----:R-:W4:Y:S01]  /*21dc0*/  LDL.LU R4, [R1+0x170] ;  /* 0x0001700001047983 */ /* 0x001f220000300800 */
[----:B------:R-:W4:Y:S02]  /*21dd0*/  LDL.LU R5, [R1+0x174] ;  /* 0x0001740001057983 */ /* 0x000f240000300800 */
[----:B-----5:R-:W-:Y:S01]  /*21de0*/  IMAD.MOV.U32 R6, RZ, RZ, R29 ;  /* 0x000000ffff067224 */ /* 0x020fe200078e001d */
[----:B------:R-:W-:Y:S01]  /*21df0*/  MOV R7, R0 ;  /* 0x0000000000077202 */ /* 0x000fe20000000f00 */
[----:B------:R-:W5:Y:S01]  /*21e00*/  LDL.LU R29, [R1+0x5184] ;  /* 0x00518400011d7983 */ /* 0x000f620000300800 */
[----:B------:R-:W2:Y:S03]  /*21e10*/  LDL.LU R0, [R1+0x5180] ;  /* 0x0051800001007983 */ /* 0x000ea60000300800 */
[----:B------:R-:W-:Y:S04]  /*21e20*/  STL.64 [R1+0x5100], R6 ;  /* 0x0051000601007387 */ /* 0x000fe80000100a00 */
[----:B----4-:R0:W-:Y:S04]  /*21e30*/  STL.64 [R1+0x50f8], R4 ;  /* 0x0050f80401007387 */ /* 0x0101e80000100a00 */
[----:B0-----:R-:W4:Y:S01]  /*21e40*/  LDL.LU R4, [R1+0x180] ;  /* 0x0001800001047983 */ /* 0x001f220000300800 */
[----:B------:R-:W4:Y:S02]  /*21e50*/  LDL.LU R5, [R1+0x184] ;  /* 0x0001840001057983 */ /* 0x000f240000300800 */
[----:B------:R-:W-:Y:S01]  /*21e60*/  IMAD.MOV.U32 R6, RZ, RZ, R11 ;  /* 0x000000ffff067224 */ /* 0x000fe200078e000b */
[----:B------:R-:W-:Y:S01]  /*21e70*/  MOV R7, R10 ;  /* 0x0000000a00077202 */ /* 0x000fe20000000f00 */
[----:B------:R-:W2:Y:S01]  /*21e80*/  LDL.LU R11, [R1+0x517c] ;  /* 0x00517c00010b7983 */ /* 0x000ea20000300800 */
[----:B------:R-:W2:Y:S03]  /*21e90*/  LDL.LU R10, [R1+0x5178] ;  /* 0x00517800010a7983 */ /* 0x000ea60000300800 */
[----:B------:R-:W-:Y:S04]  /*21ea0*/  STL.64 [R1+0x5118], R6 ;  /* 0x0051180601007387 */ /* 0x000fe80000100a00 */
[----:B----4-:R0:W-:Y:S04]  /*21eb0*/  STL.64 [R1+0x5110], R4 ;  /* 0x0051100401007387 */ /* 0x0101e80000100a00 */
[----:B0-----:R-:W4:Y:S01]  /*21ec0*/  LDL.LU R4, [R1+0x190] ;  /* 0x0001900001047983 */ /* 0x001f220000300800 */
[----:B------:R-:W4:Y:S02]  /*21ed0*/  LDL.LU R5, [R1+0x194] ;  /* 0x0001940001057983 */ /* 0x000f240000300800 */
[----:B------:R-:W3:Y:S02]  /*21ee0*/  LDL.LU R6, [R1+0x198] ;  /* 0x0001980001067983 */ /* 0x000ee40000300800 */
[----:B--2---:R-:W-:-:S02]  /*21ef0*/  IMAD.MOV.U32 R7, RZ, RZ, R0 ;  /* 0x000000ffff077224 */ /* 0x004fc400078e0000 */
[----:B------:R-:W2:Y:S04]  /*21f00*/  LDL.LU R0, [R1+0x5174] ;  /* 0x0051740001007983 */ /* 0x000ea80000300800 */
[----:B---3--:R0:W-:Y:S01]  /*21f10*/  STL.64 [R1+0x5130], R6 ;  /* 0x0051300601007387 */ /* 0x0081e20000100a00 */
[----:B----4-:R1:W-:Y:S01]  /*21f20*/  STL.64 [R1+0x5128], R4 ;  /* 0x0051280401007387 */ /* 0x0103e20000100a00 */
[----:B0-----:R-:W-:Y:S02]  /*21f30*/  MOV R6, R10 ;  /* 0x0000000a00067202 */ /* 0x001fe40000000f00 */
[----:B-1----:R-:W3:Y:S01]  /*21f40*/  LDL.LU R4, [R1+0x1a0] ;  /* 0x0001a00001047983 */ /* 0x002ee20000300800 */
[----:B------:R-:W3:Y:S02]  /*21f50*/  LDL.LU R5, [R1+0x1a4] ;  /* 0x0001a40001057983 */ /* 0x000ee40000300800 */
[----:B------:R-:W4:Y:S02]  /*21f60*/  LDL.LU R10, [R1+0x5170] ;  /* 0x00517000010a7983 */ /* 0x000f240000300800 */
[----:B------:R-:W-:-:S02]  /*21f70*/  IMAD.MOV.U32 R7, RZ, RZ, R11 ;  /* 0x000000ffff077224 */ /* 0x000fc400078e000b */
[----:B------:R-:W4:Y:S03]  /*21f80*/  LDL.LU R11, [R1+0x516c] ;  /* 0x00516c00010b7983 */ /* 0x000f260000300800 */
[----:B------:R2:W-:Y:S02]  /*21f90*/  STL.64 [R1+0x5148], R6 ;  /* 0x0051480601007387 */ /* 0x0005e40000100a00 */
[----:B--2---:R-:W-:Y:S01]  /*21fa0*/  MOV R7, R0 ;  /* 0x0000000000077202 */ /* 0x004fe20000000f00 */
[C---:B----4-:R-:W-:Y:S01]  /*21fb0*/  HMMA.16816.F32 R12, R20.reuse, R10, R12 ;  /* 0x0000000a140c723c */ /* 0x050fe2000000180c */
[----:B---3--:R0:W-:Y:S04]  /*21fc0*/  STL.64 [R1+0x5140], R4 ;  /* 0x0051400401007387 */ /* 0x0081e80000100a00 */
[----:B0-----:R-:W2:Y:S01]  /*21fd0*/  LDL.LU R4, [R1+0x2f0] ;  /* 0x0002f00001047983 */ /* 0x001ea20000300800 */
[----:B------:R-:W2:Y:S02]  /*21fe0*/  LDL.LU R5, [R1+0x2f4] ;  /* 0x0002f40001057983 */ /* 0x000ea40000300800 */
[----:B------:R-:W2:Y:S02]  /*21ff0*/  LDL.LU R6, [R1+0x2f8] ;  /* 0x0002f80001067983 */ /* 0x000ea40000300800 */
[----:B------:R-:W3:Y:S11]  /*22000*/  LDL.LU R0, [R1+0x5168] ;  /* 0x0051680001007983 */ /* 0x000ef60000300800 */
[----:B------:R-:W-:Y:S02]  /*22010*/  @!UPT UIADD3 URZ, URZ, URZ, URZ ;  /* 0x0000003f3f3ff290 */ /* 0x000fe4000fffe03f */
[----:B------:R-:W-:Y:S01]  /*22020*/  STL.64 [R1+0x300], R12 ;  /* 0x0003000c01007387 */ /* 0x000fe20000100a00 */
[----:B------:R0:W-:Y:S03]  /*22030*/  STL.64 [R1+0x308], R14 ;  /* 0x0003080e01007387 */ /* 0x0001e60000100a00 */
[----:B0-----:R-:W4:Y:S02]  /*22040*/  LDL.LU.64 R14, [R1+0x5160] ;  /* 0x00516000010e7983 */ /* 0x001f240000300a00 */
[----:B----4-:R-:W-:Y:S02]  /*22050*/  HMMA.16816.F32 R20, R20, R14, R24 ;  /* 0x0000000e1414723c */ /* 0x010fe40000001818 */
[----:B------:R-:W2:Y:S01]  /*22060*/  LDL.LU.64 R26, [R1+0x5158] ;  /* 0x00515800011a7983 */ /* 0x000ea20000300a00 */
[----:B------:R-:W2:Y:S11]  /*22070*/  LDL.LU.64 R24, [R1+0x5150] ;  /* 0x0051500001187983 */ /* 0x000eb60000300a00 */
[----:B------:R-:W-:Y:S09]  /*22080*/  @!UPT UIADD3 URZ, URZ, URZ, URZ ;  /* 0x0000003f3f3ff290 */ /* 0x000ff2000fffe03f */
[----:B------:R-:W-:Y:S01]  /*22090*/  STL.64 [R1+0x1b0], R20 ;  /* 0x0001b01401007387 */ /* 0x000fe20000100a00 */
[----:B------:R-:W-:Y:S01]  /*220a0*/  STL.64 [R1+0x1b8], R22 ;  /* 0x0001b81601007387 */ /* 0x000fe20000100a00 */
[C---:B--2---:R-:W-:Y:S02]  /*220b0*/  HMMA.16816.F32 R16, R24.reuse, R18, R4 ;  /* 0x000000121810723c */ /* 0x044fe40000001804 */
[----:B------:R-:W2:Y:S01]  /*220c0*/  LDL.LU.64 R6, [R1+0x5148] ;  /* 0x0051480001067983 */ /* 0x000ea20000300a00 */
[----:B------:R-:W2:Y:S11]  /*220d0*/  LDL.LU.64 R4, [R1+0x5140] ;  /* 0x0051400001047983 */ /* 0x000eb60000300a00 */
[----:B------:R-:W-:Y:S09]  /*220e0*/  @!UPT UIADD3 URZ, URZ, URZ, URZ ;  /* 0x0000003f3f3ff290 */ /* 0x000ff2000fffe03f */
[----:B------:R-:W-:Y:S01]  /*220f0*/  STL.64 [R1+0x510], R16 ;  /* 0x0005101001007387 */ /* 0x000fe20000100a00 */
[----:B------:R0:W-:Y:S03]  /*22100*/  STL.64 [R1+0x518], R18 ;  /* 0x0005181201007387 */ /* 0x0001e60000100a00 */
[----:B0-----:R-:W2:Y:S01]  /*22110*/  LDL.LU.64 R18, [R1+0x5138] ;  /* 0x0051380001127983 */ /* 0x001ea20000300a00 */
[----:B------:R-:W-:Y:S01]  /*22120*/  IMAD.MOV.U32 R20, RZ, RZ, R28 ;  /* 0x000000ffff147224 */ /* 0x000fe200078e001c */
[----:B------:R-:W-:Y:S01]  /*22130*/  MOV R23, R3 ;  /* 0x0000000300177202 */ /* 0x000fe20000000f00 */
[C---:B--2---:R-:W-:Y:S01]  /*22140*/  HMMA.16816.F32 R16, R24.reuse, R18, R4 ;  /* 0x000000121810723c */ /* 0x044fe20000001804 */
[----:B------:R-:W2:Y:S01]  /*22150*/  LDL.LU.64 R6, [R1+0x5130] ;  /* 0x0051300001067983 */ /* 0x000ea20000300a00 */
[----:B------:R-:W2:Y:S11]  /*22160*/  LDL.LU.64 R4, [R1+0x5128] ;  /* 0x0051280001047983 */ /* 0x000eb60000300a00 */
[----:B------:R-:W-:Y:S10]  /*22170*/  @!UPT UIADD3 URZ, URZ, URZ, URZ ;  /* 0x0000003f3f3ff290 */ /* 0x000ff4000fffe03f */
[----:B------:R2:W-:Y:S01]  /*22180*/  STL.64 [R1+0x500], R16 ;  /* 0x0005001001007387 */ /* 0x0005e20000100a00 */
[----:B------:R-:W-:Y:S01]  /*22190*/  IMAD.MOV.U32 R28, RZ, RZ, R18 ;  /* 0x000000ffff1c7224 */ /* 0x000fe200078e0012 */
[----:B------:R-:W-:Y:S02]  /*221a0*/  MOV R3, R19 ;  /* 0x0000001300037202 */ /* 0x000fe40000000f00 */
[----:B------:R-:W2:Y:S02]  /*221b0*/  LDL.LU.64 R18, [R1+0x5120] ;  /* 0x0051200001127983 */ /* 0x000ea40000300a00 */
[----:B------:R-:W-:Y:S02]  /*221c0*/  STL [R1+0x4b5c], R28 ;  /* 0x004b5c1c01007387 */ /* 0x000fe40000100800 */
[----:B------:R-:W-:Y:S01]  /*221d0*/  STL [R1+0x4b58], R3 ;  /* 0x004b580301007387 */ /* 0x000fe20000100800 */
[C---:B--2---:R-:W-:Y:S01]  /*221e0*/  HMMA.16816.F32 R16, R24.reuse, R18, R4 ;  /* 0x000000121810723c */ /* 0x044fe20000001804 */
[----:B------:R-:W2:Y:S01]  /*221f0*/  LDL.LU.64 R6, [R1+0x5118] ;  /* 0x0051180001067983 */ /* 0x000ea20000300a00 */
[----:B------:R-:W2:Y:S11]  /*22200*/  LDL.LU.64 R4, [R1+0x5110] ;  /* 0x0051100001047983 */ /* 0x000eb60000300a00 */
[----:B------:R-:W-:Y:S10]  /*22210*/  @!UPT UIADD3 URZ, URZ, URZ, URZ ;  /* 0x0000003f3f3ff290 */ /* 0x000ff4000fffe03f */
[----:B------:R-:W-:Y:S01]  /*22220*/  STL.64 [R1+0x4f0], R16 ;  /* 0x0004f01001007387 */ /* 0x000fe20000100a00 */
[----:B------:R0:W-:Y:S03]  /*22230*/  STL.64 [R1+0x4f8], R18 ;  /* 0x0004f81201007387 */ /* 0x0001e60000100a00 */
[----:B0-----:R-:W2:Y:S02]  /*22240*/  LDL.LU.64 R18, [R1+0x5108] ;  /* 0x0051080001127983 */ /* 0x001ea40000300a00 */
[C---:B--2---:R-:W-:Y:S02]  /*22250*/  HMMA.16816.F32 R16, R24.reuse, R18, R4 ;  /* 0x000000121810723c */ /* 0x044fe40000001804 */
[----:B------:R-:W2:Y:S01]  /*22260*/  LDL.LU.64 R6, [R1+0x5100] ;  /* 0x0051000001067983 */ /* 0x000ea20000300a00 */
[----:B------:R-:W2:Y:S11]  /*22270*/  LDL.LU.64 R4, [R1+0x50f8] ;  /* 0x0050f80001047983 */ /* 0x000eb60000300a00 */
[----:B------:R-:W-:Y:S09]  /*22280*/  @!UPT UIADD3 URZ, URZ, URZ, URZ ;  /* 0x0000003f3f3ff290 */ /* 0x000ff2000fffe03f */
        /* <DEDUP_REMOVED lines=61> */
[----:B------:R-:W4:Y:S11]  /*22660*/  LDL.LU.64 R4, [R1+0x5020] ;  /* 0x0050200001047983 */ /* 0x000f360000300a00 */
[----:B------:R-:W-:Y:S09]  /*22670*/  @!UPT UIADD3 URZ, URZ, URZ, URZ ;  /* 0x0000003f3f3ff290 */ /* 0x000ff2000fffe03f */
[----:B------:R-:W-:Y:S01]  /*22680*/  STL.64 [R1+0x360], R16 ;  /* 0x0003601001007387 */ /* 0x000fe20000100a00 */
[----:B------:R0:W-:Y:S03]  /*22690*/  STL.64 [R1+0x368], R18 ;  /* 0x0003681201007387 */ /* 0x0001e60000100a00 */
[----:B0-----:R-:W2:Y:S01]  /*226a0*/  LDL.LU.64 R18, [R1+0x5018] ;  /* 0x0050180001127983 */ /* 0x001ea20000300a00 */
[----:B------:R-:W2:Y:S02]  /*226b0*/  LDL.LU.64 R16, [R1+0x5010] ;  /* 0x0050100001107983 */ /* 0x000ea40000300a00 */
[----:B--2---:R-:W-:Y:S11]  /*226c0*/  HMMA.16816.F32 R16, R24, R6, R16 ;  /* 0x000000061810723c */ /* 0x004ff60000001810 */
[----:B------:R-:W-:Y:S11]  /*226d0*/  @!UPT UIADD3 URZ, URZ, URZ, URZ ;  /* 0x0000003f3f3ff290 */ /* 0x000ff6000fffe03f */
[----:B------:R-:W-:Y:S01]  /*226e0*/  @!UPT UIADD3 URZ, URZ, URZ, URZ ;  /* 0x0000003f3f3ff290 */ /* 0x000fe2000fffe03f */
[----:B------:R-:W-:Y:S01]  /*226f0*/  STL.64 [R1+0x320], R16 ;  /* 0x0003201001007387 */ /* 0x000fe20000100a00 */
[----:B------:R0:W-:Y:S03]  /*22700*/  STL.64 [R1+0x328], R18 ;  /* 0x0003281201007387 */ /* 0x0001e60000100a00 */
[----:B0-----:R-:W2:Y:S01]  /*22710*/  LDL.LU.64 R18, [R1+0x5008] ;  /* 0x0050080001127983 */ /* 0x001ea20000300a00 */
[----:B------:R-:W2:Y:S01]  /*22720*/  LDL.LU.64 R16, [R1+0x5000] ;  /* 0x0050000001107983 */ /* 0x000ea20000300a00 */
[----:B------:R-:W-:Y:S01]  /*22730*/  MOV R21, R9 ;  /* 0x0000000900157202 */ /* 0x000fe20000000f00 */
[----:B------:R-:W-:-:S07]  /*22740*/  IMAD.MOV.U32 R22, RZ, RZ, R8 ;  /* 0x000000ffff167224 */ /* 0x000fce00078e0008 */
[C---:B------:R-:W-:Y:S01]  /*22750*/  HMMA.16816.F32 R20, R24.reuse, R10, R20 ;  /* 0x0000000a1814723c */ /* 0x040fe20000001814 */
[----:B-----5:R-:W-:Y:S11]  /*22760*/  LDSM.16.MT88.4 R8, [R29+0x10000] ;  /* 0x010000001d08783b */ /* 0x020ff60000004200 */
[----:B------:R-:W-:Y:S11]  /*22770*/  @!UPT UIADD3 URZ, URZ, URZ, URZ ;  /* 0x0000003f3f3ff290 */ /* 0x000ff6000fffe03f */
[----:B------:R-:W-:Y:S01]  /*22780*/  STL.64 [R1+0x2f0], R20 ;  /* 0x0002f01401007387 */ /* 0x000fe20000100a00 */
[----:B------:R-:W-:Y:S02]  /*22790*/  STL.64 [R1+0x2f8], R22 ;  /* 0x0002f81601007387 */ /* 0x000fe40000100a00 */
[----:B---3--:R-:W-:Y:S01]  /*227a0*/  LDSM.16.M88.4 R20, [R0+0x21100] ;  /* 0x021100000014783b */ /* 0x008fe20000000200 */
[----:B--2---:R-:W-:Y:S01]  /*227b0*/  HMMA.16816.F32 R12, R24, R14, R16 ;  /* 0x0000000e180c723c */ /* 0x004fe20000001810 */
[----:B------:R-:W0:Y:S04]  /*227c0*/  LDSM.16.M88.4 R16, [R0+0x20100] ;  /* 0x020100000010783b */ /* 0x000e280000000200 */
[----:B------:R-:W-:Y:S11]  /*227d0*/  LDSM.16.M88.4 R24, [R0+0x25100] ;  /* 0x025100000018783b */ /* 0x000ff60000000200 */
[----:B------:R-:W-:Y:S07]  /*227e0*/  @!UPT UIADD3 URZ, URZ, URZ, URZ ;  /* 0x0000003f3f3ff290 */ /* 0x000fee000fffe03f */
[----:B------:R-:W-:Y:S01]  /*227f0*/  STL.64 [R1+0x540], R12 ;  /* 0x0005400c01007387 */ /* 0x000fe20000100a00 */
[----:B------:R-:W-:Y:S02]  /*22800*/  STL.64 [R1+0x548], R14 ;  /* 0x0005480e01007387 */ /* 0x000fe40000100a00 */
[----:B------:R-:W1:Y:S01]  /*22810*/  LDSM.16.M88.4 R12, [R0+0x22100] ;  /* 0x02210000000c783b */ /* 0x000e620000000200 */
[----:B0-----:R-:W-:Y:S03]  /*22820*/  STL.64 [R1+0x110], R16 ;  /* 0x0001101001007387 */ /* 0x001fe60000100a00 */
[----:B------:R-:W-:Y:S02]  /*22830*/  STL.64 [R1+0x118], R18 ;  /* 0x0001181201007387 */ /* 0x000fe40000100a00 */
[----:B------:R-:W-:Y:S02]  /*22840*/  STL.64 [R1+0x120], R20 ;  /* 0x0001201401007387 */ /* 0x000fe40000100a00 */
[----:B------:R-:W-:Y:S01]  /*22850*/  STL.64 [R1+0x128], R22 ;  /* 0x0001281601007387 */ /* 0x000fe20000100a00 */
[----:B------:R-:W0:Y:S04]  /*22860*/  LDSM.16.M88.4 R16, [R0+0x23100] ;  /* 0x023100000010783b */ /* 0x000e280000000200 */
[----:B------:R-:W-:Y:S04]  /*22870*/  LDSM.16.M88.4 R20, [R0+0x24100] ;  /* 0x024100000014783b */ /* 0x000fe80000000200 */
[----:B-1----:R-:W-:Y:S01]  /*22880*/  STL.64 [R1+0x130], R12 ;  /* 0x0001300c01007387 */ /* 0x002fe20000100a00 */
[----:B------:R-:W-:Y:S02]  /*22890*/  STL.64 [R1+0x138], R14 ;  /* 0x0001380e01007387 */ /* 0x000fe40000100a00 */
[----:B------:R-:W-:Y:S02]  /*228a0*/  STL.64 [R1+0x4fd0], R12 ;  /* 0x004fd00c01007387 */ /* 0x000fe40000100a00 */
[----:B------:R-:W1:Y:S04]  /*228b0*/  LDSM.16.M88.4 R12, [R0+0x26100] ;  /* 0x02610000000c783b */ /* 0x000e680000000200 */
[----:B0-----:R-:W-:Y:S01]  /*228c0*/  STL.64 [R1+0x140], R16 ;  /* 0x0001401001007387 */ /* 0x001fe20000100a00 */
[----:B------:R-:W-:Y:S03]  /*228d0*/  STL.64 [R1+0x148], R18 ;  /* 0x0001481201007387 */ /* 0x000fe60000100a00 */
[----:B-1----:R0:W-:Y:S01]  /*228e0*/  STL.64 [R1+0x170], R12 ;  /* 0x0001700c01007387 */ /* 0x0021e20000100a00 */
[----:B------:R-:W-:Y:S02]  /*228f0*/  STL.64 [R1+0x178], R14 ;  /* 0x0001780e01007387 */ /* 0x000fe40000100a00 */
[----:B------:R-:W-:Y:S02]  /*22900*/  STL.64 [R1+0x4fc8], R16 ;  /* 0x004fc81001007387 */ /* 0x000fe40000100a00 */
[----:B------:R-:W1:Y:S04]  /*22910*/  LDSM.16.M88.4 R16, [R0+0x27100] ;  /* 0x027100000010783b */ /* 0x000e680000000200 */
[----:B0-----:R-:W2:Y:S04]  /*22920*/  LDL.LU.64 R12, [R1+0x120] ;  /* 0x00012000010c7983 */ /* 0x001ea80000300a00 */
[----:B--2---:R0:W-:Y:S01]  /*22930*/  STL.64 [R1+0x4fe8], R12 ;  /* 0x004fe80c01007387 */ /* 0x0041e20000100a00 */
[----:B-1----:R1:W-:Y:S02]  /*22940*/  STL.64 [R1+0x180], R16 ;  /* 0x0001801001007387 */ /* 0x0023e40000100a00 */
[----:B------:R-:W-:Y:S01]  /*22950*/  STL.64 [R1+0x188], R18 ;  /* 0x0001881201007387 */ /* 0x000fe20000100a00 */
[----:B0-----:R-:W2:Y:S01]  /*22960*/  LDL.LU.64 R12, [R1+0x110] ;  /* 0x00011000010c7983 */ /* 0x001ea20000300a00 */
[----:B------:R-:W-:Y:S02]  /*22970*/  STL.64 [R1+0x150], R20 ;  /* 0x0001501401007387 */ /* 0x000fe40000100a00 */
[----:B------:R-:W-:Y:S02]  /*22980*/  STL.64 [R1+0x158], R22 ;  /* 0x0001581601007387 */ /* 0x000fe40000100a00 */
[----:B------:R-:W-:Y:S02]  /*22990*/  STL.64 [R1+0x4fc0], R20 ;  /* 0x004fc01401007387 */ /* 0x000fe40000100a00 */
[----:B------:R-:W0:Y:S04]  /*229a0*/  LDSM.16.M88.4 R20, [R0+0x28100] ;  /* 0x028100000014783b */ /* 0x000e280000000200 */
[----:B-1----:R-:W3:Y:S04]  /*229b0*/  LDL.LU R16, [R1+0x2c0] ;  /* 0x0002c00001107983 */ /* 0x002ee80000300800 */
[----:B0-----:R-:W-:Y:S01]  /*229c0*/  STL.64 [R1+0x190], R20 ;  /* 0x0001901401007387 */ /* 0x001fe20000100a00 */
[----:B------:R-:W-:Y:S02]  /*229d0*/  STL.64 [R1+0x198], R22 ;  /* 0x0001981601007387 */ /* 0x000fe40000100a00 */
[----:B------:R-:W3:Y:S02]  /*229e0*/  LDL.LU R17, [R1+0x2c4] ;  /* 0x0002c40001117983 */ /* 0x000ee40000300800 */
[----:B------:R-:W5:Y:S01]  /*229f0*/  LDL.LU R18, [R1+0x2c8] ;  /* 0x0002c80001127983 */ /* 0x000f620000300800 */
[----:B------:R-:W5:Y:S04]  /*22a00*/  LDL.LU R19, [R1+0x2cc] ;  /* 0x0002cc0001137983 */ /* 0x000f680000300800 */
[----:B------:R-:W0:Y:S04]  /*22a10*/  LDSM.16.M88.4 R20, [R0+0x29100] ;  /* 0x029100000014783b */ /* 0x000e280000000200 */
[----:B-----5:R-:W-:Y:S01]  /*22a20*/  STL.64 [R1+0x4fe0], R18 ;  /* 0x004fe01201007387 */ /* 0x020fe20000100a00 */
[----:B---3--:R1:W-:Y:S03]  /*22a30*/  STL.64 [R1+0x4fd8], R16 ;  /* 0x004fd81001007387 */ /* 0x0083e60000100a00 */
[----:B-1----:R-:W3:Y:S01]  /*22a40*/  LDL.LU R16, [R1+0x2d0] ;  /* 0x0002d00001107983 */ /* 0x002ee20000300800 */
[----:B------:R-:W3:Y:S02]  /*22a50*/  LDL.LU R17, [R1+0x2d4] ;  /* 0x0002d40001117983 */ /* 0x000ee40000300800 */
[----:B------:R-:W5:Y:S02]  /*22a60*/  LDL.LU R18, [R1+0x2d8] ;  /* 0x0002d80001127983 */ /* 0x000f640000300800 */
[----:B------:R-:W5:Y:S02]  /*22a70*/  LDL.LU R19, [R1+0x2dc] ;  /* 0x0002dc0001137983 */ /* 0x000f640000300800 */
[----:B-----5:R-:W-:Y:S01]  /*22a80*/  STL.64 [R1+0x4ff8], R18 ;  /* 0x004ff81201007387 */ /* 0x020fe20000100a00 */
[----:B---3--:R1:W-:Y:S03]  /*22a90*/  STL.64 [R1+0x4ff0], R16 ;  /* 0x004ff01001007387 */ /* 0x0083e60000100a00 */
[----:B-1----:R-:W3:Y:S01]  /*22aa0*/  LDL.LU R16, [R1+0x2e0] ;  /* 0x0002e00001107983 */ /* 0x002ee20000300800 */
[----:B------:R-:W3:Y:S02]  /*22ab0*/  LDL.LU R17, [R1+0x2e4] ;  /* 0x0002e40001117983 */ /* 0x000ee40000300800 */
[----:B------:R-:W3:Y:S02]  /*22ac0*/  LDL.LU R18, [R1+0x2e8] ;  /* 0x0002e80001127983 */ /* 0x000ee40000300800 */
[----:B------:R-:W3:Y:S01]  /*22ad0*/  LDL.LU R19, [R1+0x2ec] ;  /* 0x0002ec0001137983 */ /* 0x000ee20000300800 */
[----:B------:R-:W-:Y:S01]  /*22ae0*/  STL.64 [R1+0x160], R24 ;  /* 0x0001601801007387 */ /* 0x000fe20000100a00 */
[----:B------:R-:W-:Y:S02]  /*22af0*/  STL.64 [R1+0x168], R26 ;  /* 0x0001681a01007387 */ /* 0x000fe40000100a00 */
[----:B0-----:R-:W-:Y:S02]  /*22b00*/  STL.64 [R1+0x1a0], R20 ;  /* 0x0001a01401007387 */ /* 0x001fe40000100a00 */
[----:B------:R-:W-:Y:S02]  /*22b10*/  STL.64 [R1+0x1a8], R22 ;  /* 0x0001a81601007387 */ /* 0x000fe40000100a00 */
[----:B------:R-:W0:Y:S04]  /*22b20*/  LDSM.16.M88.4 R20, [R0+0x2a100] ;  /* 0x02a100000014783b */ /* 0x000e280000000200 */
[----:B0-----:R-:W-:Y:S01]  /*22b30*/  STL.64 [R1+0x1d0], R20 ;  /* 0x0001d01401007387 */ /* 0x001fe20000100a00 */
[----:B------:R-:W-:Y:S02]  /*22b40*/  STL.64 [R1+0x1d8], R22 ;  /* 0x0001d81601007387 */ /* 0x000fe40000100a00 */
[----:B------:R-:W0:Y:S02]  /*22b50*/  LDSM.16.M88.4 R20, [R0+0x2b100] ;  /* 0x02b100000014783b */ /* 0x000e240000000200 */
[----:B0-----:R4:W-:Y:S02]  /*22b60*/  STL.64 [R1+0x1f0], R20 ;  /* 0x0001f01401007387 */ /* 0x0019e40000100a00 */
[----:B------:R0:W-:Y:S02]  /*22b70*/  STL.64 [R1+0x1f8], R22 ;  /* 0x0001f81601007387 */ /* 0x0001e40000100a00 */
[----:B----4-:R-:W-:Y:S01]  /*22b80*/  IMAD.MOV.U32 R21, RZ, RZ, R5 ;  /* 0x000000ffff157224 */ /* 0x010fe200078e0005 */
[----:B0-----:R-:W-:Y:S01]  /*22b90*/  MOV R22, R4 ;  /* 0x0000000400167202 */ /* 0x001fe20000000f00 */
[----:B------:R-:W4:Y:S04]  /*22ba0*/  LDL.LU R20, [R1+0x2b0] ;  /* 0x0002b00001147983 */ /* 0x000f280000300800 */
[----:B------:R-:W0:Y:S04]  /*22bb0*/  LDSM.16.M88.4 R4, [R0+0x2c100] ;  /* 0x02c100000004783b */ /* 0x000e280000000200 */
[----:B0-----:R-:W-:Y:S01]  /*22bc0*/  STL.64 [R1+0x220], R4 ;  /* 0x0002200401007387 */ /* 0x001fe20000100a00 */
[----:B------:R-:W-:Y:S02]  /*22bd0*/  STL.64 [R1+0x228], R6 ;  /* 0x0002280601007387 */ /* 0x000fe40000100a00 */
[----:B------:R-:W0:Y:S02]  /*22be0*/  LDSM.16.M88.4 R4, [R0+0x2d100] ;  /* 0x02d100000004783b */ /* 0x000e240000000200 */
[----:B0-----:R-:W-:Y:S02]  /*22bf0*/  STL.64 [R1+0x230], R4 ;  /* 0x0002300401007387 */ /* 0x001fe40000100a00 */
[----:B------:R-:W-:Y:S02]  /*22c00*/  STL.64 [R1+0x238], R6 ;  /* 0x0002380601007387 */ /* 0x000fe40000100a00 */
[----:B------:R-:W0:Y:S02]  /*22c10*/  LDSM.16.M88.4 R4, [R0+0x2e100] ;  /* 0x02e100000004783b */ /* 0x000e240000000200 */
[----:B0-----:R-:W-:Y:S02]  /*22c20*/  STL.64 [R1+0x260], R4 ;  /* 0x0002600401007387 */ /* 0x001fe40000100a00 */
[----:B------:R-:W-:Y:S02]  /*22c30*/  STL.64 [R1+0x268], R6 ;  /* 0x0002680601007387 */ /* 0x000fe40000100a00 */
[----:B------:R-:W0:Y:S02]  /*22c40*/  LDSM.16.M88.4 R4, [R0+0x2f100] ;  /* 0x02f100000004783b */ /* 0x000e240000000200 */
[----:B0-----:R-:W-:Y:S02]  /*22c50*/  STL.64 [R1+0x530], R4 ;  /* 0x0005300401007387 */ /* 0x001fe40000100a00 */
[----:B------:R-:W-:Y:S02]  /*22c60*/  STL.64 [R1+0x538], R6 ;  /* 0x0005380601007387 */ /* 0x000fe40000100a00 */
[----:B------:R-:W0:Y:S04]  /*22c70*/  LDSM.16.MT88.4 R4, [R29+0x12000] ;  /* 0x012000001d04783b */ /* 0x000e280000004200 */
[----:B------:R-:W-:-:S02]  /*22c80*/  IMAD.MOV.U32 R23, RZ, RZ, R2 ;  /* 0x000000ffff177224 */ /* 0x000fc400078e0002 */
[----:B--2---:R-:W-:Y:S01]  /*22c90*/  IMAD.MOV.U32 R2, RZ, RZ, R12 ;  /* 0x000000ffff027224 */ /* 0x004fe200078e000c */
[----:B------:R-:W-:Y:S01]  /*22ca0*/  MOV R0, R13 ;  /* 0x0000000d00007202 */ /* 0x000fe20000000f00 */
[C---:B---3--:R-:W-:Y:S01]  /*22cb0*/  HMMA.16816.F32 R16, R8.reuse, R12, R16 ;  /* 0x0000000c0810723c */ /* 0x048fe20000001810 */
[----:B0-----:R0:W-:Y:S01]  /*22cc0*/  STL.64 [R1+0x4ed8], R6 ;  /* 0x004ed80601007387 */ /* 0x0011e20000100a00 */
[----:B------:R-:W-:Y:S02]  /*22cd0*/  STL.64 [R1+0x4ed0], R4 ;  /* 0x004ed00401007387 */ /* 0x000fe40000100a00 */
[----:B------:R1:W-:Y:S11]  /*22ce0*/  STL [R1+0x4e60], R29 ;  /* 0x004e601d01007387 */ /* 0x0003f60000100800 */
[----:B------:R-:W-:Y:S08]  /*22cf0*/  @!UPT UIADD3 URZ, URZ, URZ, URZ ;  /* 0x0000003f3f3ff290 */ /* 0x000ff0000fffe03f */
[----:B------:R2:W-:Y:S01]  /*22d00*/  STL [R1+0x10], R16 ;  /* 0x0000101001007387 */ /* 0x0005e20000100800 */
[----:B0-----:R-:W-:Y:S01]  /*22d10*/  IMAD.MOV.U32 R7, RZ, RZ, R18 ;  /* 0x000000ffff077224 */ /* 0x001fe200078e0012 */
[----:B------:R-:W-:Y:S02]  /*22d20*/  MOV R6, R19 ;  /* 0x0000001300067202 */ /* 0x000fe40000000f00 */
[----:B-1----:R-:W-:Y:S01]  /*22d30*/  MOV R29, R17 ;  /* 0x00000011001d7202 */ /* 0x002fe20000000f00 */
[----:B------:R-:W3:Y:S04]  /*22d40*/  LDL.LU.64 R18, [R1+0x4ff8] ;  /* 0x004ff80001127983 */ /* 0x000ee80000300a00 */
[----:B--2---:R-:W3:Y:S01]  /*22d50*/  LDL.LU.64 R16, [R1+0x4ff0] ;  /* 0x004ff00001107983 */ /* 0x004ee20000300a00 */
[----:B------:R-:W3:Y:S02]  /*22d60*/  LDL.LU.64 R12, [R1+0x4fe8] ;  /* 0x004fe800010c7983 */ /* 0x000ee40000300a00 */
[----:B------:R-:W-:Y:S02]  /*22d70*/  STL [R1+0x4b74], R0 ;  /* 0x004b740001007387 */ /* 0x000fe40000100800 */
[----:B------:R0:W-:Y:S01]  /*22d80*/  STL [R1+0x4b70], R2 ;  /* 0x004b700201007387 */ /* 0x0001e20000100800 */
[C---:B---3--:R-:W-:Y:S01]  /*22d90*/  HMMA.16816.F32 R16, R8.reuse, R12, R16 ;  /* 0x0000000c0810723c */ /* 0x048fe20000001810 */
[----:B------:R-:W-:Y:S01]  /*22da0*/  IMAD.MOV.U32 R28, RZ, RZ, R12 ;  /* 0x000000ffff1c7224 */ /* 0x000fe200078e000c */
[----:B------:R-:W-:Y:S11]  /*22db0*/  MOV R3, R13 ;  /* 0x0000000d00037202 */ /* 0x000ff60000000f00 */
[----:B------:R-:W-:Y:S10]  /*22dc0*/  @!UPT UIADD3 URZ, URZ, URZ, URZ ;  /* 0x0000003f3f3ff290 */ /* 0x000ff4000fffe03f */
[----:B------:R1:W-:Y:S01]  /*22dd0*/  STL.64 [R1], R16 ;  /* 0x0000001001007387 */ /* 0x0003e20000100a00 */
[----:B0-----:R-:W-:Y:S01]  /*22de0*/  IMAD.MOV.U32 R2, RZ, RZ, R18 ;  /* 0x000000ffff027224 */ /* 0x001fe200078e0012 */
[----:B------:R-:W-:Y:S02]  /*22df0*/  MOV R0, R19 ;  /* 0x0000001300007202 */ /* 0x000fe40000000f00 */
[----:B------:R-:W2:Y:S04]  /*22e00*/  LDL.LU.64 R18, [R1+0x4fe0] ;  /* 0x004fe00001127983 */ /* 0x000ea80000300a00 */
[----:B-1----:R-:W2:Y:S01]  /*22e10*/  LDL.LU.64 R16, [R1+0x4fd8] ;  /* 0x004fd80001107983 */ /* 0x002ea20000300a00 */
[----:B------:R-:W2:Y:S02]  /*22e20*/  LDL.LU.64 R12, [R1+0x4fd0] ;  /* 0x004fd000010c7983 */ /* 0x000ea40000300a00 */
[----:B------:R-:W-:Y:S02]  /*22e30*/  STL [R1+0x4c9c], R3 ;  /* 0x004c9c0301007387 */ /* 0x000fe40000100800 */
[----:B------:R-:W-:Y:S01]  /*22e40*/  STL [R1+0x4c98], R28 ;  /* 0x004c981c01007387 */ /* 0x000fe20000100800 */
[C---:B--2---:R-:W-:Y:S01]  /*22e50*/  HMMA.16816.F32 R12, R8.reuse, R12, R16 ;  /* 0x0000000c080c723c */ /* 0x044fe20000001810 */
[----:B------:R-:W4:Y:S11]  /*22e60*/  LDL.LU.64 R16, [R1+0x4fc8] ;  /* 0x004fc80001107983 */ /* 0x000f360000300a00 */
[----:B------:R-:W-:Y:S11]  /*22e70*/  @!UPT UIADD3 URZ, URZ, URZ, URZ ;  /* 0x0000003f3f3ff290 */ /* 0x000ff6000fffe03f */
[----:B------:R-:W-:Y:S01]  /*22e80*/  STL.64 [R1+0x4ea8], R14 ;  /* 0x004ea80e01007387 */ /* 0x000fe20000100a00 */
[----:B------:R0:W-:Y:S03]  /*22e90*/  STL.64 [R1+0x4ea0], R12 ;  /* 0x004ea00c01007387 */ /* 0x0001e60000100a00 */
[----:B0-----:R-:W2:Y:S01]  /*22ea0*/  LDL.LU R12, [R1+0x290] ;  /* 0x00029000010c7983 */ /* 0x001ea20000300800 */
[----:B------:R-:W2:Y:S02]  /*22eb0*/  LDL.LU R13, [R1+0x294] ;  /* 0x00029400010d7983 */ /* 0x000ea40000300800 */
[----:B------:R-:W2:Y:S02]  /*22ec0*/  LDL.LU R14, [R1+0x298] ;  /* 0x00029800010e7983 */ /* 0x000ea40000300800 */
[----:B------:R-:W2:Y:S01]  /*22ed0*/  LDL.LU R15, [R1+0x29c] ;  /* 0x00029c00010f7983 */ /* 0x000ea20000300800 */
[C---:B----4-:R-:W-:Y:S01]  /*22ee0*/  HMMA.16816.F32 R16, R8.reuse, R16, R20 ;  /* 0x000000100810723c */ /* 0x050fe20000001814 */
[----:B------:R-:W3:Y:S11]  /*22ef0*/  LDL.LU.64 R20, [R1+0x4fc0] ;  /* 0x004fc00001147983 */ /* 0x000ef60000300a00 */
[----:B------:R-:W-:Y:S11]  /*22f00*/  @!UPT UIADD3 URZ, URZ, URZ, URZ ;  /* 0x0000003f3f3ff290 */ /* 0x000ff6000fffe03f */
[----:B------:R-:W-:Y:S01]  /*22f10*/  STL.64 [R1+0x4e98], R18 ;  /* 0x004e981201007387 */ /* 0x000fe20000100a00 */
[----:B------:R0:W-:Y:S03]  /*22f20*/  STL.64 [R1+0x4e90], R16 ;  /* 0x004e901001007387 */ /* 0x0001e60000100a00 */
[----:B0-----:R-:W3:Y:S01]  /*22f30*/  LDL.LU R16, [R1+0x2a0] ;  /* 0x0002a00001107983 */ /* 0x001ee20000300800 */
[----:B------:R-:W3:Y:S02]  /*22f40*/  LDL.LU R17, [R1+0x2a4] ;  /* 0x0002a40001117983 */ /* 0x000ee40000300800 */
[----:B------:R-:W3:Y:S02]  /*22f50*/  LDL.LU R18, [R1+0x2a8] ;  /* 0x0002a80001127983 */ /* 0x000ee40000300800 */
[----:B------:R-:W3:Y:S01]  /*22f60*/  LDL.LU R19, [R1+0x2ac] ;  /* 0x0002ac0001137983 */ /* 0x000ee20000300800 */
[C---:B--2---:R-:W-:Y:S08]  /*22f70*/  HMMA.16816.F32 R24, R8.reuse, R24, R12 ;  /* 0x000000180818723c */ /* 0x044ff0000000180c */
[----:B---3--:R-:W-:Y:S11]  /*22f80*/  HMMA.16816.F32 R20, R8, R20, R16 ;  /* 0x000000140814723c */ /* 0x008ff60000001810 */
[----:B------:R-:W-:Y:S11]  /*22f90*/  @!UPT UIADD3 URZ, URZ, URZ, URZ ;  /* 0x0000003f3f3ff290 */ /* 0x000ff6000fffe03f */
[----:B------:R-:W-:Y:S01]  /*22fa0*/  @!UPT UIADD3 URZ, URZ, URZ, URZ ;  /* 0x0000003f3f3ff290 */ /* 0x000fe2000fffe03f */
[----:B------:R-:W-:Y:S01]  /*22fb0*/  STL.64 [R1+0x4e88], R22 ;  /* 0x004e881601007387 */ /* 0x000fe20000100a00 */
[----:B------:R-:W-:Y:S02]  /*22fc0*/  STL.64 [R1+0x4e80], R20 ;  /* 0x004e801401007387 */ /* 0x000fe40000100a00 */
[----:B------:R-:W2:Y:S02]  /*22fd0*/  LDL R14, [R1+0x128] ;  /* 0x00012800010e7983 */ /* 0x000ea40000100800 */
[----:B------:R-:W2:Y:S02]  /*22fe0*/  LDL R15, [R1+0x12c] ;  /* 0x00012c00010f7983 */ /* 0x000ea40000100800 */
[----:B--2---:R0:W-:Y:S01]  /*22ff0*/  STL.64 [R1+0x4eb8], R14 ;  /* 0x004eb80e01007387 */ /* 0x0041e20000100a00 */
[----:B------:R-:W2:Y:S02]  /*23000*/  LDL R18, [R1+0x138] ;  /* 0x0001380001127983 */ /* 0x000ea40000100800 */
[----:B------:R-:W2:Y:S01]  /*23010*/  LDL R19, [R1+0x13c] ;  /* 0x00013c0001137983 */ /* 0x000ea20000100800 */
[----:B0-----:R-:W3:Y:S04]  /*23020*/  LDL R14, [R1+0x118] ;  /* 0x00011800010e7983 */ /* 0x001ee80000100800 */
[----:B------:R-:W3:Y:S04]  /*23030*/  LDL R15, [R1+0x11c] ;  /* 0x00011c00010f7983 */ /* 0x000ee80000100800 */
[----:B---3--:R-:W-:Y:S01]  /*23040*/  STL.64 [R1+0x4ee0], R14 ;  /* 0x004ee00e01007387 */ /* 0x008fe20000100a00 */
[----:B------:R-:W3:Y:S02]  /*23050*/  LDL R4, [R1+0x530] ;  /* 0x0005300001047983 */ /* 0x000ee40000100800 */
[----:B------:R-:W3:Y:S02]  /*23060*/  LDL R5, [R1+0x534] ;  /* 0x0005340001057983 */ /* 0x000ee40000100800 */
[----:B---3--:R0:W-:Y:S04]  /*23070*/  STL.64 [R1+0x4ee8], R4 ;  /* 0x004ee80401007387 */ /* 0x0081e80000100a00 */
[----:B0-----:R-:W3:Y:S04]  /*23080*/  LDL R4, [R1+0x260] ;  /* 0x0002600001047983 */ /* 0x001ee80000100800 */
[----:B------:R-:W3:Y:S04]  /*23090*/  LDL R5, [R1+0x264] ;  /* 0x0002640001057983 */ /* 0x000ee80000100800 */
[----:B---3--:R0:W-:Y:S01]  /*230a0*/  STL.64 [R1+0x4f00], R4 ;  /* 0x004f000401007387 */ /* 0x0081e20000100a00 */
[----:B------:R-:W3:Y:S02]  /*230b0*/  LDL.LU R12, [R1+0x1b0] ;  /* 0x0001b000010c7983 */ /* 0x000ee40000300800 */
[----:B------:R-:W3:Y:S02]  /*230c0*/  LDL.LU R13, [R1+0x1b4] ;  /* 0x0001b400010d7983 */ /* 0x000ee40000300800 */
[----:B------:R-:W4:Y:S01]  /*230d0*/  LDL.LU R14, [R1+0x1b8] ;  /* 0x0001b800010e7983 */ /* 0x000f220000300800 */
[----:B------:R-:W4:Y:S04]  /*230e0*/  LDL.LU R15, [R1+0x1bc] ;  /* 0x0001bc00010f7983 */ /* 0x000f280000300800 */
[----:B0-----:R-:W5:Y:S04]  /*230f0*/  LDL R4, [R1+0x230] ;  /* 0x0002300001047983 */ /* 0x001f680000100800 */
[----:B------:R-:W5:Y:S04]  /*23100*/  LDL R5, [R1+0x234] ;  /* 0x0002340001057983 */ /* 0x000f680000100800 */
[----:B-----5:R-:W-:Y:S01]  /*23110*/  STL.64 [R1+0x4f18], R4 ;  /* 0x004f180401007387 */ /* 0x020fe20000100a00 */
[----:B----4-:R-:W-:Y:S02]  /*23120*/  STL.64 [R1+0x4ef8], R14 ;  /* 0x004ef80e01007387 */ /* 0x010fe40000100a00 */
[----:B---3--:R0:W-:Y:S02]  /*23130*/  STL.64 [R1+0x4ef0], R12 ;  /* 0x004ef00c01007387 */ /* 0x0081e40000100a00 */
[----:B0-----:R-:W3:Y:S01]  /*23140*/  LDL.LU R12, [R1+0x300] ;  /* 0x00030000010c7983 */ /* 0x001ee20000300800 */
[----:B------:R-:W3:Y:S02]  /*23150*/  LDL.LU R13, [R1+0x304] ;  /* 0x00030400010d7983 */ /* 0x000ee40000300800 */
[----:B------:R-:W4:Y:S02]  /*23160*/  LDL.LU R14, [R1+0x308] ;  /* 0x00030800010e7983 */ /* 0x000f240000300800 */
[----:B------:R-:W4:Y:S01]  /*23170*/  LDL.LU R15, [R1+0x30c] ;  /* 0x00030c00010f7983 */ /* 0x000f220000300800 */
[----:B------:R-:W5:Y:S04]  /*23180*/  LDL R4, [R1+0x220] ;  /* 0x0002200001047983 */ /* 0x000f680000100800 */
[----:B------:R-:W5:Y:S04]  /*23190*/  LDL R5, [R1+0x224] ;  /* 0x0002240001057983 */ /* 0x000f680000100800 */
[----:B-----5:R0:W-:Y:S04]  /*231a0*/  STL.64 [R1+0x4f30], R4 ;  /* 0x004f300401007387 */ /* 0x0201e80000100a00 */
        /* <DEDUP_REMOVED lines=40> */
[----:B------:R-:W5:Y:S01]  /*23430*/  LDL R5, [R1+0x174] ;  /* 0x0001740001057983 */ /* 0x000f620000100800 */
[----:B----4-:R-:W-:Y:S02]  /*23440*/  STL.64 [R1+0x4f70], R14 ;  /* 0x004f700e01007387 */ /* 0x010fe40000100a00 */
[----:B---3--:R0:W-:Y:S02]  /*23450*/  STL.64 [R1+0x4f68], R12 ;  /* 0x004f680c01007387 */ /* 0x0081e40000100a00 */
[----:B0-----:R-:W3:Y:S01]  /*23460*/  LDL.LU R12, [R1+0x240] ;  /* 0x00024000010c7983 */ /* 0x001ee20000300800 */
[----:B------:R-:W3:Y:S02]  /*23470*/  LDL.LU R13, [R1+0x244] ;  /* 0x00024400010d7983 */ /* 0x000ee40000300800 */
[----:B------:R-:W4:Y:S02]  /*23480*/  LDL.LU R14, [R1+0x248] ;  /* 0x00024800010e7983 */ /* 0x000f240000300800 */
[----:B------:R-:W4:Y:S02]  /*23490*/  LDL.LU R15, [R1+0x24c] ;  /* 0x00024c00010f7983 */ /* 0x000f240000300800 */
[----:B----4-:R-:W-:Y:S01]  /*234a0*/  STL.64 [R1+0x4f88], R14 ;  /* 0x004f880e01007387 */ /* 0x010fe20000100a00 */
[----:B---3--:R0:W-:Y:S03]  /*234b0*/  STL.64 [R1+0x4f80], R12 ;  /* 0x004f800c01007387 */ /* 0x0081e60000100a00 */
        /* <DEDUP_REMOVED lines=12> */
[----:B0-----:R-:W5:Y:S01]  /*23580*/  LDL.LU R12, [R1+0x280] ;  /* 0x00028000010c7983 */ /* 0x001f620000300800 */
[----:B------:R-:W5:Y:S02]  /*23590*/  LDL.LU R13, [R1+0x284] ;  /* 0x00028400010d7983 */ /* 0x000f640000300800 */
[----:B------:R-:W5:Y:S02]  /*235a0*/  LDL.LU R14, [R1+0x288] ;  /* 0x00028800010e7983 */ /* 0x000f640000300800 */
[----:B------:R-:W5:Y:S01]  /*235b0*/  LDL.LU R15, [R1+0x28c] ;  /* 0x00028c00010f7983 */ /* 0x000f620000300800 */
[----:B--2---:R0:W-:Y:S01]  /*235c0*/  STL.64 [R1+0x4eb0], R18 ;  /* 0x004eb01201007387 */ /* 0x0041e20000100a00 */
[----:B------:R-:W2:Y:S02]  /*235d0*/  LDL.LU R16, [R1] ;  /* 0x0000000001107983 */ /* 0x000ea40000300800 */
[----:B------:R-:W2:Y:S02]  /*235e0*/  LDL.LU R17, [R1+0x4] ;  /* 0x0000040001117983 */ /* 0x000ea40000300800 */
[----:B0-----:R-:W-:Y:S01]  /*235f0*/  IMAD.MOV.U32 R18, RZ, RZ, R2 ;  /* 0x000000ffff127224 */ /* 0x001fe200078e0002 */
[----:B------:R-:W-:-:S05]  /*23600*/  MOV R19, R0 ;  /* 0x0000000000137202 */ /* 0x000fca0000000f00 */
[----:B------:R0:W-:Y:S02]  /*23610*/  STL.64 [R1+0x4ec8], R18 ;  /* 0x004ec81201007387 */ /* 0x0001e40000100a00 */
[----:B0-----:R-:W-:Y:S01]  /*23620*/  MOV R18, R7 ;  /* 0x0000000700127202 */ /* 0x001fe20000000f00 */
[----:B------:R-:W-:Y:S02]  /*23630*/  IMAD.MOV.U32 R19, RZ, RZ, R6 ;  /* 0x000000ffff137224 */ /* 0x000fe400078e0006 */
[C---:B-----5:R-:W-:Y:S01]  /*23640*/  HMMA.16816.F32 R4, R8.reuse, R4, R12 ;  /* 0x000000040804723c */ /* 0x060fe2000000180c */
[----:B--2---:R0:W-:Y:S04]  /*23650*/  STL.64 [R1+0x4ec0], R16 ;  /* 0x004ec01001007387 */ /* 0x0041e80000100a00 */
[----:B0-----:R-:W2:Y:S01]  /*23660*/  LDL.LU R16, [R1+0x10] ;  /* 0x0000100001107983 */ /* 0x001ea20000300800 */
[----:B------:R-:W3:Y:S02]  /*23670*/  LDL R22, [R1+0x148] ;  /* 0x0001480001167983 */ /* 0x000ee40000100800 */
[----:B------:R-:W3:Y:S02]  /*23680*/  LDL R23, [R1+0x14c] ;  /* 0x00014c0001177983 */ /* 0x000ee40000100800 */
[----:B------:R0:W-:Y:S01]  /*23690*/  STL.64 [R1+0x4e78], R26 ;  /* 0x004e781a01007387 */ /* 0x0001e20000100a00 */
[----:B------:R-:W-:Y:S04]  /*236a0*/  STL.64 [R1+0x4e70], R24 ;  /* 0x004e701801007387 */ /* 0x000fe80000100a00 */
[----:B0-----:R-:W4:Y:S04]  /*236b0*/  LDL R26, [R1+0x158] ;  /* 0x00015800011a7983 */ /* 0x001f280000100800 */
[----:B------:R-:W4:Y:S01]  /*236c0*/  LDL R27, [R1+0x15c] ;  /* 0x00015c00011b7983 */ /* 0x000f220000100800 */
[----:B------:R-:W5:Y:S02]  /*236d0*/  LDL.LU.64 R14, [R1+0x4fb8] ;  /* 0x004fb800010e7983 */ /* 0x000f640000300a00 */
[----:B------:R-:W5:Y:S02]  /*236e0*/  LDL.LU.64 R12, [R1+0x4fb0] ;  /* 0x004fb000010c7983 */ /* 0x000f640000300a00 */
[----:B------:R0:W-:Y:S01]  /*236f0*/  STL.64 [R1+0x20], R4 ;  /* 0x0000200401007387 */ /* 0x0001e20000100a00 */
[----:B------:R5:W-:Y:S04]  /*23700*/  STL.64 [R1+0x28], R6 ;  /* 0x0000280601007387 */ /* 0x000be80000100a00 */
[----:B0-----:R-:W5:Y:S02]  /*23710*/  LDL.LU.64 R4, [R1+0x4fa8] ;  /* 0x004fa80001047983 */ /* 0x001f640000300a00 */
[C---:B-----5:R-:W-:Y:S02]  /*23720*/  HMMA.16816.F32 R4, R8.reuse, R4, R12 ;  /* 0x000000040804723c */ /* 0x060fe4000000180c */
[----:B------:R-:W5:Y:S01]  /*23730*/  LDL.LU.64 R14, [R1+0x4fa0] ;  /* 0x004fa000010e7983 */ /* 0x000f620000300a00 */
[----:B------:R-:W5:Y:S11]  /*23740*/  LDL.LU.64 R12, [R1+0x4f98] ;  /* 0x004f9800010c7983 */ /* 0x000f760000300a00 */
[----:B------:R-:W-:Y:S09]  /*23750*/  @!UPT UIADD3 URZ, URZ, URZ, URZ ;  /* 0x0000003f3f3ff290 */ /* 0x000ff2000fffe03f */
[----:B------:R0:W-:Y:S01]  /*23760*/  STL.64 [R1+0x40], R4 ;  /* 0x0000400401007387 */ /* 0x0001e20000100a00 */
[----:B------:R5:W-:Y:S03]  /*23770*/  STL.64 [R1+0x48], R6 ;  /* 0x0000480601007387 */ /* 0x000be60000100a00 */
        /* <DEDUP_REMOVED lines=22> */
[----:B-----5:R-:W-:Y:S02]  /*238e0*/  HMMA.16816.F32 R4, R8, R4, R12 ;  /* 0x000000040804723c */ /* 0x020fe4000000180c */
[----:B------:R-:W5:Y:S01]  /*238f0*/  LDL.LU.64 R14, [R1+0x4f40] ;  /* 0x004f4000010e7983 */ /* 0x000f620000300a00 */
[----:B------:R-:W5:Y:S11]  /*23900*/  LDL.LU.64 R12, [R1+0x4f38] ;  /* 0x004f3800010c7983 */ /* 0x000f760000300a00 */
[----:B------:R-:W-:Y:S09]  /*23910*/  @!UPT UIADD3 URZ, URZ, URZ, URZ ;  /* 0x0000003f3f3ff290 */ /* 0x000ff2000fffe03f */
[----:B------:R0:W-:Y:S01]  /*23920*/  STL.64 [R1+0x90], R4 ;  /* 0x0000900401007387 */ /* 0x0001e20000100a00 */
[----:B------:R5:W-:Y:S03]  /*23930*/  STL [R1+0x98], R6 ;  /* 0x0000980601007387 */ /* 0x000be60000100800 */
[----:B0-----:R-:W5:Y:S01]  /*23940*/  LDL.LU.64 R4, [R1+0x4f30] ;  /* 0x004f300001047983 */ /* 0x001f620000300a00 */
[----:B------:R-:W-:Y:S01]  /*23950*/  IMAD.MOV.U32 R17, RZ, RZ, R29 ;  /* 0x000000ffff117224 */ /* 0x000fe200078e001d */
[----:B------:R-:W-:-:S05]  /*23960*/  MOV R29, R7 ;  /* 0x00000007001d7202 */ /* 0x000fca0000000f00 */
[----:B------:R-:W-:Y:S01]  /*23970*/  STL [R1+0x4e64], R29 ;  /* 0x004e641d01007387 */ /* 0x000fe20000100800 */
[C---:B-----5:R-:W-:Y:S03]  /*23980*/  HMMA.16816.F32 R4, R8.reuse, R4, R12 ;  /* 0x000000040804723c */ /* 0x060fe6000000180c */
[----:B------:R-:W5:Y:S01]  /*23990*/  LDL.LU.64 R14, [R1+0x4f28] ;  /* 0x004f2800010e7983 */ /* 0x000f620000300a00 */
[----:B------:R-:W5:Y:S11]  /*239a0*/  LDL.LU.64 R12, [R1+0x4f20] ;  /* 0x004f2000010c7983 */ /* 0x000f760000300a00 */
[----:B------:R-:W-:Y:S08]  /*239b0*/  @!UPT UIADD3 URZ, URZ, URZ, URZ ;  /* 0x0000003f3f3ff290 */ /* 0x000ff0000fffe03f */
        /* <DEDUP_REMOVED lines=13> */
[----:B------:R-:W-:Y:S10]  /*23a90*/  @!UPT UIADD3 URZ, URZ, URZ, URZ ;  /* 0x0000003f3f3ff290 */ /* 0x000ff4000fffe03f */
[----:B------:R-:W-:Y:S01]  /*23aa0*/  IMAD.MOV.U32 R28, RZ, RZ, R4 ;  /* 0x000000ffff1c7224 */ /* 0x000fe200078e0004 */
[----:B------:R-:W-:Y:S02]  /*23ab0*/  MOV R3, R5 ;  /* 0x0000000500037202 */ /* 0x000fe40000000f00 */
[----:B------:R-:W5:Y:S01]  /*23ac0*/  LDL.LU.64 R4, [R1+0x4ee8] ;  /* 0x004ee80001047983 */ /* 0x000f620000300a00 */
[----:B------:R-:W-:Y:S01]  /*23ad0*/  IMAD.MOV.U32 R2, RZ, RZ, R6 ;  /* 0x000000ffff027224 */ /* 0x000fe200078e0006 */
[----:B------:R-:W-:Y:S02]  /*23ae0*/  MOV R0, R7 ;  /* 0x0000000700007202 */ /* 0x000fe40000000f00 */
[----:B-----5:R-:W-:Y:S01]  /*23af0*/  HMMA.16816.F32 R4, R8, R4, R12 ;  /* 0x000000040804723c */ /* 0x020fe2000000180c */
[----:B------:R-:W2:Y:S11]  /*23b00*/  LDL.LU.64 R14, [R1+0x4ee0] ;  /* 0x004ee000010e7983 */ /* 0x000eb60000300a00 */
[----:B------:R-:W-:Y:S11]  /*23b10*/  @!UPT UIADD3 URZ, URZ, URZ, URZ ;  /* 0x0000003f3f3ff290 */ /* 0x000ff6000fffe03f */
[----:B------:R0:W-:Y:S01]  /*23b20*/  STL [R1+0xe0], R4 ;  /* 0x0000e00401007387 */ /* 0x0001e20000100800 */
[----:B------:R-:W-:Y:S01]  /*23b30*/  MOV R9, R6 ;  /* 0x0000000600097202 */ /* 0x000fe20000000f00 */
[----:B------:R-:W-:Y:S02]  /*23b40*/  IMAD.MOV.U32 R8, RZ, RZ, R7 ;  /* 0x000000ffff087224 */ /* 0x000fe400078e0007 */
[----:B------:R-:W-:Y:S01]  /*23b50*/  IMAD.MOV.U32 R29, RZ, RZ, R5 ;  /* 0x000000ffff1d7224 */ /* 0x000fe200078e0005 */
[----:B------:R-:W2:Y:S04]  /*23b60*/  LDL.LU.64 R6, [R1+0x4ed8] ;  /* 0x004ed80001067983 */ /* 0x000ea80000300a00 */
[----:B0-----:R-:W2:Y:S01]  /*23b70*/  LDL.LU.64 R4, [R1+0x4ed0] ;  /* 0x004ed00001047983 */ /* 0x001ea20000300a00 */
[----:B------:R-:W-:Y:S02]  /*23b80*/  STL.64 [R1+0x4e68], R8 ;  /* 0x004e680801007387 */ /* 0x000fe40000100a00 */
[----:B------:R-:W5:Y:S02]  /*23b90*/  LDL R10, [R1+0x168] ;  /* 0x00016800010a7983 */ /* 0x000f640000100800 */
[----:B------:R-:W5:Y:S01]  /*23ba0*/  LDL R11, [R1+0x16c] ;  /* 0x00016c00010b7983 */ /* 0x000f620000100800 */
        /* <DEDUP_REMOVED lines=8> */
[----:B------:R-:W2:Y:S11]  /*23c30*/  LDL.LU.64 R18, [R1+0x4eb0] ;  /* 0x004eb00001127983 */ /* 0x000eb60000300a00 */
[----:B------:R-:W-:Y:S10]  /*23c40*/  @!UPT UIADD3 URZ, URZ, URZ, URZ ;  /* 0x0000003f3f3ff290 */ /* 0x000ff4000fffe03f */
[----:B------:R-:W-:Y:S01]  /*23c50*/  STL.64 [R1+0xd0], R12 ;  /* 0x0000d00c01007387 */ /* 0x000fe20000100a00 */
[----:B------:R0:W-:Y:S03]  /*23c60*/  STL.64 [R1+0xd8], R14 ;  /* 0x0000d80e01007387 */ /* 0x0001e60000100a00 */
[----:B0-----:R-:W2:Y:S01]  /*23c70*/  LDL.LU.64 R14, [R1+0x4ea8] ;  /* 0x004ea800010e7983 */ /* 0x001ea20000300a00 */
[----:B------:R-:W2:Y:S02]  /*23c80*/  LDL.LU.64 R12, [R1+0x4ea0] ;  /* 0x004ea000010c7983 */ /* 0x000ea40000300a00 */
[C---:B--2---:R-:W-:Y:S01]  /*23c90*/  HMMA.16816.F32 R12, R4.reuse, R18, R12 ;  /* 0x00000012040c723c */ /* 0x044fe2000000180c */
[----:B------:R-:W3:Y:S01]  /*23ca0*/  LDL.LU.64 R18, [R1+0x4e98] ;  /* 0x004e980001127983 */ /* 0x000ee20000300a00 */
[----:B------:R-:W3:Y:S11]  /*23cb0*/  LDL.LU.64 R16, [R1+0x4e90] ;  /* 0x004e900001107983 */ /* 0x000ef60000300a00 */
[----:B------:R-:W-:Y:S10]  /*23cc0*/  @!UPT UIADD3 URZ, URZ, URZ, URZ ;  /* 0x0000003f3f3ff290 */ /* 0x000ff4000fffe03f */
[----:B------:R-:W-:Y:S01]  /*23cd0*/  STL.64 [R1+0xb0], R12 ;  /* 0x0000b00c01007387 */ /* 0x000fe20000100a00 */
[----:B------:R0:W-:Y:S03]  /*23ce0*/  STL.64 [R1+0xb8], R14 ;  /* 0x0000b80e01007387 */ /* 0x0001e60000100a00 */
[----:B0-----:R-:W2:Y:S04]  /*23cf0*/  LDL R14, [R1+0x188] ;  /* 0x00018800010e7983 */ /* 0x001ea80000100800 */
[----:B------:R-:W2:Y:S01]  /*23d00*/  LDL R15, [R1+0x18c] ;  /* 0x00018c00010f7983 */ /* 0x000ea20000100800 */
[C---:B---3--:R-:W-:Y:S03]  /*23d10*/  HMMA.16816.F32 R16, R4.reuse, R22, R16 ;  /* 0x000000160410723c */ /* 0x048fe60000001810 */
[----:B------:R-:W4:Y:S01]  /*23d20*/  LDL.LU.64 R22, [R1+0x4e88] ;  /* 0x004e880001167983 */ /* 0x000f220000300a00 */
[----:B------:R-:W4:Y:S11]  /*23d30*/  LDL.LU.64 R20, [R1+0x4e80] ;  /* 0x004e800001147983 */ /* 0x000f360000300a00 */
[----:B------:R-:W-:Y:S08]  /*23d40*/  @!UPT UIADD3 URZ, URZ, URZ, URZ ;  /* 0x0000003f3f3ff290 */ /* 0x000ff0000fffe03f */
[----:B------:R-:W-:Y:S01]  /*23d50*/  STL.64 [R1+0x60], R16 ;  /* 0x0000601001007387 */ /* 0x000fe20000100a00 */
[----:B------:R0:W-:Y:S03]  /*23d60*/  STL.64 [R1+0x68], R18 ;  /* 0x0000681201007387 */ /* 0x0001e60000100a00 */
[----:B0-----:R-:W3:Y:S04]  /*23d70*/  LDL R18, [R1+0x178] ;  /* 0x0001780001127983 */ /* 0x001ee80000100800 */
[----:B------:R-:W3:Y:S01]  /*23d80*/  LDL R19, [R1+0x17c] ;  /* 0x00017c0001137983 */ /* 0x000ee20000100800 */
[C---:B----4-:R-:W-:Y:S03]  /*23d90*/  HMMA.16816.F32 R20, R4.reuse, R26, R20 ;  /* 0x0000001a0414723c */ /* 0x050fe60000001814 */
[----:B------:R-:W5:Y:S01]  /*23da0*/  LDL.LU.64 R26, [R1+0x4e78] ;  /* 0x004e7800011a7983 */ /* 0x000f620000300a00 */
[----:B------:R-:W5:Y:S11]  /*23db0*/  LDL.LU.64 R24, [R1+0x4e70] ;  /* 0x004e700001187983 */ /* 0x000f760000300a00 */
[----:B------:R-:W-:Y:S08]  /*23dc0*/  @!UPT UIADD3 URZ, URZ, URZ, URZ ;  /* 0x0000003f3f3ff290 */ /* 0x000ff0000fffe03f */
[----:B------:R0:W-:Y:S01]  /*23dd0*/  STL.64 [R1+0x30], R20 ;  /* 0x0000301401007387 */ /* 0x0001e20000100a00 */
[----:B------:R1:W-:Y:S03]  /*23de0*/  STL.64 [R1+0x38], R22 ;  /* 0x0000381601007387 */ /* 0x0003e60000100a00 */
[----:B0-----:R-:W2:Y:S01]  /*23df0*/  LDL.LU R20, [R1+0x40] ;  /* 0x0000400001147983 */ /* 0x001ea20000300800 */
[----:B------:R-:W2:Y:S02]  /*23e00*/  LDL.LU R21, [R1+0x44] ;  /* 0x0000440001157983 */ /* 0x000ea40000300800 */
[----:B-1----:R-:W2:Y:S02]  /*23e10*/  LDL.LU R22, [R1+0x48] ;  /* 0x0000480001167983 */ /* 0x002ea40000300800 */
[----:B------:R-:W2:Y:S01]  /*23e20*/  LDL.LU R23, [R1+0x4c] ;  /* 0x00004c0001177983 */ /* 0x000ea20000300800 */
[----:B------:R-:W4:Y:S01]  /*23e30*/  LDL.LU.64 R8, [R1+0x4e68] ;  /* 0x004e680001087983 */ /* 0x000f220000300a00 */
[C---:B-----5:R-:W-:Y:S11]  /*23e40*/  HMMA.16816.F32 R24, R4.reuse, R10, R24 ;  /* 0x0000000a0418723c */ /* 0x060ff60000001818 */
[----:B------:R-:W-:Y:S11]  /*23e50*/  @!UPT UIADD3 URZ, URZ, URZ, URZ ;  /* 0x0000003f3f3ff290 */ /* 0x000ff6000fffe03f */
[----:B------:R-:W-:Y:S01]  /*23e60*/  @!UPT UIADD3 URZ, URZ, URZ, URZ ;  /* 0x0000003f3f3ff290 */ /* 0x000fe2000fffe03f */
[----:B------:R0:W-:Y:S01]  /*23e70*/  STL.64 [R1], R24 ;  /* 0x0000001801007387 */ /* 0x0001e20000100a00 */
[----:B------:R1:W-:Y:S03]  /*23e80*/  STL.64 [R1+0x8], R26 ;  /* 0x0000081a01007387 */ /* 0x0003e60000100a00 */
[----:B0-----:R-:W3:Y:S01]  /*23e90*/  LDL.LU R24, [R1+0x20] ;  /* 0x0000200001187983 */ /* 0x001ee20000300800 */
[----:B------:R-:W3:Y:S02]  /*23ea0*/  LDL.LU R25, [R1+0x24] ;  /* 0x0000240001197983 */ /* 0x000ee40000300800 */
[----:B-1----:R-:W3:Y:S02]  /*23eb0*/  LDL.LU R26, [R1+0x28] ;  /* 0x00002800011a7983 */ /* 0x002ee40000300800 */
[----:B------:R-:W3:Y:S02]  /*23ec0*/  LDL.LU R27, [R1+0x2c] ;  /* 0x00002c00011b7983 */ /* 0x000ee40000300800 */
[C---:B---3--:R-:W-:Y:S11]  /*23ed0*/  HMMA.16816.F32 R16, R4.reuse, R18, R24 ;  /* 0x000000120410723c */ /* 0x048ff60000001818 */
[----:B------:R-:W-:Y:S11]  /*23ee0*/  @!UPT UIADD3 URZ, URZ, URZ, URZ ;  /* 0x0000003f3f3ff290 */ /* 0x000ff6000fffe03f */
[----:B------:R-:W-:Y:S01]  /*23ef0*/  @!UPT UIADD3 URZ, URZ, URZ, URZ ;  /* 0x0000003f3f3ff290 */ /* 0x000fe2000fffe03f */
[----:B------:R0:W-:Y:S01]  /*23f00*/  STL.64 [R1+0x4d70], R18 ;  /* 0x004d701201007387 */ /* 0x0001e20000100a00 */
[----:B------:R1:W-:Y:S03]  /*23f10*/  STL.64 [R1+0x4d68], R16 ;  /* 0x004d681001007387 */ /* 0x0003e60000100a00 */
[----:B0-----:R-:W3:Y:S04]  /*23f20*/  LDL R18, [R1+0x538] ;  /* 0x0005380001127983 */ /* 0x001ee80000100800 */
[----:B------:R-:W3:Y:S04]  /*23f30*/  LDL R19, [R1+0x53c] ;  /* 0x00053c0001137983 */ /* 0x000ee80000100800 */
[----:B---3--:R0:W-:Y:S01]  /*23f40*/  STL.64 [R1+0x4e08], R18 ;  /* 0x004e081201007387 */ /* 0x0081e20000100a00 */
[----:B-1----:R-:W3:Y:S02]  /*23f50*/  LDL.LU R16, [R1+0xc0] ;  /* 0x0000c00001107983 */ /* 0x002ee40000300800 */
[----:B------:R-:W3:Y:S01]  /*23f60*/  LDL.LU R17, [R1+0xc4] ;  /* 0x0000c40001117983 */ /* 0x000ee20000300800 */
[----:B0-----:R-:W5:Y:S01]  /*23f70*/  LDL.LU R18, [R1+0xc8] ;  /* 0x0000c80001127983 */ /* 0x001f620000300800 */
[----:B------:R-:W5:Y:S03]  /*23f80*/  LDL.LU R19, [R1+0xcc] ;  /* 0x0000cc0001137983 */ /* 0x000f660000300800 */
[----:B-----5:R0:W-:Y:S01]  /*23f90*/  STL.64 [R1+0x4e18], R18 ;  /* 0x004e181201007387 */ /* 0x0201e20000100a00 */
[----:B---3--:R-:W-:Y:S03]  /*23fa0*/  STL.64 [R1+0x4e10], R16 ;  /* 0x004e101001007387 */ /* 0x008fe60000100a00 */
[----:B0-----:R-:W3:Y:S04]  /*23fb0*/  LDL R18, [R1+0x228] ;  /* 0x0002280001127983 */ /* 0x001ee80000100800 */
[----:B------:R-:W3:Y:S04]  /*23fc0*/  LDL R19, [R1+0x22c] ;  /* 0x00022c0001137983 */ /* 0x000ee80000100800 */
[----:B---3--:R0:W-:Y:S01]  /*23fd0*/  STL.64 [R1+0x4e30], R18 ;  /* 0x004e301201007387 */ /* 0x0081e20000100a00 */
[----:B------:R-:W3:Y:S02]  /*23fe0*/  LDL R26, [R1+0x1a8] ;  /* 0x0001a800011a7983 */ /* 0x000ee40000100800 */
[----:B------:R-:W3:Y:S01]  /*23ff0*/  LDL R27, [R1+0x1ac] ;  /* 0x0001ac00011b7983 */ /* 0x000ee20000100800 */
[----:B0-----:R-:W5:Y:S04]  /*24000*/  LDL R18, [R1+0x1f8] ;  /* 0x0001f80001127983 */ /* 0x001f680000100800 */
[----:B------:R-:W5:Y:S01]  /*24010*/  LDL R19, [R1+0x1fc] ;  /* 0x0001fc0001137983 */ /* 0x000f620000100800 */
[----:B--2---:R-:W-:Y:S03]  /*24020*/  HMMA.16816.F32 R20, R4, R14, R20 ;  /* 0x0000000e0414723c */ /* 0x004fe60000001814 */
[----:B---3--:R0:W-:Y:S01]  /*24030*/  STL.64 [R1+0x4e58], R26 ;  /* 0x004e581a01007387 */ /* 0x0081e20000100a00 */
[----:B------:R-:W2:Y:S02]  /*24040*/  LDL R10, [R1+0x198] ;  /* 0x00019800010a7983 */ /* 0x000ea40000100800 */
[----:B------:R-:W2:Y:S02]  /*24050*/  LDL R11, [R1+0x19c] ;  /* 0x00019c00010b7983 */ /* 0x000ea40000100800 */
[----:B------:R-:W2:Y:S01]  /*24060*/  LDL.LU R24, [R1+0x50] ;  /* 0x0000500001187983 */ /* 0x000ea20000300800 */
[----:B------:R-:W2:Y:S04]  /*24070*/  LDL.LU R25, [R1+0x54] ;  /* 0x0000540001197983 */ /* 0x000ea80000300800 */
[----:B0-----:R-:W2:Y:S01]  /*24080*/  LDL.LU R26, [R1+0x58] ;  /* 0x00005800011a7983 */ /* 0x001ea20000300800 */
[----:B------:R-:W2:Y:S02]  /*24090*/  LDL.LU R27, [R1+0x5c] ;  /* 0x00005c00011b7983 */ /* 0x000ea40000300800 */
[----:B-----5:R-:W-:Y:S02]  /*240a0*/  STL.64 [R1+0x4e48], R18 ;  /* 0x004e481201007387 */ /* 0x020fe40000100a00 */
[----:B------:R-:W3:Y:S01]  /*240b0*/  LDL R14, [R1+0x1d8] ;  /* 0x0001d800010e7983 */ /* 0x000ee20000100800 */
[----:B------:R-:W3:Y:S04]  /*240c0*/  LDL R15, [R1+0x1dc] ;  /* 0x0001dc00010f7983 */ /* 0x000ee80000100800 */
[----:B---3--:R0:W-:Y:S01]  /*240d0*/  STL.64 [R1+0x4e50], R14 ;  /* 0x004e500e01007387 */ /* 0x0081e20000100a00 */
[----:B------:R-:W3:Y:S02]  /*240e0*/  LDL.LU R12, [R1+0x70] ;  /* 0x00007000010c7983 */ /* 0x000ee40000300800 */
[----:B------:R-:W3:Y:S01]  /*240f0*/  LDL.LU R13, [R1+0x74] ;  /* 0x00007400010d7983 */ /* 0x000ee20000300800 */
[----:B0-----:R-:W3:Y:S01]  /*24100*/  LDL.LU R14, [R1+0x78] ;  /* 0x00007800010e7983 */ /* 0x001ee20000300800 */
[----:B------:R-:W3:Y:S02]  /*24110*/  LDL.LU R15, [R1+0x7c] ;  /* 0x00007c00010f7983 */ /* 0x000ee40000300800 */
[----:B------:R-:W5:Y:S02]  /*24120*/  LDL.LU R16, [R1+0x80] ;  /* 0x0000800001107983 */ /* 0x000f640000300800 */
[----:B------:R-:W5:Y:S01]  /*24130*/  LDL.LU R17, [R1+0x84] ;  /* 0x0000840001117983 */ /* 0x000f620000300800 */
[----:B------:R-:W5:Y:S01]  /*24140*/  LDL.LU R18, [R1+0x88] ;  /* 0x0000880001127983 */ /* 0x000f620000300800 */
[----:B------:R-:W5:Y:S02]  /*24150*/  LDL.LU R19, [R1+0x8c] ;  /* 0x00008c0001137983 */ /* 0x000f640000300800 */
[----:B------:R-:W-:Y:S02]  /*24160*/  STL.64 [R1+0x4d60], R22 ;  /* 0x004d601601007387 */ /* 0x000fe40000100a00 */
[----:B------:R0:W-:Y:S02]  /*24170*/  STL.64 [R1+0x4d58], R20 ;  /* 0x004d581401007387 */ /* 0x0001e40000100a00 */
[----:B0-----:R-:W2:Y:S01]  /*24180*/  LDL.LU R20, [R1+0xe0] ;  /* 0x0000e00001147983 */ /* 0x001ea20000300800 */
[----:B----4-:R-:W-:Y:S01]  /*24190*/  IMAD.MOV.U32 R22, RZ, RZ, R9 ;  /* 0x000000ffff167224 */ /* 0x010fe200078e0009 */
[----:B------:R-:W-:-:S02]  /*241a0*/  MOV R23, R8 ;  /* 0x0000000800177202 */ /* 0x000fc40000000f00 */
[----:B------:R-:W-:Y:S02]  /*241b0*/  MOV R21, R29 ;  /* 0x0000001d00157202 */ /* 0x000fe40000000f00 */
[----:B------:R-:W4:Y:S01]  /*241c0*/  LDL.LU R29, [R1+0x4e64] ;  /* 0x004e6400011d7983 */ /* 0x000f220000300800 */
[----:B------:R-:W-:Y:S03]  /*241d0*/  STL.64 [R1+0x4e28], R22 ;  /* 0x004e281601007387 */ /* 0x000fe60000100a00 */
[----:B--2---:R0:W-:Y:S04]  /*241e0*/  STL.64 [R1+0x4e20], R20 ;  /* 0x004e201401007387 */ /* 0x0041e80000100a00 */
[----:B0-----:R-:W2:Y:S01]  /*241f0*/  LDL.LU R20, [R1+0xa0] ;  /* 0x0000a00001147983 */ /* 0x001ea20000300800 */
[----:B------:R-:W2:Y:S02]  /*24200*/  LDL.LU R21, [R1+0xa4] ;  /* 0x0000a40001157983 */ /* 0x000ea40000300800 */
[----:B------:R-:W2:Y:S02]  /*24210*/  LDL.LU R22, [R1+0xa8] ;  /* 0x0000a80001167983 */ /* 0x000ea40000300800 */
[----:B------:R-:W2:Y:S01]  /*24220*/  LDL.LU R23, [R1+0xac] ;  /* 0x0000ac0001177983 */ /* 0x000ea20000300800 */
[----:B------:R-:W-:Y:S01]  /*24230*/  HMMA.16816.F32 R8, R4, R10, R24 ;  /* 0x0000000a0408723c */ /* 0x000fe20000001818 */
[----:B--2---:R-:W-:Y:S01]  /*24240*/  STL.64 [R1+0x4e40], R22 ;  /* 0x004e401601007387 */ /* 0x004fe20000100a00 */
[----:B------:R0:W-:Y:S03]  /*24250*/  STL.64 [R1+0x4e38], R20 ;  /* 0x004e381401007387 */ /* 0x0001e60000100a00 */
[----:B0-----:R-:W2:Y:S01]  /*24260*/  LDL.LU R20, [R1+0x90] ;  /* 0x0000900001147983 */ /* 0x001ea20000300800 */
[----:B------:R-:W2:Y:S02]  /*24270*/  LDL.LU R21, [R1+0x94] ;  /* 0x0000940001157983 */ /* 0x000ea40000300800 */
[----:B------:R-:W2:Y:S02]  /*24280*/  LDL.LU R22, [R1+0x98] ;  /* 0x0000980001167983 */ /* 0x000ea40000300800 */
[----:B----4-:R-:W-:-:S02]  /*24290*/  IMAD.MOV.U32 R23, RZ, RZ, R29 ;  /* 0x000000ffff177224 */ /* 0x010fc400078e001d */
[----:B------:R-:W4:Y:S01]  /*242a0*/  LDL.LU R29, [R1+0x4e60] ;  /* 0x004e6000011d7983 */ /* 0x000f220000300800 */
[----:B------:R-:W3:Y:S10]  /*242b0*/  LDL.LU.64 R26, [R1+0x4e58] ;  /* 0x004e5800011a7983 */ /* 0x000ef40000300a00 */
[----:B------:R0:W-:Y:S02]  /*242c0*/  STL.64 [R1+0x4d50], R10 ;  /* 0x004d500a01007387 */ /* 0x0001e40000100a00 */
[----:B------:R-:W-:Y:S01]  /*242d0*/  STL.64 [R1+0x4d48], R8 ;  /* 0x004d480801007387 */ /* 0x000fe20000100a00 */
[----:B0-----:R-:W2:Y:S04]  /*242e0*/  LDL R10, [R1+0x268] ;  /* 0x00026800010a7983 */ /* 0x001ea80000100800 */
[----:B------:R-:W2:Y:S01]  /*242f0*/  LDL R11, [R1+0x26c] ;  /* 0x00026c00010b7983 */ /* 0x000ea20000100800 */
[C---:B---3--:R-:W-:Y:S03]  /*24300*/  HMMA.16816.F32 R24, R4.reuse, R26, R12 ;  /* 0x0000001a0418723c */ /* 0x048fe6000000180c */
[----:B------:R-:W5:Y:S11]  /*24310*/  LDL.LU.64 R14, [R1+0x4e50] ;  /* 0x004e5000010e7983 */ /* 0x000f760000300a00 */
[----:B------:R-:W-:Y:S09]  /*24320*/  @!UPT UIADD3 URZ, URZ, URZ, URZ ;  /* 0x0000003f3f3ff290 */ /* 0x000ff2000fffe03f */
[----:B------:R-:W-:Y:S01]  /*24330*/  STL.64 [R1+0x4d40], R26 ;  /* 0x004d401a01007387 */ /* 0x000fe20000100a00 */
[----:B------:R-:W-:Y:S01]  /*24340*/  STL.64 [R1+0x4d38], R24 ;  /* 0x004d381801007387 */ /* 0x000fe20000100a00 */
[C---:B-----5:R-:W-:Y:S02]  /*24350*/  HMMA.16816.F32 R12, R4.reuse, R14, R16 ;  /* 0x0000000e040c723c */ /* 0x060fe40000001810 */
[----:B------:R-:W2:Y:S11]  /*24360*/  LDL.LU.64 R18, [R1+0x4e48] ;  /* 0x004e480001127983 */ /* 0x000eb60000300a00 */
[----:B------:R-:W-:Y:S10]  /*24370*/  @!UPT UIADD3 URZ, URZ, URZ, URZ ;  /* 0x0000003f3f3ff290 */ /* 0x000ff4000fffe03f */
[----:B------:R0:W-:Y:S01]  /*24380*/  STL.64 [R1+0x4d30], R14 ;  /* 0x004d300e01007387 */ /* 0x0001e20000100a00 */
[----:B------:R-:W-:Y:S03]  /*24390*/  STL.64 [R1+0x4d28], R12 ;  /* 0x004d280c01007387 */ /* 0x000fe60000100a00 */
[----:B0-----:R-:W3:Y:S04]  /*243a0*/  LDL R14, [R1+0x238] ;  /* 0x00023800010e7983 */ /* 0x001ee80000100800 */
[----:B------:R-:W3:Y:S01]  /*243b0*/  LDL R15, [R1+0x23c] ;  /* 0x00023c00010f7983 */ /* 0x000ee20000100800 */
[C---:B--2---:R-:W-:Y:S03]  /*243c0*/  HMMA.16816.F32 R16, R4.reuse, R18, R20 ;  /* 0x000000120410723c */ /* 0x044fe60000001814 */
[----:B------:R-:W2:Y:S01]  /*243d0*/  LDL.LU.64 R22, [R1+0x4e40] ;  /* 0x004e400001167983 */ /* 0x000ea20000300a00 */
[----:B------:R-:W2:Y:S11]  /*243e0*/  LDL.LU.64 R20, [R1+0x4e38] ;  /* 0x004e380001147983 */ /* 0x000eb60000300a00 */
[----:B------:R-:W-:Y:S08]  /*243f0*/  @!UPT UIADD3 URZ, URZ, URZ, URZ ;  /* 0x0000003f3f3ff290 */ /* 0x000ff0000fffe03f */
[----:B------:R-:W-:Y:S01]  /*24400*/  STL.64 [R1+0x10], R16 ;  /* 0x0000101001007387 */ /* 0x000fe20000100a00 */
[----:B------:R0:W-:Y:S03]  /*24410*/  STL.64 [R1+0x18], R18 ;  /* 0x0000181201007387 */ /* 0x0001e60000100a00 */
[----:B0-----:R-:W2:Y:S02]  /*24420*/  LDL.LU.64 R18, [R1+0x4e30] ;  /* 0x004e300001127983 */ /* 0x001ea40000300a00 */
[----:B--2---:R-:W-:Y:S02]  /*24430*/  HMMA.16816.F32 R16, R4, R18, R20 ;  /* 0x000000120410723c */ /* 0x004fe40000001814 */
[----:B------:R-:W2:Y:S01]  /*24440*/  LDL.LU.64 R22, [R1+0x4e28] ;  /* 0x004e280001167983 */ /* 0x000ea20000300a00 */
[----:B------:R-:W2:Y:S11]  /*24450*/  LDL.LU.64 R20, [R1+0x4e20] ;  /* 0x004e200001147983 */ /* 0x000eb60000300a00 */
[----:B------:R-:W-:Y:S09]  /*24460*/  @!UPT UIADD3 URZ, URZ, URZ, URZ ;  /* 0x0000003f3f3ff290 */ /* 0x000ff2000fffe03f */
[----:B------:R-:W-:Y:S01]  /*24470*/  STL.64 [R1+0x20], R16 ;  /* 0x0000201001007387 */ /* 0x000fe20000100a00 */
[----:B------:R0:W-:Y:S03]  /*24480*/  STL.64 [R1+0x28], R18 ;  /* 0x0000281201007387 */ /* 0x0001e60000100a00 */
[----:B0-----:R-:W3:Y:S01]  /*24490*/  LDL.LU.64 R18, [R1+0x4e18] ;  /* 0x004e180001127983 */ /* 0x001ee20000300a00 */
[----:B------:R-:W3:Y:S02]  /*244a0*/  LDL.LU.64 R16, [R1+0x4e10] ;  /* 0x004e100001107983 */ /* 0x000ee40000300a00 */
[----:B------:R-:W-:Y:S02]  /*244b0*/  IMAD.MOV.U32 R27, RZ, RZ, R0 ;  /* 0x000000ffff1b7224 */ /* 0x000fe400078e0000 */
[----:B------:R-:W0:Y:S01]  /*244c0*/  S2R R0, SR_TID.X ;  /* 0x0000000000007919 */ /* 0x000e220000002100 */
[----:B------:R-:W-:-:S02]  /*244d0*/  MOV R26, R2 ;  /* 0x00000002001a7202 */ /* 0x000fc40000000f00 */
[----:B------:R-:W1:Y:S01]  /*244e0*/  S2R R2, SR_TID.X ;  /* 0x0000000000027919 */ /* 0x000e620000002100 */
[----:B------:R-:W-:Y:S01]  /*244f0*/  MOV R24, R28 ;  /* 0x0000001c00187202 */ /* 0x000fe20000000f00 */
[----:B------:R-:W-:Y:S01]  /*24500*/  IMAD.MOV.U32 R25, RZ, RZ, R3 ;  /* 0x000000ffff197224 */ /* 0x000fe200078e0003 */
[----:B---3--:R-:W-:Y:S01]  /*24510*/  HMMA.16816.F32 R12, R4, R14, R16 ;  /* 0x0000000e040c723c */ /* 0x008fe20000001810 */
[----:B------:R-:W2:Y:S01]  /*24520*/  LDL.LU.64 R18, [R1+0x4e08] ;  /* 0x004e080001127983 */ /* 0x000ea20000300a00 */
[----:B0-----:R-:W-:Y:S02]  /*24530*/  LOP3.LUT R0, R0, 0x7, RZ, 0xc0, !PT ;  /* 0x0000000700007812 */ /* 0x001fe400078ec0ff */
[----:B-1----:R-:W-:-:S03]  /*24540*/  SHF.L.U32 R2, R2, 0x1, RZ ;  /* 0x0000000102027819 */ /* 0x002fc600000006ff */
[----:B------:R-:W-:Y:S11]  /*24550*/  IMAD R0, R0, 0x210, RZ ;  /* 0x0000021000007824 */ /* 0x000ff600078e02ff */
[----:B------:R-:W-:Y:S05]  /*24560*/  @!UPT UIADD3 URZ, URZ, URZ, URZ ;  /* 0x0000003f3f3ff290 */ /* 0x000fea000fffe03f */
[----:B------:R-:W-:Y:S01]  /*24570*/  STL.64 [R1+0x70], R12 ;  /* 0x0000700c01007387 */ /* 0x000fe20000100a00 */
[----:B------:R0:W-:Y:S02]  /*24580*/  STL.64 [R1+0x78], R14 ;  /* 0x0000780e01007387 */ /* 0x0001e40000100a00 */
[----:B0-----:R-:W-:Y:S01]  /*24590*/  HMMA.16816.F32 R12, R4, R10, R24 ;  /* 0x0000000a040c723c */ /* 0x001fe20000001818 */
[----:B------:R-:W-:-:S04]  /*245a0*/  LOP3.LUT R0, R0, 0x30, R2, 0x78, !PT ;  /* 0x0000003000007812 */ /* 0x000fc800078e7802 */
[----:B------:R-:W-:-:S05]  /*245b0*/  LOP3.LUT R0, R0, 0x40, RZ, 0x3c, !PT ;  /* 0x0000004000007812 */ /* 0x000fca00078e3cff */
[----:B------:R-:W-:Y:S11]  /*245c0*/  LDSM.16.M88.4 R24, [R0+0x28100] ;  /* 0x028100000018783b */ /* 0x000ff60000000200 */
[----:B------:R-:W-:Y:S02]  /*245d0*/  @!UPT UIADD3 URZ, URZ, URZ, URZ ;  /* 0x0000003f3f3ff290 */ /* 0x000fe4000fffe03f */
[----:B------:R-:W-:Y:S01]  /*245e0*/  STL.64 [R1+0xa0], R12 ;  /* 0x0000a00c01007387 */ /* 0x000fe20000100a00 */
[----:B------:R-:W-:Y:S01]  /*245f0*/  STL.64 [R1+0xa8], R14 ;  /* 0x0000a80e01007387 */ /* 0x000fe20000100a00 */
[----:B--2---:R-:W-:Y:S02]  /*24600*/  HMMA.16816.F32 R8, R4, R18, R20 ;  /* 0x000000120408723c */ /* 0x004fe40000001814 */
[----:B----4-:R-:W0:Y:S04]  /*24610*/  LDSM.16.MT88.4 R4, [R29+0x14000] ;  /* 0x014000001d04783b */ /* 0x010e280000004200 */
[----:B------:R-:W-:Y:S04]  /*24620*/  LDSM.16.M88.4 R16, [R0+0x23100] ;  /* 0x023100000010783b */ /* 0x000fe80000000200 */
[----:B------:R-:W-:Y:S11]  /*24630*/  LDSM.16.M88.4 R20, [R0+0x26100] ;  /* 0x026100000014783b */ /* 0x000ff60000000200 */
[----:B------:R-:W-:Y:S02]  /*24640*/  @!UPT UIADD3 URZ, URZ, URZ, URZ ;  /* 0x0000003f3f3ff290 */ /* 0x000fe4000fffe03f */
[----:B------:R-:W-:Y:S01]  /*24650*/  STL.64 [R1+0x90], R8 ;  /* 0x0000900801007387 */ /* 0x000fe20000100a00 */
[----:B------:R-:W-:Y:S02]  /*24660*/  STL.64 [R1+0x98], R10 ;  /* 0x0000980a01007387 */ /* 0x000fe40000100a00 */
[----:B------:R-:W1:Y:S01]  /*24670*/  LDSM.16.M88.4 R8, [R0+0x20100] ;  /* 0x020100000008783b */ /* 0x000e620000000200 */
[----:B0-----:R-:W-:Y:S03]  /*24680*/  STL [R1+0x4df4], R6 ;  /* 0x004df40601007387 */ /* 0x001fe60000100800 */
[----:B------:R-:W-:Y:S02]  /*24690*/  STL [R1+0x4df0], R7 ;  /* 0x004df00701007387 */ /* 0x000fe40000100800 */
[----:B------:R-:W-:Y:S01]  /*246a0*/  STL [R1+0x4ca8], R29 ;  /* 0x004ca81d01007387 */ /* 0x000fe20000100800 */
[----:B-1----:R-:W-:Y:S01]  /*246b0*/  STL.64 [R1+0x250], R8 ;  /* 0x0002500801007387 */ /* 0x002fe20000100a00 */
[----:B------:R-:W-:-:S02]  /*246c0*/  IMAD.MOV.U32 R3, RZ, RZ, R9 ;  /* 0x000000ffff037224 */ /* 0x000fc400078e0009 */
[----:B------:R-:W-:Y:S01]  /*246d0*/  STL.64 [R1+0x258], R10 ;  /* 0x0002580a01007387 */ /* 0x000fe20000100a00 */
[----:B------:R-:W-:Y:S02]  /*246e0*/  MOV R2, R8 ;  /* 0x0000000800027202 */ /* 0x000fe40000000f00 */
[----:B------:R-:W0:Y:S04]  /*246f0*/  LDSM.16.M88.4 R8, [R0+0x21100] ;  /* 0x021100000008783b */ /* 0x000e280000000200 */
[----:B0-----:R-:W-:Y:S01]  /*24700*/  STL.64 [R1+0x280], R8 ;  /* 0x0002800801007387 */ /* 0x001fe20000100a00 */
[----:B------:R-:W-:Y:S02]  /*24710*/  IMAD.MOV.U32 R29, RZ, RZ, R9 ;  /* 0x000000ffff1d7224 */ /* 0x000fe400078e0009 */
[----:B------:R-:W-:Y:S01]  /*24720*/  STL.64 [R1+0x288], R10 ;  /* 0x0002880a01007387 */ /* 0x000fe20000100a00 */
[----:B------:R-:W-:-:S02]  /*24730*/  MOV R28, R8 ;  /* 0x00000008001c7202 */ /* 0x000fc40000000f00 */
[----:B------:R-:W0:Y:S04]  /*24740*/  LDSM.16.M88.4 R8, [R0+0x22100] ;  /* 0x022100000008783b */ /* 0x000e280000000200 */
[----:B0-----:R0:W-:Y:S01]  /*24750*/  STL.64 [R1+0x290], R8 ;  /* 0x0002900801007387 */ /* 0x0011e20000100a00 */
[----:B------:R-:W-:Y:S02]  /*24760*/  STL.64 [R1+0x298], R10 ;  /* 0x0002980a01007387 */ /* 0x000fe40000100a00 */
[----:B------:R-:W-:Y:S01]  /*24770*/  IMAD.MOV.U32 R13, RZ, RZ, R8 ;  /* 0x000000ffff0d7224 */ /* 0x000fe200078e0008 */
[----:B------:R-:W-:Y:S01]  /*24780*/  MOV R12, R9 ;  /* 0x00000009000c7202 */ /* 0x000fe20000000f00 */
[----:B------:R-:W-:Y:S01]  /*24790*/  STL.64 [R1+0x2c0], R16 ;  /* 0x0002c01001007387 */ /* 0x000fe20000100a00 */
[----:B------:R-:W-:Y:S02]  /*247a0*/  STL.64 [R1+0x2c8], R18 ;  /* 0x0002c81201007387 */ /* 0x000fe40000100a00 */
[----:B0-----:R-:W-:Y:S01]  /*247b0*/  IMAD.MOV.U32 R9, RZ, RZ, R17 ;  /* 0x000000ffff097224 */ /* 0x001fe200078e0011 */
[----:B------:R-:W-:-:S02]  /*247c0*/  MOV R8, R16 ;  /* 0x0000001000087202 */ /* 0x000fc40000000f00 */
[----:B------:R-:W0:Y:S04]  /*247d0*/  LDSM.16.M88.4 R16, [R0+0x24100] ;  /* 0x024100000010783b */ /* 0x000e280000000200 */
[----:B0-----:R-:W-:Y:S01]  /*247e0*/  STL.64 [R1+0x2d0], R16 ;  /* 0x0002d01001007387 */ /* 0x001fe20000100a00 */
[----:B------:R-:W-:Y:S02]  /*247f0*/  IMAD.MOV.U32 R6, RZ, RZ, R16 ;  /* 0x000000ffff067224 */ /* 0x000fe400078e0010 */
[----:B------:R-:W-:Y:S01]  /*24800*/  STL.64 [R1+0x2d8], R18 ;  /* 0x0002d81201007387 */ /* 0x000fe20000100a00 */
[----:B------:R-:W-:Y:S02]  /*24810*/  MOV R7, R17 ;  /* 0x0000001100077202 */ /* 0x000fe40000000f00 */
[----:B------:R-:W0:Y:S04]  /*24820*/  LDSM.16.M88.4 R16, [R0+0x25100] ;  /* 0x025100000010783b */ /* 0x000e280000000200 */
[----:B------:R1:W-:Y:S01]  /*24830*/  STL.64 [R1+0x4e00], R6 ;  /* 0x004e000601007387 */ /* 0x0003e20000100a00 */
[----:B------:R-:W-:Y:S03]  /*24840*/  STL.64 [R1+0x4df8], R4 ;  /* 0x004df80401007387 */ /* 0x000fe60000100a00 */
[----:B0-----:R-:W-:Y:S01]  /*24850*/  STL.64 [R1+0x300], R16 ;  /* 0x0003001001007387 */ /* 0x001fe20000100a00 */
[----:B------:R-:W-:Y:S02]  /*24860*/  STL.64 [R1+0x308], R18 ;  /* 0x0003081201007387 */ /* 0x000fe40000100a00 */
[----:B------:R-:W-:Y:S02]  /*24870*/  STL.64 [R1+0x4d80], R16 ;  /* 0x004d801001007387 */ /* 0x000fe40000100a00 */
[----:B------:R-:W-:Y:S01]  /*24880*/  STL.64 [R1+0x310], R20 ;  /* 0x0003101401007387 */ /* 0x000fe20000100a00 */
[----:B------:R-:W-:Y:S01]  /*24890*/  STL.64 [R1+0x318], R22 ;  /* 0x0003181601007387 */ /* 0x000fe20000100a00 */
[----:B------:R-:W-:Y:S02]  /*248a0*/  STL.64 [R1+0x4d78], R20 ;  /* 0x004d781401007387 */ /* 0x000fe40000100a00 */
[----:B------:R-:W0:Y:S04]  /*248b0*/  LDSM.16.M88.4 R20, [R0+0x2a100] ;  /* 0x02a100000014783b */ /* 0x000e280000000200 */
[----:B-1----:R-:W-:Y:S01]  /*248c0*/  IMAD.MOV.U32 R6, RZ, RZ, R9 ;  /* 0x000000ffff067224 */ /* 0x002fe200078e0009 */
[----:B------:R-:W-:-:S02]  /*248d0*/  MOV R7, R8 ;  /* 0x0000000800077202 */ /* 0x000fc40000000f00 */
[----:B------:R-:W1:Y:S04]  /*248e0*/  LDSM.16.M88.4 R8, [R0+0x27100] ;  /* 0x027100000008783b */ /* 0x000e680000000200 */
[----:B0-----:R0:W-:Y:S02]  /*248f0*/  STL.64 [R1+0x370], R20 ;  /* 0x0003701401007387 */ /* 0x0011e40000100a00 */
[----:B0-----:R-:W-:Y:S01]  /*24900*/  IMAD.MOV.U32 R21, RZ, RZ, R6 ;  /* 0x000000ffff157224 */ /* 0x001fe200078e0006 */
[----:B------:R-:W-:Y:S02]  /*24910*/  MOV R20, R7 ;  /* 0x0000000700147202 */ /* 0x000fe40000000f00 */
[----:B------:R-:W0:Y:S04]  /*24920*/  LDSM.16.M88.4 R4, [R0+0x2b100] ;  /* 0x02b100000004783b */ /* 0x000e280000000200 */
[----:B------:R-:W-:Y:S01]  /*24930*/  STL.64 [R1+0x378], R22 ;  /* 0x0003781601007387 */ /* 0x000fe20000100a00 */
[----:B-1----:R-:W-:Y:S02]  /*24940*/  STL.64 [R1+0x330], R8 ;  /* 0x0003300801007387 */ /* 0x002fe40000100a00 */
[----:B------:R-:W-:Y:S02]  /*24950*/  STL.64 [R1+0x338], R10 ;  /* 0x0003380a01007387 */ /* 0x000fe40000100a00 */
[----:B------:R-:W-:Y:S01]  /*24960*/  IMAD.MOV.U32 R18, RZ, RZ, R13 ;  /* 0x000000ffff127224 */ /* 0x000fe200078e000d */
[----:B------:R-:W-:-:S02]  /*24970*/  MOV R19, R12 ;  /* 0x0000000c00137202 */ /* 0x000fc40000000f00 */
[----:B------:R-:W-:Y:S04]  /*24980*/  LDSM.16.M88.4 R12, [R0+0x29100] ;  /* 0x02910000000c783b */ /* 0x000fe80000000200 */
[----:B0-----:R-:W-:Y:S01]  /*24990*/  STL.64 [R1+0x380], R4 ;  /* 0x0003800401007387 */ /* 0x001fe20000100a00 */
[----:B------:R0:W-:Y:S03]  /*249a0*/  STL.64 [R1+0x388], R6 ;  /* 0x0003880601007387 */ /* 0x0001e60000100a00 */
[----:B0-----:R-:W2:Y:S01]  /*249b0*/  LDL.LU.64 R6, [R1+0x4e00] ;  /* 0x004e000001067983 */ /* 0x001ea20000300a00 */
[----:B------:R-:W3:Y:S02]  /*249c0*/  LDL.LU.64 R4, [R1+0x4df8] ;  /* 0x004df80001047983 */ /* 0x000ee40000300a00 */
[----:B------:R-:W-:Y:S02]  /*249d0*/  STL.64 [R1+0x340], R24 ;  /* 0x0003401801007387 */ /* 0x000fe40000100a00 */
[----:B------:R-:W-:Y:S01]  /*249e0*/  STL.64 [R1+0x348], R26 ;  /* 0x0003481a01007387 */ /* 0x000fe20000100a00 */
[----:B------:R-:W-:Y:S02]  /*249f0*/  STL.64 [R1+0x4d88], R24 ;  /* 0x004d881801007387 */ /* 0x000fe40000100a00 */
[----:B------:R-:W0:Y:S04]  /*24a00*/  LDSM.16.M88.4 R24, [R0+0x2c100] ;  /* 0x02c100000018783b */ /* 0x000e280000000200 */
[----:B0-----:R-:W-:Y:S01]  /*24a10*/  IMAD.MOV.U32 R11, RZ, RZ, R24 ;  /* 0x000000ffff0b7224 */ /* 0x001fe200078e0018 */
[----:B------:R-:W-:Y:S01]  /*24a20*/  MOV R10, R25 ;  /* 0x00000019000a7202 */ /* 0x000fe20000000f00 */
[----:B------:R-:W-:Y:S01]  /*24a30*/  STL.64 [R1+0x3a0], R24 ;  /* 0x0003a01801007387 */ /* 0x000fe20000100a00 */
[----:B------:R-:W-:Y:S03]  /*24a40*/  STL.64 [R1+0x3a8], R26 ;  /* 0x0003a81a01007387 */ /* 0x000fe60000100a00 */
[----:B------:R-:W-:Y:S01]  /*24a50*/  STL.64 [R1+0x4d98], R10 ;  /* 0x004d980a01007387 */ /* 0x000fe20000100a00 */
[----:B------:R-:W-:Y:S02]  /*24a60*/  STL.64 [R1+0x4d90], R8 ;  /* 0x004d900801007387 */ /* 0x000fe40000100a00 */
[----:B------:R-:W-:Y:S02]  /*24a70*/  STL.64 [R1+0x350], R12 ;  /* 0x0003500c01007387 */ /* 0x000fe40000100a00 */
[----:B------:R-:W-:Y:S01]  /*24a80*/  STL.64 [R1+0x358], R14 ;  /* 0x0003580e01007387 */ /* 0x000fe20000100a00 */
[----:B------:R-:W-:Y:S02]  /*24a90*/  STL.64 [R1+0x4da0], R12 ;  /* 0x004da00c01007387 */ /* 0x000fe40000100a00 */
[----:B------:R-:W0:Y:S02]  /*24aa0*/  LDSM.16.M88.4 R12, [R0+0x2d100] ;  /* 0x02d10000000c783b */ /* 0x000e240000000200 */
[----:B------:R-:W1:Y:S02]  /*24ab0*/  LDSM.16.M88.4 R8, [R0+0x2e100] ;  /* 0x02e100000008783b */ /* 0x000e640000000200 */
[----:B------:R-:W-:-:S02]  /*24ac0*/  IMAD.MOV.U32 R17, RZ, RZ, R29 ;  /* 0x000000ffff117224 */ /* 0x000fc400078e001d */
[----:B------:R-:W-:Y:S01]  /*24ad0*/  IMAD.MOV.U32 R29, RZ, RZ, R27 ;  /* 0x000000ffff1d7224 */ /* 0x000fe200078e001b */
[----:B------:R-:W-:Y:S02]  /*24ae0*/  MOV R23, R19 ;  /* 0x0000001300177202 */ /* 0x000fe40000000f00 */
[----:B------:R-:W-:Y:S02]  /*24af0*/  MOV R16, R28 ;  /* 0x0000001c00107202 */ /* 0x000fe40000000f00 */
[----:B------:R-:W-:Y:S01]  /*24b00*/  STL [R1+0x4cc0], R29 ;  /* 0x004cc01d01007387 */ /* 0x000fe20000100800 */
[----:B------:R-:W-:-:S03]  /*24b10*/  IMAD.MOV.U32 R19, RZ, RZ, R3 ;  /* 0x000000ffff137224 */ /* 0x000fc600078e0003 */
[----:B0-----:R-:W-:Y:S01]  /*24b20*/  STL.64 [R1+0x3b0], R12 ;  /* 0x0003b00c01007387 */ /* 0x001fe20000100a00 */
[----:B------:R-:W-:Y:S02]  /*24b30*/  STL.64 [R1+0x3b8], R14 ;  /* 0x0003b80e01007387 */ /* 0x000fe40000100a00 */
[----:B-1----:R-:W-:Y:S01]  /*24b40*/  STL.64 [R1+0x3d0], R8 ;  /* 0x0003d00801007387 */ /* 0x002fe20000100a00 */
[----:B------:R-:W-:Y:S01]  /*24b50*/  MOV R3, R10 ;  /* 0x0000000a00037202 */ /* 0x000fe20000000f00 */
[----:B------:R-:W-:Y:S01]  /*24b60*/  STL.64 [R1+0x3d8], R10 ;  /* 0x0003d80a01007387 */ /* 0x000fe20000100a00 */
[----:B------:R-:W-:Y:S02]  /*24b70*/  IMAD.MOV.U32 R28, RZ, RZ, R11 ;  /* 0x000000ffff1c7224 */ /* 0x000fe400078e000b */
[----:B------:R-:W0:Y:S03]  /*24b80*/  LDSM.16.M88.4 R8, [R0+0x2f100] ;  /* 0x02f100000008783b */ /* 0x000e260000000200 */
[----:B------:R-:W-:Y:S01]  /*24b90*/  STL [R1+0x4cbc], R28 ;  /* 0x004cbc1c01007387 */ /* 0x000fe20000100800 */
[----:B------:R-:W-:Y:S02]  /*24ba0*/  STL [R1+0x4cb8], R3 ;  /* 0x004cb80301007387 */ /* 0x000fe40000100800 */
[----:B------:R-:W-:Y:S01]  /*24bb0*/  IMAD.MOV.U32 R22, RZ, RZ, R18 ;  /* 0x000000ffff167224 */ /* 0x000fe200078e0012 */
[----:B0-----:R0:W-:Y:S01]  /*24bc0*/  STL.64 [R1+0x520], R8 ;  /* 0x0005200801007387 */ /* 0x0011e20000100a00 */
[----:B------:R-:W-:Y:S01]  /*24bd0*/  STL.64 [R1+0x528], R10 ;  /* 0x0005280a01007387 */ /* 0x000fe20000100a00 */
[----:B0-----:R-:W-:Y:S01]  /*24be0*/  MOV R8, R20 ;  /* 0x0000001400087202 */ /* 0x001fe20000000f00 */
[----:B------:R-:W-:-:S05]  /*24bf0*/  IMAD.MOV.U32 R9, RZ, RZ, R21 ;  /* 0x000000ffff097224 */ /* 0x000fca00078e0015 */
[----:B------:R0:W-:Y:S02]  /*24c00*/  STL.64 [R1+0x4da8], R8 ;  /* 0x004da80801007387 */ /* 0x0001e40000100a00 */
[----:B0-----:R-:W-:Y:S01]  /*24c10*/  MOV R8, R22 ;  /* 0x0000001600087202 */ /* 0x001fe20000000f00 */
[----:B------:R-:W-:-:S05]  /*24c20*/  IMAD.MOV.U32 R9, RZ, RZ, R23 ;  /* 0x000000ffff097224 */ /* 0x000fca00078e0017 */
[----:B------:R0:W-:Y:S02]  /*24c30*/  STL.64 [R1+0x4dc0], R8 ;  /* 0x004dc00801007387 */ /* 0x0001e40000100a00 */
[----:B0-----:R-:W-:Y:S01]  /*24c40*/  MOV R8, R16 ;  /* 0x0000001000087202 */ /* 0x001fe20000000f00 */
[----:B------:R-:W-:-:S05]  /*24c50*/  IMAD.MOV.U32 R9, RZ, RZ, R17 ;  /* 0x000000ffff097224 */ /* 0x000fca00078e0011 */
[----:B------:R-:W-:Y:S01]  /*24c60*/  STL.64 [R1+0x4dd8], R8 ;  /* 0x004dd80801007387 */ /* 0x000fe20000100a00 */
[----:B------:R-:W4:Y:S02]  /*24c70*/  LDL.LU R12, [R1+0x60] ;  /* 0x00006000010c7983 */ /* 0x000f240000300800 */
[----:B------:R-:W4:Y:S02]  /*24c80*/  LDL.LU R13, [R1+0x64] ;  /* 0x00006400010d7983 */ /* 0x000f240000300800 */
[----:B------:R-:W5:Y:S01]  /*24c90*/  LDL.LU R14, [R1+0x68] ;  /* 0x00006800010e7983 */ /* 0x000f620000300800 */
[----:B------:R-:W5:Y:S04]  /*24ca0*/  LDL.LU R15, [R1+0x6c] ;  /* 0x00006c00010f7983 */ /* 0x000f680000300800 */
[----:B-----5:R-:W-:Y:S01]  /*24cb0*/  STL.64 [R1+0x4db8], R14 ;  /* 0x004db80e01007387 */ /* 0x020fe20000100a00 */
[----:B----4-:R0:W-:Y:S03]  /*24cc0*/  STL.64 [R1+0x4db0], R12 ;  /* 0x004db00c01007387 */ /* 0x0101e60000100a00 */
[----:B0-----:R-:W4:Y:S01]  /*24cd0*/  LDL.LU R12, [R1+0xb0] ;  /* 0x0000b000010c7983 */ /* 0x001f220000300800 */
[----:B------:R-:W4:Y:S02]  /*24ce0*/  LDL.LU R13, [R1+0xb4] ;  /* 0x0000b400010d7983 */ /* 0x000f240000300800 */
[----:B------:R-:W5:Y:S02]  /*24cf0*/  LDL.LU R14, [R1+0xb8] ;  /* 0x0000b800010e7983 */ /* 0x000f640000300800 */
[----:B------:R-:W5:Y:S02]  /*24d00*/  LDL.LU R15, [R1+0xbc] ;  /* 0x0000bc00010f7983 */ /* 0x000f640000300800 */
[----:B-----5:R-:W-:Y:S01]  /*24d10*/  STL.64 [R1+0x4dd0], R14 ;  /* 0x004dd00e01007387 */ /* 0x020fe20000100a00 */
[----:B----4-:R0:W-:Y:S03]  /*24d20*/  STL.64 [R1+0x4dc8], R12 ;  /* 0x004dc80c01007387 */ /* 0x0101e60000100a00 */
[----:B0-----:R-:W4:Y:S01]  /*24d30*/  LDL.LU R12, [R1+0xd0] ;  /* 0x0000d000010c7983 */ /* 0x001f220000300800 */
[----:B------:R-:W4:Y:S02]  /*24d40*/  LDL.LU R13, [R1+0xd4] ;  /* 0x0000d400010d7983 */ /* 0x000f240000300800 */
[----:B------:R-:W5:Y:S02]  /*24d50*/  LDL.LU R14, [R1+0xd8] ;  /* 0x0000d800010e7983 */ /* 0x000f640000300800 */
[----:B------:R-:W5:Y:S01]  /*24d60*/  LDL.LU R15, [R1+0xdc] ;  /* 0x0000dc00010f7983 */ /* 0x000f620000300800 */
[----:B--2---:R-:W-:Y:S01]  /*24d70*/  MOV R16, R6 ;  /* 0x0000000600107202 */ /* 0x004fe20000000f00 */
[----:B------:R-:W-:Y:S01]  /*24d80*/  IMAD.MOV.U32 R17, RZ, RZ, R7 ;  /* 0x000000ffff117224 */ /* 0x000fe200078e0007 */
[----:B------:R-:W-:Y:S01]  /*24d90*/  MOV R18, R2 ;  /* 0x0000000200127202 */ /* 0x000fe20000000f00 */
[----:B-----5:R-:W-:Y:S01]  /*24da0*/  STL.64 [R1+0x4de8], R14 ;  /* 0x004de80e01007387 */ /* 0x020fe20000100a00 */
[----:B----4-:R0:W-:Y:S03]  /*24db0*/  STL.64 [R1+0x4de0], R12 ;  /* 0x004de00c01007387 */ /* 0x0101e60000100a00 */
[----:B0-----:R-:W3:Y:S01]  /*24dc0*/  LDL.LU R12, [R1+0x100] ;  /* 0x00010000010c7983 */ /* 0x001ee20000300800 */
[----:B------:R-:W3:Y:S02]  /*24dd0*/  LDL.LU R13, [R1+0x104] ;  /* 0x00010400010d7983 */ /* 0x000ee40000300800 */
[----:B------:R-:W3:Y:S02]  /*24de0*/  LDL.LU R14, [R1+0x108] ;  /* 0x00010800010e7983 */ /* 0x000ee40000300800 */
[----:B------:R-:W3:Y:S01]  /*24df0*/  LDL.LU R15, [R1+0x10c] ;  /* 0x00010c00010f7983 */ /* 0x000ee20000300800 */
[----:B------:R-:W3:Y:S01]  /*24e00*/  LDL.LU R6, [R1+0x4df4] ;  /* 0x004df40001067983 */ /* 0x000ee20000300800 */
[----:B------:R-:W3:Y:S01]  /*24e10*/  LDL.LU R7, [R1+0x4df0] ;  /* 0x004df00001077983 */ /* 0x000ee20000300800 */
[----:B------:R-:W-:Y:S01]  /*24e20*/  MOV R8, R18 ;  /* 0x0000001200087202 */ /* 0x000fe20000000f00 */
[----:B------:R-:W-:Y:S01]  /*24e30*/  IMAD.MOV.U32 R9, RZ, RZ, R19 ;  /* 0x000000ffff097224 */ /* 0x000fe200078e0013 */
[----:B------:R-:W-:Y:S01]  /*24e40*/  MOV R0, R10 ;  /* 0x0000000a00007202 */ /* 0x000fe20000000f00 */
[----:B------:R-:W-:Y:S01]  /*24e50*/  IMAD.MOV.U32 R2, RZ, RZ, R11 ;  /* 0x000000ffff027224 */ /* 0x000fe200078e000b */
[----:B------:R-:W2:Y:S01]  /*24e60*/  LDL.LU R24, [R1+0x30] ;  /* 0x0000300001187983 */ /* 0x000ea20000300800 */
[----:B------:R-:W2:Y:S02]  /*24e70*/  LDL.LU R25, [R1+0x34] ;  /* 0x0000340001197983 */ /* 0x000ea40000300800 */
[----:B------:R-:W2:Y:S02]  /*24e80*/  LDL.LU R26, [R1+0x38] ;  /* 0x00003800011a7983 */ /* 0x000ea40000300800 */
[----:B------:R-:W2:Y:S01]  /*24e90*/  LDL.LU R27, [R1+0x3c] ;  /* 0x00003c00011b7983 */ /* 0x000ea20000300800 */
[----:B------:R-:W4:Y:S01]  /*24ea0*/  LDL.LU R20, [R1] ;  /* 0x0000000001147983 */ /* 0x000f220000300800 */
[----:B------:R-:W4:Y:S02]  /*24eb0*/  LDL.LU R21, [R1+0x4] ;  /* 0x0000040001157983 */ /* 0x000f240000300800 */
[----:B------:R-:W4:Y:S02]  /*24ec0*/  LDL.LU R22, [R1+0x8] ;  /* 0x0000080001167983 */ /* 0x000f240000300800 */
[----:B------:R-:W4:Y:S01]  /*24ed0*/  LDL.LU R23, [R1+0xc] ;  /* 0x00000c0001177983 */ /* 0x000f220000300800 */
[----:B------:R-:W-:Y:S01]  /*24ee0*/  STL [R1+0x4cc8], R2 ;  /* 0x004cc80201007387 */ /* 0x000fe20000100800 */
[----:B------:R-:W-:Y:S01]  /*24ef0*/  STL [R1+0x4cc4], R0 ;  /* 0x004cc40001007387 */ /* 0x000fe20000100800 */
[----:B---3--:R-:W-:Y:S02]  /*24f00*/  HMMA.16816.F32 R8, R4, R8, R12 ;  /* 0x000000080408723c */ /* 0x008fe4000000180c */
[----:B------:R-:W3:Y:S01]  /*24f10*/  LDL.LU.64 R14, [R1+0x4de8] ;  /* 0x004de800010e7983 */ /* 0x000ee20000300a00 */
[----:B------:R-:W3:Y:S11]  /*24f20*/  LDL.LU.64 R12, [R1+0x4de0] ;  /* 0x004de000010c7983 */ /* 0x000ef60000300a00 */
[----:B------:R-:W-:Y:S09]  /*24f30*/  @!UPT UIADD3 URZ, URZ, URZ, URZ ;  /* 0x0000003f3f3ff290 */ /* 0x000ff2000fffe03f */
[----:B------:R0:W-:Y:S01]  /*24f40*/  STL [R1+0xf0], R8 ;  /* 0x0000f00801007387 */ /* 0x0001e20000100800 */
[----:B------:R-:W-:-:S03]  /*24f50*/  MOV R29, R9 ;  /* 0x00000009001d7202 */ /* 0x000fc60000000f00 */
[----:B0-----:R-:W3:Y:S01]  /*24f60*/  LDL.LU.64 R8, [R1+0x4dd8] ;  /* 0x004dd80001087983 */ /* 0x001ee20000300a00 */
[----:B------:R-:W-:Y:S01]  /*24f70*/  IMAD.MOV.U32 R28, RZ, RZ, R10 ;  /* 0x000000ffff1c7224 */ /* 0x000fe200078e000a */
[----:B------:R-:W-:-:S05]  /*24f80*/  MOV R3, R11 ;  /* 0x0000000b00037202 */ /* 0x000fca0000000f00 */
[----:B------:R-:W-:Y:S01]  /*24f90*/  STL [R1+0x4cd4], R3 ;  /* 0x004cd40301007387 */ /* 0x000fe20000100800 */
[----:B------:R-:W-:Y:S02]  /*24fa0*/  STL [R1+0x4cd0], R28 ;  /* 0x004cd01c01007387 */ /* 0x000fe40000100800 */
[----:B------:R-:W-:Y:S01]  /*24fb0*/  STL [R1+0x4ccc], R29 ;  /* 0x004ccc1d01007387 */ /* 0x000fe20000100800 */
[----:B---3--:R-:W-:Y:S01]  /*24fc0*/  HMMA.16816.F32 R8, R4, R8, R12 ;  /* 0x000000080408723c */ /* 0x008fe2000000180c */
[----:B------:R-:W3:Y:S01]  /*24fd0*/  LDL.LU.64 R14, [R1+0x4dd0] ;  /* 0x004dd000010e7983 */ /* 0x000ee20000300a00 */
[----:B------:R-:W3:Y:S11]  /*24fe0*/  LDL.LU.64 R12, [R1+0x4dc8] ;  /* 0x004dc800010c7983 */ /* 0x000ef60000300a00 */
[----:B------:R-:W-:Y:S10]  /*24ff0*/  @!UPT UIADD3 URZ, URZ, URZ, URZ ;  /* 0x0000003f3f3ff290 */ /* 0x000ff4000fffe03f */
[----:B------:R0:W-:Y:S04]  /*25000*/  STL.64 [R1+0xe0], R8 ;  /* 0x0000e00801007387 */ /* 0x0001e80000100a00 */
[----:B0-----:R-:W3:Y:S01]  /*25010*/  LDL.LU.64 R8, [R1+0x4dc0] ;  /* 0x004dc00001087983 */ /* 0x001ee20000300a00 */
[----:B------:R-:W-:Y:S01]  /*25020*/  IMAD.MOV.U32 R2, RZ, RZ, R10 ;  /* 0x000000ffff027224 */ /* 0x000fe200078e000a */
[----:B------:R-:W-:-:S05]  /*25030*/  MOV R0, R11 ;  /* 0x0000000b00007202 */ /* 0x000fca0000000f00 */
[----:B------:R-:W-:Y:S01]  /*25040*/  STL [R1+0x4cdc], R0 ;  /* 0x004cdc0001007387 */ /* 0x000fe20000100800 */
[----:B------:R-:W-:Y:S01]  /*25050*/  STL [R1+0x4cd8], R2 ;  /* 0x004cd80201007387 */ /* 0x000fe20000100800 */
[----:B---3--:R-:W-:Y:S02]  /*25060*/  HMMA.16816.F32 R8, R4, R8, R12 ;  /* 0x000000080408723c */ /* 0x008fe4000000180c */
[----:B------:R-:W3:Y:S01]  /*25070*/  LDL.LU.64 R14, [R1+0x4db8] ;  /* 0x004db800010e7983 */ /* 0x000ee20000300a00 */
[----:B------:R-:W3:Y:S11]  /*25080*/  LDL.LU.64 R12, [R1+0x4db0] ;  /* 0x004db000010c7983 */ /* 0x000ef60000300a00 */
[----:B------:R-:W-:Y:S09]  /*25090*/  @!UPT UIADD3 URZ, URZ, URZ, URZ ;  /* 0x0000003f3f3ff290 */ /* 0x000ff2000fffe03f */
[----:B------:R0:W-:Y:S01]  /*250a0*/  STL [R1+0xd0], R8 ;  /* 0x0000d00801007387 */ /* 0x0001e20000100800 */
[----:B------:R-:W-:-:S03]  /*250b0*/  IMAD.MOV.U32 R3, RZ, RZ, R9 ;  /* 0x000000ffff037224 */ /* 0x000fc600078e0009 */
[----:B0-----:R-:W3:Y:S01]  /*250c0*/  LDL.LU.64 R8, [R1+0x4da8] ;  /* 0x004da80001087983 */ /* 0x001ee20000300a00 */
[----:B------:R-:W-:Y:S01]  /*250d0*/  MOV R28, R10 ;  /* 0x0000000a001c7202 */ /* 0x000fe20000000f00 */
[----:B------:R-:W-:Y:S01]  /*250e0*/  IMAD.MOV.U32 R29, RZ, RZ, R11 ;  /* 0x000000ffff1d7224 */ /* 0x000fe200078e000b */
[C---:B--2---:R-:W-:Y:S04]  /*250f0*/  HMMA.16816.F32 R16, R4.reuse, R16, R24 ;  /* 0x000000100410723c */ /* 0x044fe80000001818 */
[----:B------:R0:W-:Y:S01]  /*25100*/  STL [R1+0x4ce8], R29 ;  /* 0x004ce81d01007387 */ /* 0x0001e20000100800 */
[----:B------:R-:W-:Y:S02]  /*25110*/  STL [R1+0x4ce4], R28 ;  /* 0x004ce41c01007387 */ /* 0x000fe40000100800 */
[----:B------:R-:W-:Y:S11]  /*25120*/  STL [R1+0x4ce0], R3 ;  /* 0x004ce00301007387 */ /* 0x000ff60000100800 */
[----:B------:R-:W-:Y:S06]  /*25130*/  @!UPT UIADD3 URZ, URZ, URZ, URZ ;  /* 0x0000003f3f3ff290 */ /* 0x000fec000fffe03f */
[----:B0-----:R-:W-:Y:S01]  /*25140*/  MOV R29, R17 ;  /* 0x00000011001d7202 */ /* 0x001fe20000000f00 */
[----:B---3--:R-:W-:Y:S01]  /*25150*/  HMMA.16816.F32 R8, R4, R8, R12 ;  /* 0x000000080408723c */ /* 0x008fe2000000180c */
[----:B------:R-:W2:Y:S11]  /*25160*/  LDL.LU.64 R12, [R1+0x4da0] ;  /* 0x004da000010c7983 */ /* 0x000eb60000300a00 */
[----:B------:R-:W-:Y:S11]  /*25170*/  @!UPT UIADD3 URZ, URZ, URZ, URZ ;  /* 0x0000003f3f3ff290 */ /* 0x000ff6000fffe03f */
[----:B------:R-:W-:Y:S01]  /*25180*/  @!UPT UIADD3 URZ, URZ, URZ, URZ ;  /* 0x0000003f3f3ff290 */ /* 0x000fe2000fffe03f */
[----:B------:R-:W-:Y:S01]  /*25190*/  IMAD.MOV.U32 R2, RZ, RZ, R11 ;  /* 0x000000ffff027224 */ /* 0x000fe200078e000b */
[----:B------:R-:W-:Y:S01]  /*251a0*/  MOV R0, R10 ;  /* 0x0000000a00007202 */ /* 0x000fe20000000f00 */
[----:B------:R0:W-:Y:S01]  /*251b0*/  STL.64 [R1+0xc0], R8 ;  /* 0x0000c00801007387 */ /* 0x0001e20000100a00 */
[----:B------:R-:W3:Y:S03]  /*251c0*/  LDL.LU.64 R10, [R1+0x4d98] ;  /* 0x004d9800010a7983 */ /* 0x000ee60000300a00 */
[----:B0-----:R-:W5:Y:S01]  /*251d0*/  LDL.LU.64 R8, [R1+0x4d90] ;  /* 0x004d900001087983 */ /* 0x001f620000300a00 */
[----:B------:R-:W-:Y:S02]  /*251e0*/  STL [R1+0x4cf0], R2 ;  /* 0x004cf00201007387 */ /* 0x000fe40000100800 */
[----:B------:R-:W-:Y:S02]  /*251f0*/  STL [R1+0x4cec], R0 ;  /* 0x004cec0001007387 */ /* 0x000fe40000100800 */
[----:B------:R-:W2:Y:S01]  /*25200*/  LDL.LU.64 R24, [R1+0x4d88] ;  /* 0x004d880001187983 */ /* 0x000ea20000300a00 */
[----:B------:R0:W-:Y:S04]  /*25210*/  STL [R1+0xb0], R16 ;  /* 0x0000b01001007387 */ /* 0x0001e80000100800 */
[----:B0-----:R-:W4:Y:S01]  /*25220*/  LDL.LU.64 R16, [R1+0x4d80] ;  /* 0x004d800001107983 */ /* 0x001f220000300a00 */
[----:B------:R-:W-:Y:S01]  /*25230*/  IMAD.MOV.U32 R28, RZ, RZ, R18 ;  /* 0x000000ffff1c7224 */ /* 0x000fe200078e0012 */
[----:B------:R-:W-:-:S05]  /*25240*/  MOV R3, R19 ;  /* 0x0000001300037202 */ /* 0x000fca0000000f00 */
[----:B------:R-:W-:Y:S01]  /*25250*/  STL [R1+0x4cfc], R3 ;  /* 0x004cfc0301007387 */ /* 0x000fe20000100800 */
[----:B------:R-:W-:Y:S02]  /*25260*/  STL [R1+0x4cf8], R28 ;  /* 0x004cf81c01007387 */ /* 0x000fe40000100800 */
[----:B------:R-:W-:Y:S01]  /*25270*/  STL [R1+0x4cf4], R29 ;  /* 0x004cf41d01007387 */ /* 0x000fe20000100800 */
[C---:B----4-:R-:W-:Y:S01]  /*25280*/  HMMA.16816.F32 R16, R4.reuse, R16, R20 ;  /* 0x000000100410723c */ /* 0x050fe20000001814 */
[----:B------:R-:W4:Y:S11]  /*25290*/  LDL.LU.64 R20, [R1+0x4d78] ;  /* 0x004d780001147983 */ /* 0x000f360000300a00 */
[----:B------:R-:W-:Y:S11]  /*252a0*/  @!UPT UIADD3 URZ, URZ, URZ, URZ ;  /* 0x0000003f3f3ff290 */ /* 0x000ff6000fffe03f */
[----:B------:R0:W-:Y:S01]  /*252b0*/  STL.64 [R1+0x80], R16 ;  /* 0x0000801001007387 */ /* 0x0001e20000100a00 */
[----:B------:R-:W-:Y:S01]  /*252c0*/  IMAD.MOV.U32 R2, RZ, RZ, R18 ;  /* 0x000000ffff027224 */ /* 0x000fe200078e0012 */
[----:B------:R-:W-:Y:S02]  /*252d0*/  MOV R0, R19 ;  /* 0x0000001300007202 */ /* 0x000fe40000000f00 */
[----:B------:R-:W4:Y:S04]  /*252e0*/  LDL.LU.64 R18, [R1+0x4d70] ;  /* 0x004d700001127983 */ /* 0x000f280000300a00 */
[----:B0-----:R-:W4:Y:S01]  /*252f0*/  LDL.LU.64 R16, [R1+0x4d68] ;  /* 0x004d680001107983 */ /* 0x001f220000300a00 */
[----:B------:R-:W-:Y:S02]  /*25300*/  STL [R1+0x4d04], R0 ;  /* 0x004d040001007387 */ /* 0x000fe40000100800 */
[----:B------:R-:W-:Y:S02]  /*25310*/  STL [R1+0x4d00], R2 ;  /* 0x004d000201007387 */ /* 0x000fe40000100800 */
[----:B------:R-:W5:Y:S01]  /*25320*/  LDL.LU.64 R22, [R1+0x4d60] ;  /* 0x004d600001167983 */ /* 0x000f620000300a00 */
[----:B----4-:R-:W-:Y:S01]  /*25330*/  HMMA.16816.F32 R16, R4, R20, R16 ;  /* 0x000000140410723c */ /* 0x010fe20000001810 */
[----:B------:R-:W5:Y:S11]  /*25340*/  LDL.LU.64 R20, [R1+0x4d58] ;  /* 0x004d580001147983 */ /* 0x000f760000300a00 */
[----:B------:R-:W-:Y:S11]  /*25350*/  @!UPT UIADD3 URZ, URZ, URZ, URZ ;  /* 0x0000003f3f3ff290 */ /* 0x000ff6000fffe03f */
[----:B------:R0:W-:Y:S01]  /*25360*/  STL [R1+0x60], R16 ;  /* 0x0000601001007387 */ /* 0x0001e20000100800 */
[----:B------:R-:W-:Y:S02]  /*25370*/  IMAD.MOV.U32 R3, RZ, RZ, R17 ;  /* 0x000000ffff037224 */ /* 0x000fe400078e0011 */
[----:B---3--:R-:W-:Y:S01]  /*25380*/  IMAD.MOV.U32 R17, RZ, RZ, R10 ;  /* 0x000000ffff117224 */ /* 0x008fe200078e000a */
[----:B------:R-:W-:Y:S02]  /*25390*/  MOV R28, R18 ;  /* 0x00000012001c7202 */ /* 0x000fe40000000f00 */
[----:B0-----:R-:W-:Y:S01]  /*253a0*/  MOV R16, R11 ;  /* 0x0000000b00107202 */ /* 0x001fe20000000f00 */
[----:B------:R-:W-:-:S04]  /*253b0*/  IMAD.MOV.U32 R29, RZ, RZ, R19 ;  /* 0x000000ffff1d7224 */ /* 0x000fc800078e0013 */
[----:B------:R0:W-:Y:S04]  /*253c0*/  STL.64 [R1+0x4d10], R16 ;  /* 0x004d101001007387 */ /* 0x0001e80000100a00 */
[----:B0-----:R-:W3:Y:S01]  /*253d0*/  LDL.LU R16, [R1+0x10] ;  /* 0x0000100001107983 */ /* 0x001ee20000300800 */
[----:B------:R-:W3:Y:S02]  /*253e0*/  LDL.LU R17, [R1+0x14] ;  /* 0x0000140001117983 */ /* 0x000ee40000300800 */
[----:B------:R-:W4:Y:S02]  /*253f0*/  LDL.LU R18, [R1+0x18] ;  /* 0x0000180001127983 */ /* 0x000f240000300800 */
[----:B------:R-:W4:Y:S01]  /*25400*/  LDL.LU R19, [R1+0x1c] ;  /* 0x00001c0001137983 */ /* 0x000f220000300800 */
[C---:B-----5:R-:W-:Y:S11]  /*25410*/  HMMA.16816.F32 R8, R4.reuse, R8, R20 ;  /* 0x000000080408723c */ /* 0x060ff60000001814 */
[----:B------:R-:W-:Y:S11]  /*25420*/  @!UPT UIADD3 URZ, URZ, URZ, URZ ;  /* 0x0000003f3f3ff290 */ /* 0x000ff6000fffe03f */
[----:B------:R-:W-:Y:S02]  /*25430*/  @!UPT UIADD3 URZ, URZ, URZ, URZ ;  /* 0x0000003f3f3ff290 */ /* 0x000fe4000fffe03f */
[----:B------:R-:W-:Y:S01]  /*25440*/  MOV R21, R10 ;  /* 0x0000000a00157202 */ /* 0x000fe20000000f00 */
[----:B------:R-:W-:Y:S01]  /*25450*/  IMAD.MOV.U32 R20, RZ, RZ, R11 ;  /* 0x000000ffff147224 */ /* 0x000fe200078e000b */
[----:B------:R-:W-:Y:S01]  /*25460*/  MOV R23, R8 ;  /* 0x0000000800177202 */ /* 0x000fe20000000f00 */
[----:B------:R-:W-:Y:S01]  /*25470*/  IMAD.MOV.U32 R22, RZ, RZ, R9 ;  /* 0x000000ffff167224 */ /* 0x000fe200078e0009 */
[----:B----4-:R-:W-:Y:S01]  /*25480*/  STL.64 [R1+0x4d20], R18 ;  /* 0x004d201201007387 */ /* 0x010fe20000100a00 */
[----:B---3--:R0:W-:Y:S03]  /*25490*/  STL.64 [R1+0x4d18], R16 ;  /* 0x004d181001007387 */ /* 0x0081e60000100a00 */
[----:B0-----:R-:W3:Y:S04]  /*254a0*/  LDL R16, [R1+0x370] ;  /* 0x0003700001107983 */ /* 0x001ee80000100800 */
[----:B------:R-:W3:Y:S01]  /*254b0*/  LDL R17, [R1+0x374] ;  /* 0x0003740001117983 */ /* 0x000ee20000100800 */
[----:B------:R0:W-:Y:S02]  /*254c0*/  STL [R1+0x4d0c], R28 ;  /* 0x004d0c1c01007387 */ /* 0x0001e40000100800 */
[----:B------:R1:W-:Y:S02]  /*254d0*/  STL [R1+0x4d08], R3 ;  /* 0x004d080301007387 */ /* 0x0003e40000100800 */
[----:B------:R-:W2:Y:S01]  /*254e0*/  LDL.LU.64 R10, [R1+0x4d50] ;  /* 0x004d5000010a7983 */ /* 0x000ea20000300a00 */
[----:B------:R-:W2:Y:S02]  /*254f0*/  LDL.LU.64 R8, [R1+0x4d48] ;  /* 0x004d480001087983 */ /* 0x000ea40000300a00 */
[C---:B--2---:R-:W-:Y:S11]  /*25500*/  HMMA.16816.F32 R24, R4.reuse, R24, R8 ;  /* 0x000000180418723c */ /* 0x044ff60000001808 */
[----:B------:R-:W-:Y:S11]  /*25510*/  @!UPT UIADD3 URZ, URZ, URZ, URZ ;  /* 0x0000003f3f3ff290 */ /* 0x000ff6000fffe03f */
[----:B------:R-:W-:Y:S02]  /*25520*/  @!UPT UIADD3 URZ, URZ, URZ, URZ ;  /* 0x0000003f3f3ff290 */ /* 0x000fe4000fffe03f */
[----:B------:R-:W-:Y:S01]  /*25530*/  MOV R9, R26 ;  /* 0x0000001a00097202 */ /* 0x000fe20000000f00 */
[----:B------:R-:W-:Y:S01]  /*25540*/  IMAD.MOV.U32 R8, RZ, RZ, R27 ;  /* 0x000000ffff087224 */ /* 0x000fe200078e001b */
[----:B------:R-:W-:Y:S01]  /*25550*/  MOV R11, R24 ;  /* 0x00000018000b7202 */ /* 0x000fe20000000f00 */
[----:B------:R-:W-:Y:S01]  /*25560*/  IMAD.MOV.U32 R10, RZ, RZ, R25 ;  /* 0x000000ffff0a7224 */ /* 0x000fe200078e0019 */
[----:B------:R-:W2:Y:S01]  /*25570*/  LDL.LU.64 R26, [R1+0x4d40] ;  /* 0x004d4000011a7983 */ /* 0x000ea20000300a00 */
[----:B------:R-:W2:Y:S02]  /*25580*/  LDL.LU.64 R24, [R1+0x4d38] ;  /* 0x004d380001187983 */ /* 0x000ea40000300a00 */
[----:B------:R-:W3:Y:S01]  /*25590*/  LDL.LU.64 R14, [R1+0x4d30] ;  /* 0x004d3000010e7983 */ /* 0x000ee20000300a00 */
[C---:B--2---:R-:W-:Y:S01]  /*255a0*/  HMMA.16816.F32 R24, R4.reuse, R12, R24 ;  /* 0x0000000c0418723c */ /* 0x044fe20000001818 */
[----:B------:R-:W3:Y:S11]  /*255b0*/  LDL.LU.64 R12, [R1+0x4d28] ;  /* 0x004d2800010c7983 */ /* 0x000ef60000300a00 */
[----:B------:R-:W-:Y:S11]  /*255c0*/  @!UPT UIADD3 URZ, URZ, URZ, URZ ;  /* 0x0000003f3f3ff290 */ /* 0x000ff6000fffe03f */
[----:B------:R-:W-:Y:S01]  /*255d0*/  @!UPT UIADD3 URZ, URZ, URZ, URZ ;  /* 0x0000003f3f3ff290 */ /* 0x000fe2000fffe03f */
[----:B0-----:R-:W-:Y:S01]  /*255e0*/  MOV R28, R24 ;  /* 0x00000018001c7202 */ /* 0x001fe20000000f00 */
[----:B-1----:R-:W-:Y:S01]  /*255f0*/  IMAD.MOV.U32 R3, RZ, RZ, R25 ;  /* 0x000000ffff037224 */ /* 0x002fe200078e0019 */
[----:B------:R-:W2:Y:S04]  /*25600*/  LDL R24, [R1+0x380] ;  /* 0x0003800001187983 */ /* 0x000ea80000100800 */
[----:B------:R-:W2:Y:S01]  /*25610*/  LDL R25, [R1+0x384] ;  /* 0x0003840001197983 */ /* 0x000ea20000100800 */
[C---:B---3--:R-:W-:Y:S11]  /*25620*/  HMMA.16816.F32 R16, R4.reuse, R16, R12 ;  /* 0x000000100410723c */ /* 0x048ff6000000180c */
[----:B------:R-:W-:Y:S11]  /*25630*/  @!UPT UIADD3 URZ, URZ, URZ, URZ ;  /* 0x0000003f3f3ff290 */ /* 0x000ff6000fffe03f */
[----:B------:R-:W-:Y:S02]  /*25640*/  @!UPT UIADD3 URZ, URZ, URZ, URZ ;  /* 0x0000003f3f3ff290 */ /* 0x000fe4000fffe03f */
[----:B------:R-:W-:Y:S01]  /*25650*/  MOV R13, R18 ;  /* 0x00000012000d7202 */ /* 0x000fe20000000f00 */
[----:B------:R-:W-:Y:S01]  /*25660*/  IMAD.MOV.U32 R12, RZ, RZ, R19 ;  /* 0x000000ffff0c7224 */ /* 0x000fe200078e0013 */
[----:B------:R-:W-:Y:S01]  /*25670*/  MOV R15, R16 ;  /* 0x00000010000f7202 */ /* 0x000fe20000000f00 */
[----:B------:R-:W-:Y:S01]  /*25680*/  IMAD.MOV.U32 R14, RZ, RZ, R17 ;  /* 0x000000ffff0e7224 */ /* 0x000fe200078e0011 */
[----:B------:R-:W2:Y:S01]  /*25690*/  LDL.LU.64 R18, [R1+0x4d20] ;  /* 0x004d200001127983 */ /* 0x000ea20000300a00 */
[----:B------:R-:W2:Y:S01]  /*256a0*/  LDL.LU.64 R16, [R1+0x4d18] ;  /* 0x004d180001107983 */ /* 0x000ea20000300a00 */
[----:B------:R-:W-:Y:S01]  /*256b0*/  MOV R0, R26 ;  /* 0x0000001a00007202 */ /* 0x000fe20000000f00 */
[----:B------:R-:W-:Y:S02]  /*256c0*/  IMAD.MOV.U32 R2, RZ, RZ, R27 ;  /* 0x000000ffff027224 */ /* 0x000fe400078e001b */
[C---:B--2---:R-:W-:Y:S01]  /*256d0*/  HMMA.16816.F32 R24, R4.reuse, R24, R16 ;  /* 0x000000180418723c */ /* 0x044fe20000001810 */
[----:B------:R-:W2:Y:S11]  /*256e0*/  LDL.LU.64 R16, [R1+0x4d10] ;  /* 0x004d100001107983 */ /* 0x000eb60000300a00 */
[----:B------:R-:W-:Y:S11]  /*256f0*/  @!UPT UIADD3 URZ, URZ, URZ, URZ ;  /* 0x0000003f3f3ff290 */ /* 0x000ff6000fffe03f */
[----:B------:R-:W-:Y:S01]  /*25700*/  STL.64 [R1+0x4b90], R26 ;  /* 0x004b901a01007387 */ /* 0x000fe20000100a00 */
[----:B------:R0:W-:Y:S03]  /*25710*/  STL.64 [R1+0x4b88], R24 ;  /* 0x004b881801007387 */ /* 0x0001e60000100a00 */
[----:B0-----:R-:W2:Y:S01]  /*25720*/  LDL.LU R24, [R1+0x20] ;  /* 0x0000200001187983 */ /* 0x001ea20000300800 */
[----:B------:R-:W2:Y:S02]  /*25730*/  LDL.LU R25, [R1+0x24] ;  /* 0x0000240001197983 */ /* 0x000ea40000300800 */
[----:B------:R-:W2:Y:S02]  /*25740*/  LDL.LU R26, [R1+0x28] ;  /* 0x00002800011a7983 */ /* 0x000ea40000300800 */
[----:B------:R-:W2:Y:S02]  /*25750*/  LDL.LU R27, [R1+0x2c] ;  /* 0x00002c00011b7983 */ /* 0x000ea40000300800 */
[----:B--2---:R-:W-:Y:S01]  /*25760*/  HMMA.16816.F32 R16, R4, R16, R24 ;  /* 0x000000100410723c */ /* 0x004fe20000001818 */
[----:B------:R-:W2:Y:S04]  /*25770*/  LDL R26, [R1+0x378] ;  /* 0x00037800011a7983 */ /* 0x000ea80000100800 */
[----:B------:R-:W2:Y:S04]  /*25780*/  LDL R27, [R1+0x37c] ;  /* 0x00037c00011b7983 */ /* 0x000ea80000100800 */
[----:B--2---:R0:W-:Y:S11]  /*25790*/  STL.64 [R1+0x4ba0], R26 ;  /* 0x004ba01a01007387 */ /* 0x0041f60000100a00 */
[----:B------:R-:W-:Y:S03]  /*257a0*/  @!UPT UIADD3 URZ, URZ, URZ, URZ ;  /* 0x0000003f3f3ff290 */ /* 0x000fe6000fffe03f */
[----:B------:R1:W-:Y:S02]  /*257b0*/  STL.64 [R1+0x4b80], R18 ;  /* 0x004b801201007387 */ /* 0x0003e40000100a00 */
[----:B------:R-:W-:Y:S01]  /*257c0*/  STL.64 [R1+0x4b78], R16 ;  /* 0x004b781001007387 */ /* 0x000fe20000100a00 */
[----:B0-----:R-:W2:Y:S04]  /*257d0*/  LDL R26, [R1+0x358] ;  /* 0x00035800011a7983 */ /* 0x001ea80000100800 */
[----:B------:R-:W2:Y:S04]  /*257e0*/  LDL R27, [R1+0x35c] ;  /* 0x00035c00011b7983 */ /* 0x000ea80000100800 */
[----:B-1----:R-:W3:Y:S04]  /*257f0*/  LDL R18, [R1+0x388] ;  /* 0x0003880001127983 */ /* 0x002ee80000100800 */
[----:B------:R-:W3:Y:S04]  /*25800*/  LDL R19, [R1+0x38c] ;  /* 0x00038c0001137983 */ /* 0x000ee80000100800 */
[----:B--2---:R0:W-:Y:S01]  /*25810*/  STL.64 [R1+0x4bb8], R26 ;  /* 0x004bb81a01007387 */ /* 0x0041e20000100a00 */
[----:B---3--:R1:W-:Y:S03]  /*25820*/  STL.64 [R1+0x4b98], R18 ;  /* 0x004b981201007387 */ /* 0x0083e60000100a00 */
[----:B0-----:R-:W2:Y:S04]  /*25830*/  LDL R26, [R1+0x348] ;  /* 0x00034800011a7983 */ /* 0x001ea80000100800 */
[----:B------:R-:W2:Y:S01]  /*25840*/  LDL R27, [R1+0x34c] ;  /* 0x00034c00011b7983 */ /* 0x000ea20000100800 */
[----:B-1----:R-:W-:Y:S01]  /*25850*/  MOV R18, R13 ;  /* 0x0000000d00127202 */ /* 0x002fe20000000f00 */
[----:B------:R-:W-:Y:S01]  /*25860*/  IMAD.MOV.U32 R19, RZ, RZ, R12 ;  /* 0x000000ffff137224 */ /* 0x000fe200078e000c */
[----:B------:R-:W-:Y:S01]  /*25870*/  MOV R16, R15 ;  /* 0x0000000f00107202 */ /* 0x000fe20000000f00 */
[----:B------:R-:W-:Y:S01]  /*25880*/  IMAD.MOV.U32 R17, RZ, RZ, R14 ;  /* 0x000000ffff117224 */ /* 0x000fe200078e000e */
[----:B--2---:R-:W-:Y:S02]  /*25890*/  STL.64 [R1+0x4bd0], R26 ;  /* 0x004bd01a01007387 */ /* 0x004fe40000100a00 */
[----:B------:R-:W-:Y:S02]  /*258a0*/  STL.64 [R1+0x4bb0], R18 ;  /* 0x004bb01201007387 */ /* 0x000fe40000100a00 */
[----:B------:R0:W-:Y:S02]  /*258b0*/  STL.64 [R1+0x4ba8], R16 ;  /* 0x004ba81001007387 */ /* 0x0001e40000100a00 */
[----:B0-----:R-:W-:Y:S01]  /*258c0*/  MOV R16, R28 ;  /* 0x0000001c00107202 */ /* 0x001fe20000000f00 */
[----:B------:R-:W-:Y:S01]  /*258d0*/  IMAD.MOV.U32 R17, RZ, RZ, R3 ;  /* 0x000000ffff117224 */ /* 0x000fe200078e0003 */
[----:B------:R-:W2:Y:S01]  /*258e0*/  LDL.LU R28, [R1+0x4d0c] ;  /* 0x004d0c00011c7983 */ /* 0x000ea20000300800 */
[----:B------:R-:W3:Y:S01]  /*258f0*/  LDL.LU R3, [R1+0x4d08] ;  /* 0x004d080001037983 */ /* 0x000ee20000300800 */
[----:B------:R-:W-:Y:S01]  /*25900*/  MOV R18, R0 ;  /* 0x0000000000127202 */ /* 0x000fe20000000f00 */
[----:B------:R-:W-:Y:S01]  /*25910*/  IMAD.MOV.U32 R19, RZ, RZ, R2 ;  /* 0x000000ffff137224 */ /* 0x000fe200078e0002 */
[----:B------:R-:W4:Y:S01]  /*25920*/  LDL.LU R0, [R1+0x4d04] ;  /* 0x004d040001007983 */ /* 0x000f220000300800 */
[----:B------:R-:W5:Y:S02]  /*25930*/  LDL.LU R2, [R1+0x4d00] ;  /* 0x004d000001027983 */ /* 0x000f640000300800 */
[----:B------:R-:W2:Y:S02]  /*25940*/  LDL R26, [R1+0x338] ;  /* 0x00033800011a7983 */ /* 0x000ea40000100800 */
[----:B------:R-:W2:Y:S02]  /*25950*/  LDL R27, [R1+0x33c] ;  /* 0x00033c00011b7983 */ /* 0x000ea40000100800 */
[----:B--2---:R0:W-:Y:S04]  /*25960*/  STL.64 [R1+0x4be8], R26 ;  /* 0x004be81a01007387 */ /* 0x0041e80000100a00 */
[----:B0-----:R-:W2:Y:S04]  /*25970*/  LDL R26, [R1+0x318] ;  /* 0x00031800011a7983 */ /* 0x001ea80000100800 */
[----:B------:R-:W2:Y:S04]  /*25980*/  LDL R27, [R1+0x31c] ;  /* 0x00031c00011b7983 */ /* 0x000ea80000100800 */
[----:B--2---:R0:W-:Y:S01]  /*25990*/  STL.64 [R1+0x4c00], R26 ;  /* 0x004c001a01007387 */ /* 0x0041e20000100a00 */
[----:B------:R1:W-:Y:S02]  /*259a0*/  STL.64 [R1+0x4bc8], R18 ;  /* 0x004bc81201007387 */ /* 0x0003e40000100a00 */
[----:B------:R2:W-:Y:S01]  /*259b0*/  STL.64 [R1+0x4bc0], R16 ;  /* 0x004bc01001007387 */ /* 0x0005e20000100a00 */
[----:B0-----:R-:W3:Y:S04]  /*259c0*/  LDL R26, [R1+0x308] ;  /* 0x00030800011a7983 */ /* 0x001ee80000100800 */
[----:B------:R-:W3:Y:S01]  /*259d0*/  LDL R27, [R1+0x30c] ;  /* 0x00030c00011b7983 */ /* 0x000ee20000100800 */
[----:B-1----:R-:W-:Y:S01]  /*259e0*/  MOV R18, R9 ;  /* 0x0000000900127202 */ /* 0x002fe20000000f00 */
[----:B------:R-:W-:Y:S01]  /*259f0*/  IMAD.MOV.U32 R19, RZ, RZ, R8 ;  /* 0x000000ffff137224 */ /* 0x000fe200078e0008 */
[----:B--2---:R-:W-:Y:S01]  /*25a00*/  MOV R16, R11 ;  /* 0x0000000b00107202 */ /* 0x004fe20000000f00 */
[----:B------:R-:W-:Y:S01]  /*25a10*/  IMAD.MOV.U32 R17, RZ, RZ, R10 ;  /* 0x000000ffff117224 */ /* 0x000fe200078e000a */
[----:B---3--:R0:W-:Y:S02]  /*25a20*/  STL.64 [R1+0x4c18], R26 ;  /* 0x004c181a01007387 */ /* 0x0081e40000100a00 */
        /* <DEDUP_REMOVED lines=8> */
[----:B---3--:R-:W-:Y:S02]  /*25ab0*/  STL.64 [R1+0x4c30], R26 ;  /* 0x004c301a01007387 */ /* 0x008fe40000100a00 */
[----:B------:R0:W-:Y:S02]  /*25ac0*/  STL.64 [R1+0x4bf8], R18 ;  /* 0x004bf81201007387 */ /* 0x0001e40000100a00 */
[----:B------:R1:W-:Y:S02]  /*25ad0*/  STL.64 [R1+0x4bf0], R16 ;  /* 0x004bf01001007387 */ /* 0x0003e40000100a00 */
[----:B0-----:R-:W-:Y:S01]  /*25ae0*/  IMAD.MOV.U32 R18, RZ, RZ, R28 ;  /* 0x000000ffff127224 */ /* 0x001fe200078e001c */
[----:B-1----:R-:W2:Y:S01]  /*25af0*/  LDL.LU R16, [R1+0x60] ;  /* 0x0000600001107983 */ /* 0x002ea20000300800 */
[----:B------:R-:W-:-:S02]  /*25b00*/  MOV R17, R3 ;  /* 0x0000000300117202 */ /* 0x000fc40000000f00 */
[----:B------:R-:W3:Y:S02]  /*25b10*/  LDL.LU R3, [R1+0x4cfc] ;  /* 0x004cfc0001037983 */ /* 0x000ee40000300800 */
[----:B------:R-:W2:Y:S01]  /*25b20*/  LDL.LU R28, [R1+0x4cf8] ;  /* 0x004cf800011c7983 */ /* 0x000ea20000300800 */
[----:B------:R-:W-:Y:S02]  /*25b30*/  MOV R19, R29 ;  /* 0x0000001d00137202 */ /* 0x000fe40000000f00 */
[----:B------:R-:W2:Y:S01]  /*25b40*/  LDL.LU R29, [R1+0x4cf4] ;  /* 0x004cf400011d7983 */ /* 0x000ea20000300800 */
[----:B------:R-:W2:Y:S02]  /*25b50*/  LDL R26, [R1+0x2c8] ;  /* 0x0002c800011a7983 */ /* 0x000ea40000100800 */
[----:B------:R-:W2:Y:S02]  /*25b60*/  LDL R27, [R1+0x2cc] ;  /* 0x0002cc00011b7983 */ /* 0x000ea40000100800 */
[----:B--2---:R-:W-:Y:S01]  /*25b70*/  STL.64 [R1+0x4c48], R26 ;  /* 0x004c481a01007387 */ /* 0x004fe20000100a00 */
[----:B------:R5:W-:Y:S02]  /*25b80*/  STL.64 [R1+0x4c10], R18 ;  /* 0x004c101201007387 */ /* 0x000be40000100a00 */
[----:B------:R0:W-:Y:S02]  /*25b90*/  STL.64 [R1+0x4c08], R16 ;  /* 0x004c081001007387 */ /* 0x0001e40000100a00 */
[----:B-----5:R-:W-:Y:S01]  /*25ba0*/  IMAD.MOV.U32 R18, RZ, RZ, R2 ;  /* 0x000000ffff127224 */ /* 0x020fe200078e0002 */
[----:B0-----:R-:W2:Y:S01]  /*25bb0*/  LDL.LU R16, [R1+0x80] ;  /* 0x0000800001107983 */ /* 0x001ea20000300800 */
[----:B------:R-:W2:Y:S02]  /*25bc0*/  LDL.LU R17, [R1+0x84] ;  /* 0x0000840001117983 */ /* 0x000ea40000300800 */
[----:B------:R-:W5:Y:S01]  /*25bd0*/  LDL.LU R2, [R1+0x4cf0] ;  /* 0x004cf00001027983 */ /* 0x000f620000300800 */
[----:B----4-:R-:W-:-:S02]  /*25be0*/  MOV R19, R0 ;  /* 0x0000000000137202 */ /* 0x010fc40000000f00 */
[----:B------:R-:W4:Y:S01]  /*25bf0*/  LDL.LU R0, [R1+0x4cec] ;  /* 0x004cec0001007983 */ /* 0x000f220000300800 */
[----:B------:R-:W2:Y:S02]  /*25c00*/  LDL R26, [R1+0x298] ;  /* 0x00029800011a7983 */ /* 0x000ea40000100800 */
[----:B------:R-:W2:Y:S02]  /*25c10*/  LDL R27, [R1+0x29c] ;  /* 0x00029c00011b7983 */ /* 0x000ea40000100800 */
[----:B--2---:R-:W-:Y:S01]  /*25c20*/  STL.64 [R1+0x4c60], R26 ;  /* 0x004c601a01007387 */ /* 0x004fe20000100a00 */
[----:B------:R0:W-:Y:S02]  /*25c30*/  STL.64 [R1+0x4c28], R18 ;  /* 0x004c281201007387 */ /* 0x0001e40000100a00 */
[----:B------:R1:W-:Y:S01]  /*25c40*/  STL.64 [R1+0x4c20], R16 ;  /* 0x004c201001007387 */ /* 0x0003e20000100a00 */
[----:B0-----:R-:W-:Y:S01]  /*25c50*/  MOV R18, R28 ;  /* 0x0000001c00127202 */ /* 0x001fe20000000f00 */
[----:B-1----:R-:W2:Y:S01]  /*25c60*/  LDL.LU R16, [R1+0xb0] ;  /* 0x0000b00001107983 */ /* 0x002ea20000300800 */
[----:B------:R-:W-:-:S02]  /*25c70*/  IMAD.MOV.U32 R17, RZ, RZ, R29 ;  /* 0x000000ffff117224 */ /* 0x000fc400078e001d */
[----:B------:R-:W2:Y:S02]  /*25c80*/  LDL.LU R29, [R1+0x4ce8] ;  /* 0x004ce800011d7983 */ /* 0x000ea40000300800 */
[----:B------:R-:W2:Y:S02]  /*25c90*/  LDL.LU R28, [R1+0x4ce4] ;  /* 0x004ce400011c7983 */ /* 0x000ea40000300800 */
[----:B---3--:R-:W-:Y:S02]  /*25ca0*/  IMAD.MOV.U32 R19, RZ, RZ, R3 ;  /* 0x000000ffff137224 */ /* 0x008fe400078e0003 */
[----:B------:R-:W3:Y:S01]  /*25cb0*/  LDL.LU R3, [R1+0x4ce0] ;  /* 0x004ce00001037983 */ /* 0x000ee20000300800 */
[----:B------:R-:W2:Y:S02]  /*25cc0*/  LDL R26, [R1+0x288] ;  /* 0x00028800011a7983 */ /* 0x000ea40000100800 */
[----:B------:R-:W2:Y:S02]  /*25cd0*/  LDL R27, [R1+0x28c] ;  /* 0x00028c00011b7983 */ /* 0x000ea40000100800 */
[----:B--2---:R0:W-:Y:S01]  /*25ce0*/  STL.64 [R1+0x4c78], R26 ;  /* 0x004c781a01007387 */ /* 0x0041e20000100a00 */
[----:B------:R-:W2:Y:S02]  /*25cf0*/  LDL R20, [R1+0x520] ;  /* 0x0005200001147983 */ /* 0x000ea40000100800 */
[----:B------:R-:W2:Y:S01]  /*25d00*/  LDL R21, [R1+0x524] ;  /* 0x0005240001157983 */ /* 0x000ea20000100800 */
[----:B0-----:R-:W3:Y:S04]  /*25d10*/  LDL R26, [R1+0x258] ;  /* 0x00025800011a7983 */ /* 0x001ee80000100800 */
[----:B------:R-:W3:Y:S04]  /*25d20*/  LDL R27, [R1+0x25c] ;  /* 0x00025c00011b7983 */ /* 0x000ee80000100800 */
[----:B--2---:R-:W-:Y:S01]  /*25d30*/  STL.64 [R1+0x4ca0], R20 ;  /* 0x004ca01401007387 */ /* 0x004fe20000100a00 */
[----:B------:R-:W2:Y:S02]  /*25d40*/  LDL R12, [R1+0x3d0] ;  /* 0x0003d000010c7983 */ /* 0x000ea40000100800 */
[----:B------:R-:W2:Y:S02]  /*25d50*/  LDL R13, [R1+0x3d4] ;  /* 0x0003d400010d7983 */ /* 0x000ea40000100800 */
[----:B--2---:R0:W-:Y:S01]  /*25d60*/  STL.64 [R1+0x4cb0], R12 ;  /* 0x004cb00c01007387 */ /* 0x0041e20000100a00 */
[----:B------:R-:W2:Y:S02]  /*25d70*/  LDL R8, [R1+0x3b0] ;  /* 0x0003b00001087983 */ /* 0x000ea40000100800 */
[----:B------:R-:W2:Y:S01]  /*25d80*/  LDL R9, [R1+0x3b4] ;  /* 0x0003b40001097983 */ /* 0x000ea20000100800 */
[----:B0-----:R-:W2:Y:S01]  /*25d90*/  LDL.LU R12, [R1+0x70] ;  /* 0x00007000010c7983 */ /* 0x001ea20000300800 */
[----:B------:R-:W2:Y:S02]  /*25da0*/  LDL.LU R13, [R1+0x74] ;  /* 0x00007400010d7983 */ /* 0x000ea40000300800 */
[----:B------:R-:W2:Y:S02]  /*25db0*/  LDL.LU R14, [R1+0x78] ;  /* 0x00007800010e7983 */ /* 0x000ea40000300800 */
[----:B------:R-:W2:Y:S01]  /*25dc0*/  LDL.LU R15, [R1+0x7c] ;  /* 0x00007c00010f7983 */ /* 0x000ea20000300800 */
[----:B------:R-:W2:Y:S01]  /*25dd0*/  LDL.LU R20, [R1+0xa0] ;  /* 0x0000a00001147983 */ /* 0x000ea20000300800 */
[----:B------:R-:W2:Y:S02]  /*25de0*/  LDL.LU R21, [R1+0xa4] ;  /* 0x0000a40001157983 */ /* 0x000ea40000300800 */
[----:B------:R-:W2:Y:S02]  /*25df0*/  LDL.LU R22, [R1+0xa8] ;  /* 0x0000a80001167983 */ /* 0x000ea40000300800 */
[----:B------:R-:W2:Y:S01]  /*25e00*/  LDL.LU R23, [R1+0xac] ;  /* 0x0000ac0001177983 */ /* 0x000ea20000300800 */
[----:B---3--:R0:W-:Y:S01]  /*25e10*/  STL.64 [R1+0x4c90], R26 ;  /* 0x004c901a01007387 */ /* 0x0081e20000100a00 */
[----:B------:R-:W3:Y:S02]  /*25e20*/  LDL.LU R24, [R1+0x90] ;  /* 0x0000900001187983 */ /* 0x000ee40000300800 */
[----:B------:R-:W3:Y:S01]  /*25e30*/  LDL.LU R25, [R1+0x94] ;  /* 0x0000940001197983 */ /* 0x000ee20000300800 */
[----:B0-----:R-:W3:Y:S01]  /*25e40*/  LDL.LU R26, [R1+0x98] ;  /* 0x00009800011a7983 */ /* 0x001ee20000300800 */
[----:B------:R-:W3:Y:S02]  /*25e50*/  LDL.LU R27, [R1+0x9c] ;  /* 0x00009c00011b7983 */ /* 0x000ee40000300800 */
[----:B------:R-:W-:Y:S02]  /*25e60*/  STL.64 [R1+0x4c40], R18 ;  /* 0x004c401201007387 */ /* 0x000fe40000100a00 */
[----:B------:R0:W-:Y:S02]  /*25e70*/  STL.64 [R1+0x4c38], R16 ;  /* 0x004c381001007387 */ /* 0x0001e40000100a00 */
[----:B0-----:R-:W2:Y:S01]  /*25e80*/  LDL.LU R16, [R1+0xc0] ;  /* 0x0000c00001107983 */ /* 0x001ea20000300800 */
[----:B------:R-:W2:Y:S01]  /*25e90*/  LDL.LU R17, [R1+0xc4] ;  /* 0x0000c40001117983 */ /* 0x000ea20000300800 */
[----:B----4-:R-:W-:Y:S01]  /*25ea0*/  MOV R18, R0 ;  /* 0x0000000000127202 */ /* 0x010fe20000000f00 */
[----:B-----5:R-:W-:Y:S01]  /*25eb0*/  IMAD.MOV.U32 R19, RZ, RZ, R2 ;  /* 0x000000ffff137224 */ /* 0x020fe200078e0002 */
[----:B------:R-:W4:Y:S01]  /*25ec0*/  LDL.LU R0, [R1+0x4cdc] ;  /* 0x004cdc0001007983 */ /* 0x000f220000300800 */
[----:B------:R-:W5:Y:S03]  /*25ed0*/  LDL.LU R2, [R1+0x4cd8] ;  /* 0x004cd80001027983 */ /* 0x000f660000300800 */
[----:B------:R-:W-:Y:S04]  /*25ee0*/  STL.64 [R1+0x4c58], R18 ;  /* 0x004c581201007387 */ /* 0x000fe80000100a00 */
[----:B--2---:R0:W-:Y:S04]  /*25ef0*/  STL.64 [R1+0x4c50], R16 ;  /* 0x004c501001007387 */ /* 0x0041e80000100a00 */
[----:B0-----:R-:W2:Y:S01]  /*25f00*/  LDL.LU R16, [R1+0xd0] ;  /* 0x0000d00001107983 */ /* 0x001ea20000300800 */
[----:B------:R-:W-:Y:S01]  /*25f10*/  IMAD.MOV.U32 R18, RZ, RZ, R28 ;  /* 0x000000ffff127224 */ /* 0x000fe200078e001c */
[----:B------:R-:W-:-:S02]  /*25f20*/  MOV R19, R29 ;  /* 0x0000001d00137202 */ /* 0x000fc40000000f00 */
[----:B------:R-:W-:Y:S02]  /*25f30*/  MOV R17, R3 ;  /* 0x0000000300117202 */ /* 0x000fe40000000f00 */
[----:B------:R-:W3:Y:S01]  /*25f40*/  LDL.LU R3, [R1+0x4cd4] ;  /* 0x004cd40001037983 */ /* 0x000ee20000300800 */
[----:B------:R-:W3:Y:S02]  /*25f50*/  LDL.LU R28, [R1+0x4cd0] ;  /* 0x004cd000011c7983 */ /* 0x000ee40000300800 */
[----:B------:R-:W3:Y:S02]  /*25f60*/  LDL.LU R29, [R1+0x4ccc] ;  /* 0x004ccc00011d7983 */ /* 0x000ee40000300800 */
[----:B------:R-:W-:Y:S01]  /*25f70*/  STL.64 [R1+0x4c70], R18 ;  /* 0x004c701201007387 */ /* 0x000fe20000100a00 */
[----:B--2---:R0:W-:Y:S04]  /*25f80*/  STL.64 [R1+0x4c68], R16 ;  /* 0x004c681001007387 */ /* 0x0041e80000100a00 */
[----:B0-----:R-:W2:Y:S01]  /*25f90*/  LDL.LU R16, [R1+0xe0] ;  /* 0x0000e00001107983 */ /* 0x001ea20000300800 */
[----:B------:R-:W2:Y:S02]  /*25fa0*/  LDL.LU R17, [R1+0xe4] ;  /* 0x0000e40001117983 */ /* 0x000ea40000300800 */
[----:B-----5:R-:W-:Y:S01]  /*25fb0*/  IMAD.MOV.U32 R18, RZ, RZ, R2 ;  /* 0x000000ffff127224 */ /* 0x020fe200078e0002 */
[----:B----4-:R-:W-:Y:S01]  /*25fc0*/  MOV R19, R0 ;  /* 0x0000000000137202 */ /* 0x010fe20000000f00 */
[----:B------:R-:W4:Y:S01]  /*25fd0*/  LDL.LU R2, [R1+0x4cc8] ;  /* 0x004cc80001027983 */ /* 0x000f220000300800 */
[----:B------:R-:W5:Y:S03]  /*25fe0*/  LDL.LU R0, [R1+0x4cc4] ;  /* 0x004cc40001007983 */ /* 0x000f660000300800 */
[----:B------:R3:W-:Y:S01]  /*25ff0*/  STL.64 [R1+0x4c88], R18 ;  /* 0x004c881201007387 */ /* 0x0007e20000100a00 */
[----:B------:R-:W-:Y:S01]  /*26000*/  HMMA.16816.F32 R8, R4, R8, R12 ;  /* 0x000000080408723c */ /* 0x000fe2000000180c */
[----:B---3--:R-:W-:Y:S01]  /*26010*/  MOV R18, R28 ;  /* 0x0000001c00127202 */ /* 0x008fe20000000f00 */
[----:B------:R-:W-:Y:S01]  /*26020*/  IMAD.MOV.U32 R19, RZ, RZ, R3 ;  /* 0x000000ffff137224 */ /* 0x000fe200078e0003 */
[----:B--2---:R0:W-:Y:S04]  /*26030*/  STL.64 [R1+0x4c80], R16 ;  /* 0x004c801001007387 */ /* 0x0041e80000100a00 */
[----:B0-----:R-:W2:Y:S01]  /*26040*/  LDL.LU R16, [R1+0xf0] ;  /* 0x0000f00001107983 */ /* 0x001ea20000300800 */
[----:B------:R-:W-:-:S02]  /*26050*/  IMAD.MOV.U32 R17, RZ, RZ, R29 ;  /* 0x000000ffff117224 */ /* 0x000fc400078e001d */
[----:B------:R-:W3:Y:S02]  /*26060*/  LDL.LU R29, [R1+0x4cc0] ;  /* 0x004cc000011d7983 */ /* 0x000ee40000300800 */
[----:B------:R-:W2:Y:S01]  /*26070*/  LDL.LU R28, [R1+0x4cbc] ;  /* 0x004cbc00011c7983 */ /* 0x000ea20000300800 */
[----:B------:R-:W2:Y:S01]  /*26080*/  LDL.LU R3, [R1+0x4cb8] ;  /* 0x004cb80001037983 */ /* 0x000ea20000300800 */
[----:B------:R-:W2:Y:S09]  /*26090*/  LDL.LU.64 R12, [R1+0x4cb0] ;  /* 0x004cb000010c7983 */ /* 0x000eb20000300a00 */
[----:B------:R0:W-:Y:S02]  /*260a0*/  STL.64 [R1+0x4b68], R10 ;  /* 0x004b680a01007387 */ /* 0x0001e40000100a00 */
[----:B------:R-:W-:Y:S01]  /*260b0*/  STL.64 [R1+0x4b60], R8 ;  /* 0x004b600801007387 */ /* 0x000fe20000100a00 */
[----:B0-----:R-:W4:Y:S01]  /*260c0*/  LDL R10, [R1+0x3a8] ;  /* 0x0003a800010a7983 */ /* 0x001f220000100800 */
[----:B---3--:R-:W-:-:S03]  /*260d0*/  MOV R11, R29 ;  /* 0x0000001d000b7202 */ /* 0x008fc60000000f00 */
[----:B------:R-:W3:Y:S01]  /*260e0*/  LDL.LU R29, [R1+0x4ca8] ;  /* 0x004ca800011d7983 */ /* 0x000ee20000300800 */
[C---:B--2---:R-:W-:Y:S01]  /*260f0*/  HMMA.16816.F32 R12, R4.reuse, R12, R20 ;  /* 0x0000000c040c723c */ /* 0x044fe20000001814 */
[----:B------:R-:W2:Y:S11]  /*26100*/  LDL.LU.64 R20, [R1+0x4ca0] ;  /* 0x004ca00001147983 */ /* 0x000eb60000300a00 */
[----:B------:R-:W-:Y:S11]  /*26110*/  @!UPT UIADD3 URZ, URZ, URZ, URZ ;  /* 0x0000003f3f3ff290 */ /* 0x000ff6000fffe03f */
[----:B------:R0:W-:Y:S01]  /*26120*/  STL.64 [R1+0x4b50], R14 ;  /* 0x004b500e01007387 */ /* 0x0001e20000100a00 */
[----:B------:R-:W-:Y:S03]  /*26130*/  STL.64 [R1+0x4b48], R12 ;  /* 0x004b480c01007387 */ /* 0x000fe60000100a00 */
[----:B0-----:R-:W4:Y:S04]  /*26140*/  LDL R14, [R1+0x3b8] ;  /* 0x0003b800010e7983 */ /* 0x001f280000100800 */
[----:B------:R-:W4:Y:S01]  /*26150*/  LDL R15, [R1+0x3bc] ;  /* 0x0003bc00010f7983 */ /* 0x000f220000100800 */
[----:B--2---:R-:W-:Y:S03]  /*26160*/  HMMA.16816.F32 R4, R4, R20, R24 ;  /* 0x000000140404723c */ /* 0x004fe60000001818 */
[----:B---3--:R-:W0:Y:S04]  /*26170*/  LDSM.16.MT88.4 R24, [R29+0x10100] ;  /* 0x010100001d18783b */ /* 0x008e280000004200 */
[----:B------:R-:W1:Y:S11]  /*26180*/  LDSM.16.MT88.4 R20, [R29+0x16000] ;  /* 0x016000001d14783b */ /* 0x000e760000004200 */
[----:B------:R-:W-:Y:S05]  /*26190*/  @!UPT UIADD3 URZ, URZ, URZ, URZ ;  /* 0x0000003f3f3ff290 */ /* 0x000fea000fffe03f */
[----:B------:R2:W-:Y:S01]  /*261a0*/  STL.64 [R1+0x4b40], R6 ;  /* 0x004b400601007387 */ /* 0x0005e20000100a00 */
[----:B------:R-:W-:Y:S02]  /*261b0*/  STL.64 [R1+0x4b38], R4 ;  /* 0x004b380401007387 */ /* 0x000fe40000100a00 */
[----:B--2---:R-:W-:Y:S01]  /*261c0*/  IMAD.MOV.U32 R6, RZ, RZ, R3 ;  /* 0x000000ffff067224 */ /* 0x004fe200078e0003 */
[----:B------:R-:W-:Y:S01]  /*261d0*/  MOV R7, R28 ;  /* 0x0000001c00077202 */ /* 0x000fe20000000f00 */
[----:B------:R-:W2:Y:S01]  /*261e0*/  LDL.LU R3, [R1+0x4c9c] ;  /* 0x004c9c0001037983 */ /* 0x000ea20000300800 */
[----:B------:R-:W3:Y:S03]  /*261f0*/  LDL.LU R28, [R1+0x4c98] ;  /* 0x004c9800011c7983 */ /* 0x000ee60000300800 */
[----:B0-----:R-:W-:Y:S01]  /*26200*/  STL.64 [R1+0x20], R24 ;  /* 0x0000201801007387 */ /* 0x001fe20000100a00 */
[----:B------:R0:W-:Y:S03]  /*26210*/  STL.64 [R1+0x28], R26 ;  /* 0x0000281a01007387 */ /* 0x0001e60000100a00 */
[----:B0-----:R-:W1:Y:S02]  /*26220*/  LDL.LU.64 R26, [R1+0x4c90] ;  /* 0x004c9000011a7983 */ /* 0x001e640000300a00 */
[C---:B-1----:R-:W-:Y:S02]  /*26230*/  HMMA.16816.F32 R24, R20.reuse, R26, R16 ;  /* 0x0000001a1418723c */ /* 0x042fe40000001810 */
        /* <DEDUP_REMOVED lines=77> */
[----:B------:R-:W2:Y:S01]  /*26710*/  LDL.LU.64 R18, [R1+0x4b80] ;  /* 0x004b800001127983 */ /* 0x000ea20000300a00 */
[----:B------:R-:W2:Y:S11]  /*26720*/  LDL.LU.64 R16, [R1+0x4b78] ;  /* 0x004b780001107983 */ /* 0x000eb60000300a00 */
[----:B------:R-:W-:Y:S10]  /*26730*/  @!UPT UIADD3 URZ, URZ, URZ, URZ ;  /* 0x0000003f3f3ff290 */ /* 0x000ff4000fffe03f */
[----:B------:R-:W-:Y:S01]  /*26740*/  STL.64 [R1+0x3f0], R24 ;  /* 0x0003f01801007387 */ /* 0x000fe20000100a00 */
[----:B------:R5:W-:Y:S02]  /*26750*/  STL.64 [R1+0x3f8], R26 ;  /* 0x0003f81a01007387 */ /* 0x000be40000100a00 */
[----:B-----5:R-:W-:Y:S01]  /*26760*/  IMAD.MOV.U32 R26, RZ, RZ, R0 ;  /* 0x000000ffff1a7224 */ /* 0x020fe200078e0000 */
[----:B----4-:R-:W-:Y:S01]  /*26770*/  MOV R27, R2 ;  /* 0x00000002001b7202 */ /* 0x010fe20000000f00 */
[----:B------:R-:W4:Y:S01]  /*26780*/  LDL.LU R0, [R1+0x4b74] ;  /* 0x004b740001007983 */ /* 0x000f220000300800 */
[----:B------:R-:W5:Y:S01]  /*26790*/  LDL.LU R2, [R1+0x4b70] ;  /* 0x004b700001027983 */ /* 0x000f620000300800 */
[C---:B--2---:R-:W-:Y:S02]  /*267a0*/  HMMA.16816.F32 R16, R20.reuse, R10, R16 ;  /* 0x0000000a1410723c */ /* 0x044fe40000001810 */
[----:B------:R-:W2:Y:S01]  /*267b0*/  LDL.LU.64 R10, [R1+0x4b68] ;  /* 0x004b6800010a7983 */ /* 0x000ea20000300a00 */
[----:B------:R-:W2:Y:S11]  /*267c0*/  LDL.LU.64 R8, [R1+0x4b60] ;  /* 0x004b600001087983 */ /* 0x000eb60000300a00 */
[----:B------:R-:W-:Y:S09]  /*267d0*/  @!UPT UIADD3 URZ, URZ, URZ, URZ ;  /* 0x0000003f3f3ff290 */ /* 0x000ff2000fffe03f */
[----:B------:R3:W-:Y:S01]  /*267e0*/  STL.64 [R1+0x3e0], R16 ;  /* 0x0003e01001007387 */ /* 0x0007e20000100a00 */
[----:B------:R-:W-:Y:S02]  /*267f0*/  STL.64 [R1+0x3e8], R18 ;  /* 0x0003e81201007387 */ /* 0x000fe40000100a00 */
[----:B---3--:R-:W-:Y:S01]  /*26800*/  IMAD.MOV.U32 R16, RZ, RZ, R28 ;  /* 0x000000ffff107224 */ /* 0x008fe200078e001c */
[----:B------:R-:W-:Y:S01]  /*26810*/  MOV R17, R3 ;  /* 0x0000000300117202 */ /* 0x000fe20000000f00 */
[----:B------:R-:W3:Y:S01]  /*26820*/  LDL.LU R28, [R1+0x4b5c] ;  /* 0x004b5c00011c7983 */ /* 0x000ee20000300800 */
[----:B------:R-:W3:Y:S01]  /*26830*/  LDL.LU R3, [R1+0x4b58] ;  /* 0x004b580001037983 */ /* 0x000ee20000300800 */
[C---:B--2---:R-:W-:Y:S02]  /*26840*/  HMMA.16816.F32 R8, R20.reuse, R14, R8 ;  /* 0x0000000e1408723c */ /* 0x044fe40000001808 */
[----:B------:R-:W2:Y:S01]  /*26850*/  LDL.LU.64 R14, [R1+0x4b50] ;  /* 0x004b5000010e7983 */ /* 0x000ea20000300a00 */
[----:B------:R-:W2:Y:S11]  /*26860*/  LDL.LU.64 R12, [R1+0x4b48] ;  /* 0x004b4800010c7983 */ /* 0x000eb60000300a00 */
[----:B------:R-:W-:Y:S09]  /*26870*/  @!UPT UIADD3 URZ, URZ, URZ, URZ ;  /* 0x0000003f3f3ff290 */ /* 0x000ff2000fffe03f */
[----:B------:R0:W-:Y:S01]  /*26880*/  STL.64 [R1+0x3c0], R8 ;  /* 0x0003c00801007387 */ /* 0x0001e20000100a00 */
[----:B------:R3:W-:Y:S03]  /*26890*/  STL.64 [R1+0x3c8], R10 ;  /* 0x0003c80a01007387 */ /* 0x0007e60000100a00 */
[----:B0-----:R-:W4:Y:S01]  /*268a0*/  LDL.LU R8, [R1+0x500] ;  /* 0x0005000001087983 */ /* 0x001f220000300800 */
[----:B------:R-:W4:Y:S01]  /*268b0*/  LDL.LU R9, [R1+0x504] ;  /* 0x0005040001097983 */ /* 0x000f220000300800 */
[C---:B--2---:R-:W-:Y:S02]  /*268c0*/  HMMA.16816.F32 R12, R20.reuse, R6, R12 ;  /* 0x00000006140c723c */ /* 0x044fe4000000180c */
[----:B------:R-:W2:Y:S01]  /*268d0*/  LDL.LU.64 R6, [R1+0x4b40] ;  /* 0x004b400001067983 */ /* 0x000ea20000300a00 */
[----:B------:R-:W2:Y:S02]  /*268e0*/  LDL.LU.64 R4, [R1+0x4b38] ;  /* 0x004b380001047983 */ /* 0x000ea40000300a00 */
[----:B---3--:R-:W-:Y:S01]  /*268f0*/  IMAD.MOV.U32 R10, RZ, RZ, R28 ;  /* 0x000000ffff0a7224 */ /* 0x008fe200078e001c */
[----:B------:R-:W-:Y:S11]  /*26900*/  MOV R11, R3 ;  /* 0x00000003000b7202 */ /* 0x000ff60000000f00 */
[----:B------:R-:W-:Y:S06]  /*26910*/  @!UPT UIADD3 URZ, URZ, URZ, URZ ;  /* 0x0000003f3f3ff290 */ /* 0x000fec000fffe03f */
[----:B------:R5:W-:Y:S01]  /*26920*/  STL.64 [R1+0x390], R12 ;  /* 0x0003900c01007387 */ /* 0x000be20000100a00 */
[----:B------:R-:W-:Y:S02]  /*26930*/  STL.64 [R1+0x398], R14 ;  /* 0x0003980e01007387 */ /* 0x000fe40000100a00 */
[----:B-----5:R-:W-:Y:S01]  /*26940*/  IMAD.MOV.U32 R12, RZ, RZ, R2 ;  /* 0x000000ffff0c7224 */ /* 0x020fe200078e0002 */
[----:B----4-:R-:W-:Y:S01]  /*26950*/  MOV R13, R0 ;  /* 0x00000000000d7202 */ /* 0x010fe20000000f00 */
[----:B--2---:R-:W-:Y:S11]  /*26960*/  HMMA.16816.F32 R4, R20, R26, R4 ;  /* 0x0000001a1404723c */ /* 0x004ff60000001804 */
[----:B------:R-:W-:Y:S11]  /*26970*/  @!UPT UIADD3 URZ, URZ, URZ, URZ ;  /* 0x0000003f3f3ff290 */ /* 0x000ff6000fffe03f */
[----:B------:R-:W-:Y:S02]  /*26980*/  @!UPT UIADD3 URZ, URZ, URZ, URZ ;  /* 0x0000003f3f3ff290 */ /* 0x000fe4000fffe03f */
[----:B------:R-:W-:Y:S01]  /*26990*/  IMAD.MOV.U32 R28, RZ, RZ, R4 ;  /* 0x000000ffff1c7224 */ /* 0x000fe200078e0004 */
[----:B------:R-:W-:Y:S01]  /*269a0*/  MOV R3, R5 ;  /* 0x0000000500037202 */ /* 0x000fe20000000f00 */
[----:B------:R-:W2:Y:S01]  /*269b0*/  LDL.LU R4, [R1+0x510] ;  /* 0x0005100001047983 */ /* 0x000ea20000300800 */
[----:B------:R-:W-:Y:S02]  /*269c0*/  IMAD.MOV.U32 R2, RZ, RZ, R6 ;  /* 0x000000ffff027224 */ /* 0x000fe400078e0006 */
[----:B------:R-:W2:Y:S01]  /*269d0*/  LDL.LU R5, [R1+0x514] ;  /* 0x0005140001057983 */ /* 0x000ea20000300800 */
[----:B------:R-:W-:Y:S01]  /*269e0*/  MOV R0, R7 ;  /* 0x0000000700007202 */ /* 0x000fe20000000f00 */
[----:B------:R-:W2:Y:S01]  /*269f0*/  LDL.LU R6, [R1+0x518] ;  /* 0x0005180001067983 */ /* 0x000ea20000300800 */
[----:B------:R-:W2:Y:S02]  /*26a00*/  LDL.LU R7, [R1+0x51c] ;  /* 0x00051c0001077983 */ /* 0x000ea40000300800 */
[----:B------:R-:W2:Y:S02]  /*26a10*/  LDL.64 R20, [R1+0x20] ;  /* 0x0000200001147983 */ /* 0x000ea40000100a00 */
[----:B------:R-:W2:Y:S01]  /*26a20*/  LDL.64 R22, [R1+0x28] ;  /* 0x0000280001167983 */ /* 0x000ea20000100a00 */
[----:B------:R-:W3:Y:S01]  /*26a30*/  LDL.LU R24, [R1+0x130] ;  /* 0x0001300001187983 */ /* 0x000ee20000300800 */
[----:B------:R-:W3:Y:S02]  /*26a40*/  LDL.LU R25, [R1+0x134] ;  /* 0x0001340001197983 */ /* 0x000ee40000300800 */
[----:B------:R-:W-:Y:S02]  /*26a50*/  STL [R1+0x484c], R0 ;  /* 0x00484c0001007387 */ /* 0x000fe40000100800 */
[----:B------:R-:W-:Y:S01]  /*26a60*/  STL [R1+0x4848], R2 ;  /* 0x0048480201007387 */ /* 0x000fe20000100800 */
[----:B------:R-:W-:Y:S01]  /*26a70*/  STL [R1+0x4844], R3 ;  /* 0x0048440301007387 */ /* 0x000fe20000100800 */
[----:B------:R-:W-:Y:S01]  /*26a80*/  STL [R1+0x4840], R28 ;  /* 0x0048401c01007387 */ /* 0x000fe20000100800 */
[----:B--2---:R-:W-:Y:S07]  /*26a90*/  HMMA.16816.F32 R4, R20, R12, R4 ;  /* 0x0000000c1404723c */ /* 0x004fee0000001804 */
[----:B------:R-:W-:Y:S11]  /*26aa0*/  IMAD.MOV.U32 R12, RZ, RZ, R20 ;  /* 0x000000ffff0c7224 */ /* 0x000ff600078e0014 */
[----:B------:R-:W-:Y:S05]  /*26ab0*/  @!UPT UIADD3 URZ, URZ, URZ, URZ ;  /* 0x0000003f3f3ff290 */ /* 0x000fea000fffe03f */
[----:B------:R-:W-:Y:S01]  /*26ac0*/  STL.64 [R1+0x4ac0], R6 ;  /* 0x004ac00601007387 */ /* 0x000fe20000100a00 */
[----:B------:R0:W-:Y:S02]  /*26ad0*/  STL.64 [R1+0x4ab8], R4 ;  /* 0x004ab80401007387 */ /* 0x0001e40000100a00 */
[----:B0-----:R-:W-:Y:S02]  /*26ae0*/  IMAD.MOV.U32 R4, RZ, RZ, R12 ;  /* 0x000000ffff047224 */ /* 0x001fe400078e000c */
[----:B------:R-:W2:Y:S01]  /*26af0*/  LDL.LU R12, [R1+0x150] ;  /* 0x00015000010c7983 */ /* 0x000ea20000300800 */
[----:B------:R-:W2:Y:S01]  /*26b00*/  LDL.LU R13, [R1+0x154] ;  /* 0x00015400010d7983 */ /* 0x000ea20000300800 */
[----:B------:R-:W-:Y:S02]  /*26b10*/  MOV R3, R21 ;  /* 0x0000001500037202 */ /* 0x000fe40000000f00 */
[----:B--2---:R-:W-:Y:S01]  /*26b20*/  STL.64 [R1+0x4b28], R12 ;  /* 0x004b280c01007387 */ /* 0x004fe20000100a00 */
[----:B------:R-:W2:Y:S02]  /*26b30*/  LDL.LU R20, [R1+0x140] ;  /* 0x0001400001147983 */ /* 0x000ea40000300800 */
[----:B------:R-:W2:Y:S02]  /*26b40*/  LDL.LU R21, [R1+0x144] ;  /* 0x0001440001157983 */ /* 0x000ea40000300800 */
[----:B------:R-:W-:Y:S01]  /*26b50*/  IMAD.MOV.U32 R2, RZ, RZ, R22 ;  /* 0x000000ffff027224 */ /* 0x000fe200078e0016 */
[----:B------:R-:W-:-:S02]  /*26b60*/  MOV R0, R23 ;  /* 0x0000001700007202 */ /* 0x000fc40000000f00 */
[----:B------:R-:W-:Y:S01]  /*26b70*/  MOV R5, R3 ;  /* 0x0000000300057202 */ /* 0x000fe20000000f00 */
[----:B------:R-:W-:Y:S01]  /*26b80*/  IMAD.MOV.U32 R6, RZ, RZ, R2 ;  /* 0x000000ffff067224 */ /* 0x000fe200078e0002 */
[----:B------:R-:W-:-:S07]  /*26b90*/  MOV R7, R0 ;  /* 0x0000000000077202 */ /* 0x000fce0000000f00 */
[C---:B------:R-:W-:Y:S01]  /*26ba0*/  HMMA.16816.F32 R8, R4.reuse, R16, R8 ;  /* 0x000000100408723c */ /* 0x040fe20000001808 */
[----:B--2---:R0:W-:Y:S04]  /*26bb0*/  STL.64 [R1+0x4b30], R20 ;  /* 0x004b301401007387 */ /* 0x0041e80000100a00 */
[----:B0-----:R-:W3:Y:S01]  /*26bc0*/  LDL.LU R20, [R1+0x4f0] ;  /* 0x0004f00001147983 */ /* 0x001ee20000300800 */
[----:B------:R-:W3:Y:S02]  /*26bd0*/  LDL.LU R21, [R1+0x4f4] ;  /* 0x0004f40001157983 */ /* 0x000ee40000300800 */
[----:B------:R-:W3:Y:S02]  /*26be0*/  LDL.LU R22, [R1+0x4f8] ;  /* 0x0004f80001167983 */ /* 0x000ee40000300800 */
[----:B------:R-:W3:Y:S01]  /*26bf0*/  LDL.LU R23, [R1+0x4fc] ;  /* 0x0004fc0001177983 */ /* 0x000ee20000300800 */
[----:B------:R-:W2:Y:S01]  /*26c00*/  LDL.LU R12, [R1+0x4e0] ;  /* 0x0004e000010c7983 */ /* 0x000ea20000300800 */
[----:B------:R-:W2:Y:S02]  /*26c10*/  LDL.LU R13, [R1+0x4e4] ;  /* 0x0004e400010d7983 */ /* 0x000ea40000300800 */
[----:B------:R-:W2:Y:S02]  /*26c20*/  LDL.LU R14, [R1+0x4e8] ;  /* 0x0004e800010e7983 */ /* 0x000ea40000300800 */
[----:B------:R-:W2:Y:S01]  /*26c30*/  LDL.LU R15, [R1+0x4ec] ;  /* 0x0004ec00010f7983 */ /* 0x000ea20000300800 */
[----:B------:R-:W4:Y:S01]  /*26c40*/  LDL.LU R16, [R1+0x160] ;  /* 0x0001600001107983 */ /* 0x000f220000300800 */
[----:B------:R-:W4:Y:S03]  /*26c50*/  LDL.LU R17, [R1+0x164] ;  /* 0x0001640001117983 */ /* 0x000f260000300800 */
[----:B----4-:R0:W-:Y:S04]  /*26c60*/  STL.64 [R1+0x4b20], R16 ;  /* 0x004b201001007387 */ /* 0x0101e80000100a00 */
[----:B0-----:R-:W4:Y:S01]  /*26c70*/  LDL.LU R16, [R1+0x4d0] ;  /* 0x0004d00001107983 */ /* 0x001f220000300800 */
[----:B------:R-:W4:Y:S02]  /*26c80*/  LDL.LU R17, [R1+0x4d4] ;  /* 0x0004d40001117983 */ /* 0x000f240000300800 */
[----:B------:R-:W4:Y:S02]  /*26c90*/  LDL.LU R18, [R1+0x4d8] ;  /* 0x0004d80001127983 */ /* 0x000f240000300800 */
[----:B------:R-:W4:Y:S01]  /*26ca0*/  LDL.LU R19, [R1+0x4dc] ;  /* 0x0004dc0001137983 */ /* 0x000f220000300800 */
[----:B------:R-:W-:Y:S01]  /*26cb0*/  STL.64 [R1+0x4ab0], R10 ;  /* 0x004ab00a01007387 */ /* 0x000fe20000100a00 */
[----:B------:R0:W-:Y:S03]  /*26cc0*/  STL.64 [R1+0x4aa8], R8 ;  /* 0x004aa80801007387 */ /* 0x0001e60000100a00 */
[----:B0-----:R-:W5:Y:S01]  /*26cd0*/  LDL.LU R8, [R1+0x190] ;  /* 0x0001900001087983 */ /* 0x001f620000300800 */
[----:B------:R-:W5:Y:S01]  /*26ce0*/  LDL.LU R9, [R1+0x194] ;  /* 0x0001940001097983 */ /* 0x000f620000300800 */
[C---:B---3--:R-:W-:Y:S01]  /*26cf0*/  HMMA.16816.F32 R24, R4.reuse, R24, R20 ;  /* 0x000000180418723c */ /* 0x048fe20000001814 */
[----:B------:R-:W0:Y:S01]  /*26d00*/  LDSM.16.MT88.4 R20, [R29+0x12100] ;  /* 0x012100001d14783b */ /* 0x000e220000004200 */
[----:B-----5:R1:W-:Y:S04]  /*26d10*/  STL.64 [R1+0x4b08], R8 ;  /* 0x004b080801007387 */ /* 0x0203e80000100a00 */
        /* <DEDUP_REMOVED lines=11> */
[----:B------:R1:W-:Y:S03]  /*26dd0*/  STL.64 [R1+0x4a98], R24 ;  /* 0x004a981801007387 */ /* 0x0003e60000100a00 */
[----:B-1----:R-:W5:Y:S01]  /*26de0*/  LDL.LU R24, [R1+0x490] ;  /* 0x0004900001187983 */ /* 0x002f620000300800 */
[----:B------:R-:W5:Y:S02]  /*26df0*/  LDL.LU R25, [R1+0x494] ;  /* 0x0004940001197983 */ /* 0x000f640000300800 */
[----:B------:R-:W5:Y:S02]  /*26e00*/  LDL.LU R26, [R1+0x498] ;  /* 0x00049800011a7983 */ /* 0x000f640000300800 */
[----:B------:R-:W5:Y:S01]  /*26e10*/  LDL.LU R27, [R1+0x49c] ;  /* 0x00049c00011b7983 */ /* 0x000f620000300800 */
[----:B0-----:R0:W-:Y:S01]  /*26e20*/  STL.64 [R1], R20 ;  /* 0x0000001401007387 */ /* 0x0011e20000100a00 */
[----:B------:R2:W-:Y:S03]  /*26e30*/  STL.64 [R1+0x8], R22 ;  /* 0x0000081601007387 */ /* 0x0005e60000100a00 */
[----:B0-----:R-:W2:Y:S01]  /*26e40*/  LDL.LU.64 R20, [R1+0x4b30] ;  /* 0x004b300001147983 */ /* 0x001ea20000300a00 */
[----:B------:R-:W-:Y:S01]  /*26e50*/  STL [R1+0x4a70], R29 ;  /* 0x004a701d01007387 */ /* 0x000fe20000100800 */
[C---:B--2---:R-:W-:Y:S02]  /*26e60*/  HMMA.16816.F32 R20, R4.reuse, R20, R12 ;  /* 0x000000140414723c */ /* 0x044fe4000000180c */
[----:B------:R-:W4:Y:S11]  /*26e70*/  LDL.LU.64 R12, [R1+0x4b28] ;  /* 0x004b2800010c7983 */ /* 0x000f360000300a00 */
[----:B------:R-:W-:Y:S10]  /*26e80*/  @!UPT UIADD3 URZ, URZ, URZ, URZ ;  /* 0x0000003f3f3ff290 */ /* 0x000ff4000fffe03f */
[----:B------:R-:W-:Y:S01]  /*26e90*/  STL.64 [R1+0x4a80], R22 ;  /* 0x004a801601007387 */ /* 0x000fe20000100a00 */
[----:B------:R0:W-:Y:S03]  /*26ea0*/  STL.64 [R1+0x4a78], R20 ;  /* 0x004a781401007387 */ /* 0x0001e60000100a00 */
[----:B0-----:R-:W2:Y:S01]  /*26eb0*/  LDL.LU R20, [R1+0x170] ;  /* 0x0001700001147983 */ /* 0x001ea20000300800 */
[----:B------:R-:W2:Y:S01]  /*26ec0*/  LDL.LU R21, [R1+0x174] ;  /* 0x0001740001157983 */ /* 0x000ea20000300800 */
[C---:B----4-:R-:W-:Y:S02]  /*26ed0*/  HMMA.16816.F32 R12, R4.reuse, R12, R16 ;  /* 0x0000000c040c723c */ /* 0x050fe40000001810 */
[----:B------:R-:W3:Y:S11]  /*26ee0*/  LDL.LU.64 R16, [R1+0x4b20] ;  /* 0x004b200001107983 */ /* 0x000ef60000300a00 */
[----:B------:R-:W-:Y:S10]  /*26ef0*/  @!UPT UIADD3 URZ, URZ, URZ, URZ ;  /* 0x0000003f3f3ff290 */ /* 0x000ff4000fffe03f */
[----:B------:R0:W-:Y:S01]  /*26f00*/  STL [R1+0x4a04], R12 ;  /* 0x004a040c01007387 */ /* 0x0001e20000100800 */
[----:B------:R1:W-:Y:S02]  /*26f10*/  STL [R1+0x4a00], R13 ;  /* 0x004a000d01007387 */ /* 0x0003e40000100800 */
[----:B------:R-:W-:Y:S02]  /*26f20*/  STL [R1+0x49fc], R14 ;  /* 0x0049fc0e01007387 */ /* 0x000fe40000100800 */
[----:B------:R-:W-:Y:S01]  /*26f30*/  STL [R1+0x49f8], R15 ;  /* 0x0049f80f01007387 */ /* 0x000fe20000100800 */
[----:B0-----:R-:W4:Y:S01]  /*26f40*/  LDL.LU R12, [R1+0x180] ;  /* 0x00018000010c7983 */ /* 0x001f220000300800 */
[----:B-1----:R-:W4:Y:S01]  /*26f50*/  LDL.LU R13, [R1+0x184] ;  /* 0x00018400010d7983 */ /* 0x002f220000300800 */
[C---:B---3--:R-:W-:Y:S02]  /*26f60*/  HMMA.16816.F32 R16, R4.reuse, R16, R8 ;  /* 0x000000100410723c */ /* 0x048fe40000001808 */
[----:B------:R-:W2:Y:S01]  /*26f70*/  LDL.LU.64 R10, [R1+0x4b18] ;  /* 0x004b1800010a7983 */ /* 0x000ea20000300a00 */
[----:B------:R-:W2:Y:S11]  /*26f80*/  LDL.LU.64 R8, [R1+0x4b10] ;  /* 0x004b100001087983 */ /* 0x000eb60000300a00 */
[----:B------:R-:W-:Y:S09]  /*26f90*/  @!UPT UIADD3 URZ, URZ, URZ, URZ ;  /* 0x0000003f3f3ff290 */ /* 0x000ff2000fffe03f */
[----:B------:R0:W-:Y:S01]  /*26fa0*/  STL [R1+0x4a0c], R16 ;  /* 0x004a0c1001007387 */ /* 0x0001e20000100800 */
[----:B------:R1:W-:Y:S02]  /*26fb0*/  STL [R1+0x4a08], R17 ;  /* 0x004a081101007387 */ /* 0x0003e40000100800 */
[----:B------:R3:W-:Y:S02]  /*26fc0*/  STL [R1+0x49f4], R18 ;  /* 0x0049f41201007387 */ /* 0x0007e40000100800 */
[----:B------:R4:W-:Y:S01]  /*26fd0*/  STL [R1+0x49f0], R19 ;  /* 0x0049f01301007387 */ /* 0x0009e20000100800 */
[----:B0-----:R-:W5:Y:S01]  /*26fe0*/  LDL.LU R16, [R1+0x4a0] ;  /* 0x0004a00001107983 */ /* 0x001f620000300800 */
[----:B-1----:R-:W5:Y:S02]  /*26ff0*/  LDL.LU R17, [R1+0x4a4] ;  /* 0x0004a40001117983 */ /* 0x002f640000300800 */
[----:B---3--:R-:W5:Y:S02]  /*27000*/  LDL.LU R18, [R1+0x4a8] ;  /* 0x0004a80001127983 */ /* 0x008f640000300800 */
[----:B----4-:R-:W5:Y:S01]  /*27010*/  LDL.LU R19, [R1+0x4ac] ;  /* 0x0004ac0001137983 */ /* 0x010f620000300800 */
[C---:B--2---:R-:W-:Y:S01]  /*27020*/  HMMA.16816.F32 R20, R4.reuse, R20, R8 ;  /* 0x000000140414723c */ /* 0x044fe20000001808 */
[----:B------:R-:W2:Y:S11]  /*27030*/  LDL.LU.64 R8, [R1+0x4b08] ;  /* 0x004b080001087983 */ /* 0x000eb60000300a00 */
[----:B------:R-:W-:Y:S11]  /*27040*/  @!UPT UIADD3 URZ, URZ, URZ, URZ ;  /* 0x0000003f3f3ff290 */ /* 0x000ff6000fffe03f */
[----:B------:R0:W-:Y:S01]  /*27050*/  STL.64 [R1+0x40], R20 ;  /* 0x0000401401007387 */ /* 0x0001e20000100a00 */
[----:B------:R-:W-:Y:S03]  /*27060*/  STL.64 [R1+0x48], R22 ;  /* 0x0000481601007387 */ /* 0x000fe60000100a00 */
[----:B0-----:R-:W3:Y:S01]  /*27070*/  LDL.LU R20, [R1+0x1d0] ;  /* 0x0001d00001147983 */ /* 0x001ee20000300800 */
[----:B------:R-:W3:Y:S01]  /*27080*/  LDL.LU R21, [R1+0x1d4] ;  /* 0x0001d40001157983 */ /* 0x000ee20000300800 */
[C---:B-----5:R-:W-:Y:S11]  /*27090*/  HMMA.16816.F32 R12, R4.reuse, R12, R16 ;  /* 0x0000000c040c723c */ /* 0x060ff60000001810 */
[----:B------:R-:W-:Y:S11]  /*270a0*/  @!UPT UIADD3 URZ, URZ, URZ, URZ ;  /* 0x0000003f3f3ff290 */ /* 0x000ff6000fffe03f */
[----:B------:R-:W-:Y:S02]  /*270b0*/  @!UPT UIADD3 URZ, URZ, URZ, URZ ;  /* 0x0000003f3f3ff290 */ /* 0x000fe4000fffe03f */
[----:B------:R-:W-:Y:S01]  /*270c0*/  MOV R0, R15 ;  /* 0x0000000f00007202 */ /* 0x000fe20000000f00 */
[----:B------:R-:W-:Y:S01]  /*270d0*/  IMAD.MOV.U32 R2, RZ, RZ, R14 ;  /* 0x000000ffff027224 */ /* 0x000fe200078e000e */
[----:B------:R-:W-:Y:S01]  /*270e0*/  MOV R3, R13 ;  /* 0x0000000d00037202 */ /* 0x000fe20000000f00 */
[----:B------:R-:W-:Y:S01]  /*270f0*/  IMAD.MOV.U32 R28, RZ, RZ, R12 ;  /* 0x000000ffff1c7224 */ /* 0x000fe200078e000c */
[----:B--2---:R-:W-:Y:S11]  /*27100*/  HMMA.16816.F32 R8, R4, R8, R24 ;  /* 0x000000080408723c */ /* 0x004ff60000001818 */
[----:B------:R-:W-:Y:S11]  /*27110*/  @!UPT UIADD3 URZ, URZ, URZ, URZ ;  /* 0x0000003f3f3ff290 */ /* 0x000ff6000fffe03f */
[----:B------:R-:W-:Y:S02]  /*27120*/  @!UPT UIADD3 URZ, URZ, URZ, URZ ;  /* 0x0000003f3f3ff290 */ /* 0x000fe4000fffe03f */
[----:B------:R-:W-:Y:S01]  /*27130*/  IMAD.MOV.U32 R14, RZ, RZ, R8 ;  /* 0x000000ffff0e7224 */ /* 0x000fe200078e0008 */
[----:B------:R-:W-:Y:S02]  /*27140*/  MOV R15, R9 ;  /* 0x00000009000f7202 */ /* 0x000fe40000000f00 */
[----:B------:R-:W-:Y:S01]  /*27150*/  MOV R19, R11 ;  /* 0x0000000b00137202 */ /* 0x000fe20000000f00 */
[----:B---3--:R0:W-:Y:S01]  /*27160*/  STL.64 [R1+0x4b00], R20 ;  /* 0x004b001401007387 */ /* 0x0081e20000100a00 */
[----:B------:R-:W-:-:S03]  /*27170*/  IMAD.MOV.U32 R18, RZ, RZ, R10 ;  /* 0x000000ffff127224 */ /* 0x000fc600078e000a */
[----:B0-----:R-:W2:Y:S01]  /*27180*/  LDL.LU R20, [R1+0x1a0] ;  /* 0x0001a00001147983 */ /* 0x001ea20000300800 */
[----:B------:R-:W2:Y:S02]  /*27190*/  LDL.LU R21, [R1+0x1a4] ;  /* 0x0001a40001157983 */ /* 0x000ea40000300800 */
[----:B------:R-:W-:Y:S02]  /*271a0*/  STL [R1+0x4a1c], R0 ;  /* 0x004a1c0001007387 */ /* 0x000fe40000100800 */
[----:B------:R-:W-:Y:S01]  /*271b0*/  STL [R1+0x4a18], R2 ;  /* 0x004a180201007387 */ /* 0x000fe20000100800 */
[----:B------:R-:W-:Y:S01]  /*271c0*/  STL [R1+0x4a14], R3 ;  /* 0x004a140301007387 */ /* 0x000fe20000100800 */
[----:B------:R-:W-:Y:S02]  /*271d0*/  STL [R1+0x4a10], R28 ;  /* 0x004a101c01007387 */ /* 0x000fe40000100800 */
[----:B------:R-:W3:Y:S02]  /*271e0*/  LDL.LU R8, [R1+0x1f0] ;  /* 0x0001f00001087983 */ /* 0x000ee40000300800 */
[----:B------:R-:W3:Y:S01]  /*271f0*/  LDL.LU R9, [R1+0x1f4] ;  /* 0x0001f40001097983 */ /* 0x000ee20000300800 */
[----:B------:R-:W3:Y:S01]  /*27200*/  LDL.LU R24, [R1+0x460] ;  /* 0x0004600001187983 */ /* 0x000ee20000300800 */
[----:B------:R-:W3:Y:S02]  /*27210*/  LDL.LU R25, [R1+0x464] ;  /* 0x0004640001197983 */ /* 0x000ee40000300800 */
[----:B------:R-:W3:Y:S02]  /*27220*/  LDL.LU R26, [R1+0x468] ;  /* 0x00046800011a7983 */ /* 0x000ee40000300800 */
[----:B------:R-:W3:Y:S01]  /*27230*/  LDL.LU R27, [R1+0x46c] ;  /* 0x00046c00011b7983 */ /* 0x000ee20000300800 */
[----:B------:R-:W-:Y:S01]  /*27240*/  STL [R1+0x4a2c], R19 ;  /* 0x004a2c1301007387 */ /* 0x000fe20000100800 */
[----:B------:R0:W-:Y:S02]  /*27250*/  STL [R1+0x4a28], R18 ;  /* 0x004a281201007387 */ /* 0x0001e40000100800 */
[----:B------:R-:W2:Y:S02]  /*27260*/  LDL.LU R16, [R1+0x480] ;  /* 0x0004800001107983 */ /* 0x000ea40000300800 */
[----:B------:R-:W2:Y:S01]  /*27270*/  LDL.LU R17, [R1+0x484] ;  /* 0x0004840001117983 */ /* 0x000ea20000300800 */
[----:B0-----:R-:W2:Y:S01]  /*27280*/  LDL.LU R18, [R1+0x488] ;  /* 0x0004880001127983 */ /* 0x001ea20000300800 */
[----:B------:R-:W2:Y:S02]  /*27290*/  LDL.LU R19, [R1+0x48c] ;  /* 0x00048c0001137983 */ /* 0x000ea40000300800 */
[----:B------:R-:W-:Y:S02]  /*272a0*/  STL [R1+0x4a24], R15 ;  /* 0x004a240f01007387 */ /* 0x000fe40000100800 */
[----:B------:R-:W-:Y:S01]  /*272b0*/  STL [R1+0x4a20], R14 ;  /* 0x004a200e01007387 */ /* 0x000fe20000100800 */
[C---:B--2---:R-:W-:Y:S11]  /*272c0*/  HMMA.16816.F32 R20, R4.reuse, R20, R16 ;  /* 0x000000140414723c */ /* 0x044ff60000001810 */
[----:B------:R-:W-:Y:S11]  /*272d0*/  @!UPT UIADD3 URZ, URZ, URZ, URZ ;  /* 0x0000003f3f3ff290 */ /* 0x000ff6000fffe03f */
[----:B------:R-:W-:Y:S02]  /*272e0*/  @!UPT UIADD3 URZ, URZ, URZ, URZ ;  /* 0x0000003f3f3ff290 */ /* 0x000fe4000fffe03f */
[----:B------:R-:W-:Y:S01]  /*272f0*/  MOV R13, R23 ;  /* 0x00000017000d7202 */ /* 0x000fe20000000f00 */
[----:B------:R-:W-:Y:S02]  /*27300*/  IMAD.MOV.U32 R12, RZ, RZ, R22 ;  /* 0x000000ffff0c7224 */ /* 0x000fe400078e0016 */
[----:B------:R-:W-:Y:S01]  /*27310*/  IMAD.MOV.U32 R16, RZ, RZ, R20 ;  /* 0x000000ffff107224 */ /* 0x000fe200078e0014 */
[----:B------:R-:W-:Y:S02]  /*27320*/  MOV R17, R21 ;  /* 0x0000001500117202 */ /* 0x000fe40000000f00 */
[----:B------:R-:W2:Y:S01]  /*27330*/  LDL.LU.64 R20, [R1+0x4b00] ;  /* 0x004b000001147983 */ /* 0x000ea20000300a00 */
[----:B------:R-:W-:Y:S02]  /*27340*/  STL [R1+0x4a3c], R13 ;  /* 0x004a3c0d01007387 */ /* 0x000fe40000100800 */
[----:B------:R0:W-:Y:S02]  /*27350*/  STL [R1+0x4a38], R12 ;  /* 0x004a380c01007387 */ /* 0x0001e40000100800 */
[----:B0-----:R-:W2:Y:S01]  /*27360*/  LDL.LU R12, [R1+0x470] ;  /* 0x00047000010c7983 */ /* 0x001ea20000300800 */
[----:B------:R-:W2:Y:S02]  /*27370*/  LDL.LU R13, [R1+0x474] ;  /* 0x00047400010d7983 */ /* 0x000ea40000300800 */
[----:B------:R-:W2:Y:S02]  /*27380*/  LDL.LU R14, [R1+0x478] ;  /* 0x00047800010e7983 */ /* 0x000ea40000300800 */
[----:B------:R-:W2:Y:S01]  /*27390*/  LDL.LU R15, [R1+0x47c] ;  /* 0x00047c00010f7983 */ /* 0x000ea20000300800 */
[----:B------:R-:W-:Y:S01]  /*273a0*/  STL [R1+0x4a34], R17 ;  /* 0x004a341101007387 */ /* 0x000fe20000100800 */
[----:B------:R-:W-:Y:S01]  /*273b0*/  STL [R1+0x4a30], R16 ;  /* 0x004a301001007387 */ /* 0x000fe20000100800 */
[C---:B--2---:R-:W-:Y:S11]  /*273c0*/  HMMA.16816.F32 R20, R4.reuse, R20, R12 ;  /* 0x000000140414723c */ /* 0x044ff6000000180c */
[----:B------:R-:W-:Y:S11]  /*273d0*/  @!UPT UIADD3 URZ, URZ, URZ, URZ ;  /* 0x0000003f3f3ff290 */ /* 0x000ff6000fffe03f */
[----:B------:R-:W-:Y:S02]  /*273e0*/  @!UPT UIADD3 URZ, URZ, URZ, URZ ;  /* 0x0000003f3f3ff290 */ /* 0x000fe4000fffe03f */
[----:B------:R-:W-:Y:S01]  /*273f0*/  IMAD.MOV.U32 R3, RZ, RZ, R22 ;  /* 0x000000ffff037224 */ /* 0x000fe200078e0016 */
[----:B------:R-:W-:Y:S01]  /*27400*/  MOV R28, R23 ;  /* 0x00000017001c7202 */ /* 0x000fe20000000f00 */
[----:B------:R-:W-:Y:S01]  /*27410*/  IMAD.MOV.U32 R0, RZ, RZ, R20 ;  /* 0x000000ffff007224 */ /* 0x000fe200078e0014 */
[----:B------:R-:W-:Y:S01]  /*27420*/  MOV R2, R21 ;  /* 0x0000001500027202 */ /* 0x000fe20000000f00 */
[----:B------:R-:W2:Y:S04]  /*27430*/  LDL.64 R22, [R1+0x8] ;  /* 0x0000080001167983 */ /* 0x000ea80000100a00 */
[----:B------:R-:W4:Y:S04]  /*27440*/  LDL.64 R20, [R1] ;  /* 0x0000000001147983 */ /* 0x000f280000100a00 */
[----:B--2---:R-:W-:Y:S01]  /*27450*/  STL.64 [R1+0x4ad0], R22 ;  /* 0x004ad01601007387 */ /* 0x004fe20000100a00 */
[----:B----4-:R0:W-:Y:S03]  /*27460*/  STL.64 [R1+0x4ac8], R20 ;  /* 0x004ac81401007387 */ /* 0x0101e60000100a00 */
[----:B0-----:R-:W2:Y:S01]  /*27470*/  LDL.LU R20, [R1+0x260] ;  /* 0x0002600001147983 */ /* 0x001ea20000300800 */
[----:B------:R-:W2:Y:S01]  /*27480*/  LDL.LU R21, [R1+0x264] ;  /* 0x0002640001157983 */ /* 0x000ea20000300800 */
[C---:B---3--:R-:W-:Y:S02]  /*27490*/  HMMA.16816.F32 R8, R4.reuse, R8, R24 ;  /* 0x000000080408723c */ /* 0x048fe40000001818 */
[----:B--2---:R0:W-:Y:S04]  /*274a0*/  STL.64 [R1+0x4ae0], R20 ;  /* 0x004ae01401007387 */ /* 0x0041e80000100a00 */
[----:B0-----:R-:W2:Y:S01]  /*274b0*/  LDL.LU R20, [R1+0x230] ;  /* 0x0002300001147983 */ /* 0x001ea20000300800 */
[----:B------:R-:W2:Y:S11]  /*274c0*/  LDL.LU R21, [R1+0x234] ;  /* 0x0002340001157983 */ /* 0x000eb60000300800 */
[----:B------:R-:W-:Y:S06]  /*274d0*/  @!UPT UIADD3 URZ, URZ, URZ, URZ ;  /* 0x0000003f3f3ff290 */ /* 0x000fec000fffe03f */
[----:B------:R-:W-:Y:S01]  /*274e0*/  IMAD.MOV.U32 R15, RZ, RZ, R10 ;  /* 0x000000ffff0f7224 */ /* 0x000fe200078e000a */
[----:B------:R-:W-:Y:S01]  /*274f0*/  MOV R14, R11 ;  /* 0x0000000b000e7202 */ /* 0x000fe20000000f00 */
[----:B--2---:R0:W-:Y:S04]  /*27500*/  STL.64 [R1+0x4af8], R20 ;  /* 0x004af81401007387 */ /* 0x0041e80000100a00 */
[----:B0-----:R-:W2:Y:S01]  /*27510*/  LDL.LU R20, [R1+0x220] ;  /* 0x0002200001147983 */ /* 0x001ea20000300800 */
[----:B------:R-:W2:Y:S02]  /*27520*/  LDL.LU R21, [R1+0x224] ;  /* 0x0002240001157983 */ /* 0x000ea40000300800 */
[----:B------:R-:W-:Y:S02]  /*27530*/  STL [R1+0x4a4c], R28 ;  /* 0x004a4c1c01007387 */ /* 0x000fe40000100800 */
[----:B------:R-:W-:Y:S01]  /*27540*/  STL [R1+0x4a48], R3 ;  /* 0x004a480301007387 */ /* 0x000fe20000100800 */
[----:B------:R-:W-:Y:S01]  /*27550*/  STL [R1+0x4a44], R2 ;  /* 0x004a440201007387 */ /* 0x000fe20000100800 */
[----:B------:R-:W-:Y:S02]  /*27560*/  STL [R1+0x4a40], R0 ;  /* 0x004a400001007387 */ /* 0x000fe40000100800 */
[----:B------:R-:W3:Y:S02]  /*27570*/  LDL.LU R10, [R1+0x118] ;  /* 0x00011800010a7983 */ /* 0x000ee40000300800 */
[----:B------:R-:W3:Y:S02]  /*27580*/  LDL.LU R11, [R1+0x11c] ;  /* 0x00011c00010b7983 */ /* 0x000ee40000300800 */
[----:B------:R-:W-:Y:S01]  /*27590*/  IMAD.MOV.U32 R19, RZ, RZ, R8 ;  /* 0x000000ffff137224 */ /* 0x000fe200078e0008 */
[----:B------:R-:W-:Y:S01]  /*275a0*/  MOV R18, R9 ;  /* 0x0000000900127202 */ /* 0x000fe20000000f00 */
[----:B---3--:R0:W-:Y:S01]  /*275b0*/  STL.64 [R1+0x4ad8], R10 ;  /* 0x004ad80a01007387 */ /* 0x0081e20000100a00 */
[----:B------:R-:W3:Y:S02]  /*275c0*/  LDL.LU R8, [R1+0x2f0] ;  /* 0x0002f00001087983 */ /* 0x000ee40000300800 */
[----:B------:R-:W3:Y:S01]  /*275d0*/  LDL.LU R9, [R1+0x2f4] ;  /* 0x0002f40001097983 */ /* 0x000ee20000300800 */
[----:B0-----:R-:W4:Y:S01]  /*275e0*/  LDL.LU R10, [R1+0x2f8] ;  /* 0x0002f800010a7983 */ /* 0x001f220000300800 */
[----:B------:R-:W4:Y:S03]  /*275f0*/  LDL.LU R11, [R1+0x2fc] ;  /* 0x0002fc00010b7983 */ /* 0x000f260000300800 */
[----:B----4-:R-:W-:Y:S01]  /*27600*/  STL.64 [R1+0x4af0], R10 ;  /* 0x004af00a01007387 */ /* 0x010fe20000100a00 */
[----:B---3--:R0:W-:Y:S03]  /*27610*/  STL.64 [R1+0x4ae8], R8 ;  /* 0x004ae80801007387 */ /* 0x0081e60000100a00 */
[----:B0-----:R-:W3:Y:S01]  /*27620*/  LDL.LU R8, [R1+0x320] ;  /* 0x0003200001087983 */ /* 0x001ee20000300800 */
[----:B------:R-:W3:Y:S02]  /*27630*/  LDL.LU R9, [R1+0x324] ;  /* 0x0003240001097983 */ /* 0x000ee40000300800 */
[----:B------:R-:W3:Y:S02]  /*27640*/  LDL.LU R10, [R1+0x328] ;  /* 0x00032800010a7983 */ /* 0x000ee40000300800 */
[----:B------:R-:W3:Y:S01]  /*27650*/  LDL.LU R11, [R1+0x32c] ;  /* 0x00032c00010b7983 */ /* 0x000ee20000300800 */
[----:B------:R-:W4:Y:S01]  /*27660*/  LDL.LU R26, [R1+0x128] ;  /* 0x00012800011a7983 */ /* 0x000f220000300800 */
[----:B------:R-:W4:Y:S02]  /*27670*/  LDL.LU R27, [R1+0x12c] ;  /* 0x00012c00011b7983 */ /* 0x000f240000300800 */
[----:B------:R0:W-:Y:S02]  /*27680*/  STL [R1+0x4a5c], R14 ;  /* 0x004a5c0e01007387 */ /* 0x0001e40000100800 */
[----:B------:R1:W-:Y:S01]  /*27690*/  STL [R1+0x4a58], R15 ;  /* 0x004a580f01007387 */ /* 0x0003e20000100800 */
[----:B------:R-:W2:Y:S01]  /*276a0*/  LDL.LU R12, [R1+0x360] ;  /* 0x00036000010c7983 */ /* 0x000ea20000300800 */
[----:B------:R-:W2:Y:S03]  /*276b0*/  LDL.LU R13, [R1+0x364] ;  /* 0x00036400010d7983 */ /* 0x000ea60000300800 */
[----:B0-----:R-:W2:Y:S01]  /*276c0*/  LDL.LU R14, [R1+0x368] ;  /* 0x00036800010e7983 */ /* 0x001ea20000300800 */
[----:B-1----:R-:W2:Y:S02]  /*276d0*/  LDL.LU R15, [R1+0x36c] ;  /* 0x00036c00010f7983 */ /* 0x002ea40000300800 */
[----:B------:R0:W-:Y:S02]  /*276e0*/  STL [R1+0x4a54], R18 ;  /* 0x004a541201007387 */ /* 0x0001e40000100800 */
[----:B------:R1:W-:Y:S01]  /*276f0*/  STL [R1+0x4a50], R19 ;  /* 0x004a501301007387 */ /* 0x0003e20000100800 */
[----:B--2---:R-:W-:Y:S11]  /*27700*/  HMMA.16816.F32 R20, R4, R20, R12 ;  /* 0x000000140414723c */ /* 0x004ff6000000180c */
[----:B------:R-:W-:Y:S11]  /*27710*/  @!UPT UIADD3 URZ, URZ, URZ, URZ ;  /* 0x0000003f3f3ff290 */ /* 0x000ff6000fffe03f */
[----:B------:R-:W-:Y:S02]  /*27720*/  @!UPT UIADD3 URZ, URZ, URZ, URZ ;  /* 0x0000003f3f3ff290 */ /* 0x000fe4000fffe03f */
[----:B------:R-:W-:Y:S01]  /*27730*/  IMAD.MOV.U32 R13, RZ, RZ, R20 ;  /* 0x000000ffff0d7224 */ /* 0x000fe200078e0014 */
[----:B------:R-:W-:Y:S02]  /*27740*/  MOV R12, R21 ;  /* 0x00000015000c7202 */ /* 0x000fe40000000f00 */
[----:B------:R-:W3:Y:S01]  /*27750*/  LDL.LU.64 R20, [R1+0x4af8] ;  /* 0x004af80001147983 */ /* 0x000ee20000300a00 */
[----:B------:R-:W-:Y:S01]  /*27760*/  IMAD.MOV.U32 R17, RZ, RZ, R22 ;  /* 0x000000ffff117224 */ /* 0x000fe200078e0016 */
[----:B------:R-:W-:-:S04]  /*27770*/  MOV R16, R23 ;  /* 0x0000001700107202 */ /* 0x000fc80000000f00 */
[----:B------:R-:W-:Y:S01]  /*27780*/  STL [R1+0x4a74], R17 ;  /* 0x004a741101007387 */ /* 0x000fe20000100800 */
[C---:B---3--:R-:W-:Y:S03]  /*27790*/  HMMA.16816.F32 R20, R4.reuse, R20, R8 ;  /* 0x000000140414723c */ /* 0x048fe60000001808 */
[----:B------:R-:W2:Y:S01]  /*277a0*/  LDL.LU.64 R10, [R1+0x4af0] ;  /* 0x004af000010a7983 */ /* 0x000ea20000300a00 */
[----:B------:R-:W2:Y:S11]  /*277b0*/  LDL.LU.64 R8, [R1+0x4ae8] ;  /* 0x004ae80001087983 */ /* 0x000eb60000300a00 */
[----:B------:R-:W-:Y:S09]  /*277c0*/  @!UPT UIADD3 URZ, URZ, URZ, URZ ;  /* 0x0000003f3f3ff290 */ /* 0x000ff2000fffe03f */
[----:B------:R-:W-:Y:S01]  /*277d0*/  IMAD.MOV.U32 R28, RZ, RZ, R20 ;  /* 0x000000ffff1c7224 */ /* 0x000fe200078e0014 */
[----:B------:R-:W-:Y:S02]  /*277e0*/  MOV R3, R21 ;  /* 0x0000001500037202 */ /* 0x000fe40000000f00 */
[----:B------:R-:W2:Y:S01]  /*277f0*/  LDL.LU.64 R20, [R1+0x4ae0] ;  /* 0x004ae00001147983 */ /* 0x000ea20000300a00 */
[----:B------:R-:W-:Y:S01]  /*27800*/  IMAD.MOV.U32 R2, RZ, RZ, R22 ;  /* 0x000000ffff027224 */ /* 0x000fe200078e0016 */
[----:B------:R-:W-:Y:S01]  /*27810*/  MOV R0, R23 ;  /* 0x0000001700007202 */ /* 0x000fe20000000f00 */
[----:B--2---:R-:W-:Y:S01]  /*27820*/  HMMA.16816.F32 R4, R4, R20, R8 ;  /* 0x000000140404723c */ /* 0x004fe20000001808 */
[----:B------:R-:W2:Y:S01]  /*27830*/  LDL.LU.64 R10, [R1+0x4ad8] ;  /* 0x004ad800010a7983 */ /* 0x000ea20000300a00 */
[----:B------:R-:W2:Y:S02]  /*27840*/  LDL.LU.64 R22, [R1+0x4ad0] ;  /* 0x004ad00001167983 */ /* 0x000ea40000300a00 */
[----:B------:R-:W2:Y:S11]  /*27850*/  LDL.LU.64 R20, [R1+0x4ac8] ;  /* 0x004ac80001147983 */ /* 0x000eb60000300a00 */
[----:B------:R-:W-:Y:S09]  /*27860*/  @!UPT UIADD3 URZ, URZ, URZ, URZ ;  /* 0x0000003f3f3ff290 */ /* 0x000ff2000fffe03f */
[----:B0-----:R-:W-:Y:S01]  /*27870*/  IMAD.MOV.U32 R18, RZ, RZ, R6 ;  /* 0x000000ffff127224 */ /* 0x001fe200078e0006 */
[----:B-1----:R-:W-:Y:S01]  /*27880*/  MOV R19, R7 ;  /* 0x0000000700137202 */ /* 0x002fe20000000f00 */
[----:B------:R-:W-:Y:S01]  /*27890*/  IMAD.MOV.U32 R14, RZ, RZ, R4 ;  /* 0x000000ffff0e7224 */ /* 0x000fe200078e0004 */
[----:B------:R-:W-:Y:S01]  /*278a0*/  MOV R15, R5 ;  /* 0x00000005000f7202 */ /* 0x000fe20000000f00 */
[----:B------:R-:W2:Y:S01]  /*278b0*/  LDL.LU.64 R6, [R1+0x4ac0] ;  /* 0x004ac00001067983 */ /* 0x000ea20000300a00 */
[----:B------:R-:W2:Y:S02]  /*278c0*/  LDL.LU.64 R4, [R1+0x4ab8] ;  /* 0x004ab80001047983 */ /* 0x000ea40000300a00 */
[----:B------:R0:W-:Y:S02]  /*278d0*/  STL.64 [R1+0x4a90], R18 ;  /* 0x004a901201007387 */ /* 0x0001e40000100a00 */
[----:B------:R-:W-:Y:S01]  /*278e0*/  STL [R1+0x4a88], R16 ;  /* 0x004a881001007387 */ /* 0x000fe20000100800 */
[----:B0-----:R-:W3:Y:S01]  /*278f0*/  LDL.LU R18, [R1+0x138] ;  /* 0x0001380001127983 */ /* 0x001ee20000300800 */
[----:B------:R-:W3:Y:S02]  /*27900*/  LDL.LU R19, [R1+0x13c] ;  /* 0x00013c0001137983 */ /* 0x000ee40000300800 */
[----:B------:R0:W-:Y:S02]  /*27910*/  STL.64 [R1+0x4a68], R14 ;  /* 0x004a680e01007387 */ /* 0x0001e40000100a00 */
[----:B------:R1:W-:Y:S01]  /*27920*/  STL.64 [R1+0x4a60], R12 ;  /* 0x004a600c01007387 */ /* 0x0003e20000100a00 */
[----:B0-----:R-:W5:Y:S01]  /*27930*/  LDL.LU R14, [R1+0x148] ;  /* 0x00014800010e7983 */ /* 0x001f620000300800 */
[----:B------:R-:W5:Y:S01]  /*27940*/  LDL.LU R15, [R1+0x14c] ;  /* 0x00014c00010f7983 */ /* 0x000f620000300800 */
[C---:B--2---:R-:W-:Y:S11]  /*27950*/  HMMA.16816.F32 R8, R20.reuse, R10, R4 ;  /* 0x0000000a1408723c */ /* 0x044ff60000001804 */
[----:B------:R-:W-:Y:S11]  /*27960*/  @!UPT UIADD3 URZ, URZ, URZ, URZ ;  /* 0x0000003f3f3ff290 */ /* 0x000ff6000fffe03f */
[----:B------:R-:W-:Y:S02]  /*27970*/  @!UPT UIADD3 URZ, URZ, URZ, URZ ;  /* 0x0000003f3f3ff290 */ /* 0x000fe4000fffe03f */
[----:B------:R-:W-:Y:S01]  /*27980*/  IMAD.MOV.U32 R5, RZ, RZ, R10 ;  /* 0x000000ffff057224 */ /* 0x000fe200078e000a */
[----:B------:R-:W-:Y:S01]  /*27990*/  MOV R4, R11 ;  /* 0x0000000b00047202 */ /* 0x000fe20000000f00 */
[----:B------:R-:W-:Y:S01]  /*279a0*/  IMAD.MOV.U32 R7, RZ, RZ, R8 ;  /* 0x000000ffff077224 */ /* 0x000fe200078e0008 */
[----:B------:R-:W-:Y:S01]  /*279b0*/  MOV R6, R9 ;  /* 0x0000000900067202 */ /* 0x000fe20000000f00 */
[----:B------:R-:W4:Y:S01]  /*279c0*/  LDL.LU.64 R10, [R1+0x4ab0] ;  /* 0x004ab000010a7983 */ /* 0x000f220000300a00 */
[----:B------:R-:W4:Y:S02]  /*279d0*/  LDL.LU.64 R8, [R1+0x4aa8] ;  /* 0x004aa80001087983 */ /* 0x000f240000300a00 */
[C---:B----4-:R-:W-:Y:S11]  /*279e0*/  HMMA.16816.F32 R24, R20.reuse, R26, R8 ;  /* 0x0000001a1418723c */ /* 0x050ff60000001808 */
[----:B------:R-:W-:Y:S11]  /*279f0*/  @!UPT UIADD3 URZ, URZ, URZ, URZ ;  /* 0x0000003f3f3ff290 */ /* 0x000ff6000fffe03f */
[----:B------:R-:W-:Y:S02]  /*27a00*/  @!UPT UIADD3 URZ, URZ, URZ, URZ ;  /* 0x0000003f3f3ff290 */ /* 0x000fe4000fffe03f */
[----:B------:R-:W-:Y:S01]  /*27a10*/  IMAD.MOV.U32 R9, RZ, RZ, R26 ;  /* 0x000000ffff097224 */ /* 0x000fe200078e001a */
[----:B------:R-:W-:Y:S01]  /*27a20*/  MOV R8, R27 ;  /* 0x0000001b00087202 */ /* 0x000fe20000000f00 */
[----:B------:R-:W-:Y:S01]  /*27a30*/  IMAD.MOV.U32 R11, RZ, RZ, R24 ;  /* 0x000000ffff0b7224 */ /* 0x000fe200078e0018 */
[----:B------:R-:W-:Y:S01]  /*27a40*/  MOV R10, R25 ;  /* 0x00000019000a7202 */ /* 0x000fe20000000f00 */
[----:B------:R-:W3:Y:S01]  /*27a50*/  LDL.LU.64 R26, [R1+0x4aa0] ;  /* 0x004aa000011a7983 */ /* 0x000ee20000300a00 */
[----:B------:R-:W3:Y:S02]  /*27a60*/  LDL.LU.64 R24, [R1+0x4a98] ;  /* 0x004a980001187983 */ /* 0x000ee40000300a00 */
[----:B-1----:R-:W-:Y:S01]  /*27a70*/  IMAD.MOV.U32 R13, RZ, RZ, R22 ;  /* 0x000000ffff0d7224 */ /* 0x002fe200078e0016 */
[----:B------:R-:W-:Y:S01]  /*27a80*/  MOV R12, R23 ;  /* 0x00000017000c7202 */ /* 0x000fe20000000f00 */
[----:B------:R-:W-:Y:S01]  /*27a90*/  IMAD.MOV.U32 R17, RZ, RZ, R20 ;  /* 0x000000ffff117224 */ /* 0x000fe200078e0014 */
[----:B------:R-:W-:Y:S01]  /*27aa0*/  MOV R29, R21 ;  /* 0x00000015001d7202 */ /* 0x000fe20000000f00 */
[----:B---3--:R-:W-:Y:S01]  /*27ab0*/  HMMA.16816.F32 R24, R20, R18, R24 ;  /* 0x000000121418723c */ /* 0x008fe20000001818 */
[----:B------:R-:W2:Y:S01]  /*27ac0*/  LDL.LU.64 R18, [R1+0x4a90] ;  /* 0x004a900001127983 */ /* 0x000ea20000300a00 */
[----:B------:R-:W3:Y:S02]  /*27ad0*/  LDL.LU R16, [R1+0x4a88] ;  /* 0x004a880001107983 */ /* 0x000ee40000300800 */
[----:B------:R-:W5:Y:S02]  /*27ae0*/  LDL.LU.64 R22, [R1+0x4a80] ;  /* 0x004a800001167983 */ /* 0x000f640000300a00 */
[----:B------:R-:W5:Y:S11]  /*27af0*/  LDL.LU.64 R20, [R1+0x4a78] ;  /* 0x004a780001147983 */ /* 0x000f760000300a00 */
[----:B------:R-:W-:Y:S06]  /*27b00*/  @!UPT UIADD3 URZ, URZ, URZ, URZ ;  /* 0x0000003f3f3ff290 */ /* 0x000fec000fffe03f */
[----:B------:R-:W-:Y:S01]  /*27b10*/  STL.64 [R1+0x48f0], R26 ;  /* 0x0048f01a01007387 */ /* 0x000fe20000100a00 */
[----:B------:R0:W-:Y:S03]  /*27b20*/  STL.64 [R1+0x48e8], R24 ;  /* 0x0048e81801007387 */ /* 0x0001e60000100a00 */
[----:B0-----:R-:W4:Y:S01]  /*27b30*/  LDL.LU R24, [R1+0x280] ;  /* 0x0002800001187983 */ /* 0x001f220000300800 */
[----:B------:R-:W4:Y:S03]  /*27b40*/  LDL.LU R25, [R1+0x284] ;  /* 0x0002840001197983 */ /* 0x000f260000300800 */
[----:B----4-:R0:W-:Y:S04]  /*27b50*/  STL.64 [R1+0x4900], R24 ;  /* 0x0049001801007387 */ /* 0x0101e80000100a00 */
[----:B0-----:R-:W4:Y:S01]  /*27b60*/  LDL.LU R24, [R1+0x250] ;  /* 0x0002500001187983 */ /* 0x001f220000300800 */
[----:B------:R-:W4:Y:S02]  /*27b70*/  LDL.LU R25, [R1+0x254] ;  /* 0x0002540001197983 */ /* 0x000f240000300800 */
[----:B------:R-:W-:Y:S01]  /*27b80*/  IMAD.MOV.U32 R26, RZ, RZ, R13 ;  /* 0x000000ffff1a7224 */ /* 0x000fe200078e000d */
[----:B------:R-:W-:Y:S01]  /*27b90*/  MOV R27, R12 ;  /* 0x0000000c001b7202 */ /* 0x000fe20000000f00 */
[----:B----4-:R0:W-:Y:S02]  /*27ba0*/  STL.64 [R1+0x4918], R24 ;  /* 0x0049181801007387 */ /* 0x0101e40000100a00 */
[----:B0-----:R-:W-:Y:S01]  /*27bb0*/  IMAD.MOV.U32 R24, RZ, RZ, R17 ;  /* 0x000000ffff187224 */ /* 0x001fe200078e0011 */
[----:B------:R-:W-:Y:S01]  /*27bc0*/  MOV R25, R29 ;  /* 0x0000001d00197202 */ /* 0x000fe20000000f00 */
[----:B------:R-:W4:Y:S01]  /*27bd0*/  LDL.LU R17, [R1+0x4a74] ;  /* 0x004a740001117983 */ /* 0x000f220000300800 */
[----:B------:R-:W2:Y:S05]  /*27be0*/  LDL.LU R29, [R1+0x4a70] ;  /* 0x004a7000011d7983 */ /* 0x000eaa0000300800 */
[----:B-----5:R-:W-:Y:S01]  /*27bf0*/  HMMA.16816.F32 R20, R24, R14, R20 ;  /* 0x0000000e1814723c */ /* 0x020fe20000001814 */
[----:B------:R-:W5:Y:S01]  /*27c00*/  LDL.LU.64 R14, [R1+0x4a68] ;  /* 0x004a6800010e7983 */ /* 0x000f620000300a00 */
[----:B------:R-:W2:Y:S11]  /*27c10*/  LDL.LU.64 R12, [R1+0x4a60] ;  /* 0x004a6000010c7983 */ /* 0x000eb60000300a00 */
[----:B------:R-:W-:Y:S10]  /*27c20*/  @!UPT UIADD3 URZ, URZ, URZ, URZ ;  /* 0x0000003f3f3ff290 */ /* 0x000ff4000fffe03f */
[----:B------:R-:W-:Y:S01]  /*27c30*/  STL.64 [R1+0x48e0], R22 ;  /* 0x0048e01601007387 */ /* 0x000fe20000100a00 */
[----:B------:R0:W-:Y:S03]  /*27c40*/  STL.64 [R1+0x48d8], R20 ;  /* 0x0048d81401007387 */ /* 0x0001e60000100a00 */
[----:B0-----:R-:W2:Y:S01]  /*27c50*/  LDL.LU R20, [R1+0x290] ;  /* 0x0002900001147983 */ /* 0x001ea20000300800 */
[----:B------:R-:W2:Y:S02]  /*27c60*/  LDL.LU R21, [R1+0x294] ;  /* 0x0002940001157983 */ /* 0x000ea40000300800 */
[----:B------:R-:W-:Y:S01]  /*27c70*/  IMAD.MOV.U32 R22, RZ, RZ, R9 ;  /* 0x000000ffff167224 */ /* 0x000fe200078e0009 */
[----:B------:R-:W-:Y:S01]  /*27c80*/  MOV R23, R8 ;  /* 0x0000000800177202 */ /* 0x000fe20000000f00 */
[----:B--2---:R0:W-:Y:S04]  /*27c90*/  STL.64 [R1+0x48f8], R20 ;  /* 0x0048f81401007387 */ /* 0x0041e80000100a00 */
[----:B------:R1:W-:Y:S02]  /*27ca0*/  STL.64 [R1+0x4910], R22 ;  /* 0x0049101601007387 */ /* 0x0003e40000100a00 */
[----:B0-----:R-:W-:Y:S01]  /*27cb0*/  IMAD.MOV.U32 R20, RZ, RZ, R11 ;  /* 0x000000ffff147224 */ /* 0x001fe200078e000b */
[----:B------:R-:W-:Y:S01]  /*27cc0*/  MOV R21, R10 ;  /* 0x0000000a00157202 */ /* 0x000fe20000000f00 */
[----:B-1----:R-:W-:Y:S01]  /*27cd0*/  IMAD.MOV.U32 R22, RZ, RZ, R5 ;  /* 0x000000ffff167224 */ /* 0x002fe200078e0005 */
[----:B------:R-:W-:-:S03]  /*27ce0*/  MOV R23, R4 ;  /* 0x0000000400177202 */ /* 0x000fc60000000f00 */
[----:B------:R0:W-:Y:S02]  /*27cf0*/  STL.64 [R1+0x4908], R20 ;  /* 0x0049081401007387 */ /* 0x0001e40000100a00 */
[----:B------:R1:W-:Y:S02]  /*27d00*/  STL.64 [R1+0x4928], R22 ;  /* 0x0049281601007387 */ /* 0x0003e40000100a00 */
[----:B0-----:R-:W-:Y:S01]  /*27d10*/  IMAD.MOV.U32 R20, RZ, RZ, R7 ;  /* 0x000000ffff147224 */ /* 0x001fe200078e0007 */
[----:B------:R-:W-:Y:S02]  /*27d20*/  MOV R21, R6 ;  /* 0x0000000600157202 */ /* 0x000fe40000000f00 */
[----:B------:R-:W0:Y:S04]  /*27d30*/  LDSM.16.MT88.4 R4, [R29+0x14100] ;  /* 0x014100001d04783b */ /* 0x000e280000004200 */
[----:B------:R-:W-:Y:S01]  /*27d40*/  STL.64 [R1+0x4920], R20 ;  /* 0x0049201401007387 */ /* 0x000fe20000100a00 */
[----:B-1----:R-:W2:Y:S02]  /*27d50*/  LDL.LU R22, [R1+0x268] ;  /* 0x0002680001167983 */ /* 0x002ea40000300800 */
[----:B------:R-:W2:Y:S02]  /*27d60*/  LDL.LU R23, [R1+0x26c] ;  /* 0x00026c0001177983 */ /* 0x000ea40000300800 */
[----:B--2---:R1:W-:Y:S04]  /*27d70*/  STL.64 [R1+0x4940], R22 ;  /* 0x0049401601007387 */ /* 0x0043e80000100a00 */
[----:B-1----:R-:W2:Y:S01]  /*27d80*/  LDL.LU R22, [R1+0x238] ;  /* 0x0002380001167983 */ /* 0x002ea20000300800 */
[----:B------:R-:W2:Y:S03]  /*27d90*/  LDL.LU R23, [R1+0x23c] ;  /* 0x00023c0001177983 */ /* 0x000ea60000300800 */
[----:B--2---:R1:W-:Y:S04]  /*27da0*/  STL.64 [R1+0x4958], R22 ;  /* 0x0049581601007387 */ /* 0x0043e80000100a00 */
[----:B-1----:R-:W2:Y:S01]  /*27db0*/  LDL.LU R22, [R1+0x228] ;  /* 0x0002280001167983 */ /* 0x002ea20000300800 */
[----:B------:R-:W2:Y:S03]  /*27dc0*/  LDL.LU R23, [R1+0x22c] ;  /* 0x00022c0001177983 */ /* 0x000ea60000300800 */
[----:B--2---:R1:W-:Y:S04]  /*27dd0*/  STL.64 [R1+0x4970], R22 ;  /* 0x0049701601007387 */ /* 0x0043e80000100a00 */
[----:B-1----:R-:W2:Y:S01]  /*27de0*/  LDL.LU R22, [R1+0x1f8] ;  /* 0x0001f80001167983 */ /* 0x002ea20000300800 */
[----:B------:R-:W2:Y:S03]  /*27df0*/  LDL.LU R23, [R1+0x1fc] ;  /* 0x0001fc0001177983 */ /* 0x000ea60000300800 */
[----:B--2---:R-:W-:Y:S01]  /*27e00*/  STL.64 [R1+0x4988], R22 ;  /* 0x0049881601007387 */ /* 0x004fe20000100a00 */
[----:B0-----:R-:W-:Y:S02]  /*27e10*/  STL.64 [R1+0x4938], R6 ;  /* 0x0049380601007387 */ /* 0x001fe40000100a00 */
[----:B------:R5:W-:Y:S02]  /*27e20*/  STL.64 [R1+0x4930], R4 ;  /* 0x0049300401007387 */ /* 0x000be40000100a00 */
[----:B-----5:R-:W-:Y:S01]  /*27e30*/  IMAD.MOV.U32 R4, RZ, RZ, R14 ;  /* 0x000000ffff047224 */ /* 0x020fe200078e000e */
[----:B------:R-:W-:Y:S01]  /*27e40*/  MOV R5, R15 ;  /* 0x0000000f00057202 */ /* 0x000fe20000000f00 */
[----:B------:R-:W2:Y:S01]  /*27e50*/  LDL.LU R14, [R1+0x4a5c] ;  /* 0x004a5c00010e7983 */ /* 0x000ea20000300800 */
[----:B------:R-:W5:Y:S02]  /*27e60*/  LDL.LU R15, [R1+0x4a58] ;  /* 0x004a5800010f7983 */ /* 0x000f640000300800 */
[----:B------:R-:W-:Y:S01]  /*27e70*/  IMAD.MOV.U32 R6, RZ, RZ, R18 ;  /* 0x000000ffff067224 */ /* 0x000fe200078e0012 */
[----:B------:R-:W-:Y:S01]  /*27e80*/  MOV R7, R19 ;  /* 0x0000001300077202 */ /* 0x000fe20000000f00 */
[----:B------:R-:W2:Y:S01]  /*27e90*/  LDL.LU R18, [R1+0x4a54] ;  /* 0x004a540001127983 */ /* 0x000ea20000300800 */
[----:B------:R-:W2:Y:S02]  /*27ea0*/  LDL.LU R19, [R1+0x4a50] ;  /* 0x004a500001137983 */ /* 0x000ea40000300800 */
[----:B------:R-:W2:Y:S02]  /*27eb0*/  LDL.LU R22, [R1+0x1d8] ;  /* 0x0001d80001167983 */ /* 0x000ea40000300800 */
[----:B------:R-:W2:Y:S02]  /*27ec0*/  LDL.LU R23, [R1+0x1dc] ;  /* 0x0001dc0001177983 */ /* 0x000ea40000300800 */
[----:B--2---:R-:W-:Y:S01]  /*27ed0*/  STL.64 [R1+0x49a0], R22 ;  /* 0x0049a01601007387 */ /* 0x004fe20000100a00 */
[----:B------:R-:W-:Y:S02]  /*27ee0*/  STL.64 [R1+0x4950], R6 ;  /* 0x0049500601007387 */ /* 0x000fe40000100a00 */
[----:B------:R0:W-:Y:S02]  /*27ef0*/  STL.64 [R1+0x4948], R4 ;  /* 0x0049480401007387 */ /* 0x0001e40000100a00 */
[----:B0-----:R-:W-:Y:S01]  /*27f00*/  IMAD.MOV.U32 R4, RZ, RZ, R28 ;  /* 0x000000ffff047224 */ /* 0x001fe200078e001c */
[----:B------:R-:W-:Y:S01]  /*27f10*/  MOV R5, R3 ;  /* 0x0000000300057202 */ /* 0x000fe20000000f00 */
[----:B------:R-:W2:Y:S01]  /*27f20*/  LDL.LU R28, [R1+0x4a4c] ;  /* 0x004a4c00011c7983 */ /* 0x000ea20000300800 */
[----:B------:R-:W2:Y:S02]  /*27f30*/  LDL.LU R3, [R1+0x4a48] ;  /* 0x004a480001037983 */ /* 0x000ea40000300800 */
[----:B------:R-:W-:Y:S01]  /*27f40*/  IMAD.MOV.U32 R6, RZ, RZ, R2 ;  /* 0x000000ffff067224 */ /* 0x000fe200078e0002 */
[----:B------:R-:W-:Y:S01]  /*27f50*/  MOV R7, R0 ;  /* 0x0000000000077202 */ /* 0x000fe20000000f00 */
[----:B------:R-:W2:Y:S01]  /*27f60*/  LDL.LU R2, [R1+0x4a44] ;  /* 0x004a440001027983 */ /* 0x000ea20000300800 */
[----:B------:R-:W2:Y:S02]  /*27f70*/  LDL.LU R0, [R1+0x4a40] ;  /* 0x004a400001007983 */ /* 0x000ea40000300800 */
[----:B------:R-:W2:Y:S02]  /*27f80*/  LDL.LU R22, [R1+0x1a8] ;  /* 0x0001a80001167983 */ /* 0x000ea40000300800 */
[----:B------:R-:W2:Y:S02]  /*27f90*/  LDL.LU R23, [R1+0x1ac] ;  /* 0x0001ac0001177983 */ /* 0x000ea40000300800 */
[----:B--2---:R0:W-:Y:S04]  /*27fa0*/  STL.64 [R1+0x49b8], R22 ;  /* 0x0049b81601007387 */ /* 0x0041e80000100a00 */
[----:B0-----:R-:W2:Y:S01]  /*27fb0*/  LDL.LU R22, [R1+0x198] ;  /* 0x0001980001167983 */ /* 0x001ea20000300800 */
[----:B------:R-:W2:Y:S03]  /*27fc0*/  LDL.LU R23, [R1+0x19c] ;  /* 0x00019c0001177983 */ /* 0x000ea60000300800 */
[----:B--2---:R-:W-:Y:S01]  /*27fd0*/  STL.64 [R1+0x49d0], R22 ;  /* 0x0049d01601007387 */ /* 0x004fe20000100a00 */
[----:B------:R-:W-:Y:S02]  /*27fe0*/  STL.64 [R1+0x4968], R6 ;  /* 0x0049680601007387 */ /* 0x000fe40000100a00 */
[----:B------:R0:W-:Y:S02]  /*27ff0*/  STL.64 [R1+0x4960], R4 ;  /* 0x0049600401007387 */ /* 0x0001e40000100a00 */
[----:B0-----:R-:W-:Y:S01]  /*28000*/  IMAD.MOV.U32 R4, RZ, RZ, R13 ;  /* 0x000000ffff047224 */ /* 0x001fe200078e000d */
[----:B------:R-:W-:Y:S01]  /*28010*/  MOV R5, R12 ;  /* 0x0000000c00057202 */ /* 0x000fe20000000f00 */
[----:B------:R-:W2:Y:S01]  /*28020*/  LDL.LU R13, [R1+0x4a3c] ;  /* 0x004a3c00010d7983 */ /* 0x000ea20000300800 */
[----:B------:R-:W2:Y:S02]  /*28030*/  LDL.LU R12, [R1+0x4a38] ;  /* 0x004a3800010c7983 */ /* 0x000ea40000300800 */
[----:B----4-:R-:W-:Y:S01]  /*28040*/  IMAD.MOV.U32 R6, RZ, RZ, R17 ;  /* 0x000000ffff067224 */ /* 0x010fe200078e0011 */
[----:B---3--:R-:W-:Y:S01]  /*28050*/  MOV R7, R16 ;  /* 0x0000001000077202 */ /* 0x008fe20000000f00 */
[----:B------:R-:W3:Y:S01]  /*28060*/  LDL.LU R17, [R1+0x4a34] ;  /* 0x004a340001117983 */ /* 0x000ee20000300800 */
[----:B------:R-:W4:Y:S02]  /*28070*/  LDL.LU R16, [R1+0x4a30] ;  /* 0x004a300001107983 */ /* 0x000f240000300800 */
[----:B------:R-:W2:Y:S02]  /*28080*/  LDL.LU R22, [R1+0x188] ;  /* 0x0001880001167983 */ /* 0x000ea40000300800 */
[----:B------:R-:W2:Y:S01]  /*28090*/  LDL.LU R23, [R1+0x18c] ;  /* 0x00018c0001177983 */ /* 0x000ea20000300800 */
[----:B------:R-:W3:Y:S01]  /*280a0*/  LDL.LU R10, [R1+0x158] ;  /* 0x00015800010a7983 */ /* 0x000ee20000300800 */
[----:B------:R-:W3:Y:S03]  /*280b0*/  LDL.LU R11, [R1+0x15c] ;  /* 0x00015c00010b7983 */ /* 0x000ee60000300800 */
[----:B--2---:R-:W-:Y:S01]  /*280c0*/  STL.64 [R1+0x49e8], R22 ;  /* 0x0049e81601007387 */ /* 0x004fe20000100a00 */
[----:B------:R-:W-:Y:S02]  /*280d0*/  STL.64 [R1+0x4980], R6 ;  /* 0x0049800601007387 */ /* 0x000fe40000100a00 */
[----:B------:R0:W-:Y:S02]  /*280e0*/  STL.64 [R1+0x4978], R4 ;  /* 0x0049780401007387 */ /* 0x0001e40000100a00 */
[----:B0-----:R-:W-:Y:S01]  /*280f0*/  IMAD.MOV.U32 R4, RZ, RZ, R19 ;  /* 0x000000ffff047224 */ /* 0x001fe200078e0013 */
[----:B------:R-:W-:Y:S01]  /*28100*/  MOV R5, R18 ;  /* 0x0000001200057202 */ /* 0x000fe20000000f00 */
[----:B------:R-:W2:Y:S01]  /*28110*/  LDL.LU R19, [R1+0x4a2c] ;  /* 0x004a2c0001137983 */ /* 0x000ea20000300800 */
[----:B------:R-:W2:Y:S02]  /*28120*/  LDL.LU R18, [R1+0x4a28] ;  /* 0x004a280001127983 */ /* 0x000ea40000300800 */
[----:B-----5:R-:W-:Y:S01]  /*28130*/  IMAD.MOV.U32 R6, RZ, RZ, R15 ;  /* 0x000000ffff067224 */ /* 0x020fe200078e000f */
[----:B------:R-:W-:Y:S01]  /*28140*/  MOV R7, R14 ;  /* 0x0000000e00077202 */ /* 0x000fe20000000f00 */
[----:B------:R-:W5:Y:S01]  /*28150*/  LDL.LU R15, [R1+0x4a24] ;  /* 0x004a2400010f7983 */ /* 0x000f620000300800 */
[----:B------:R-:W2:Y:S02]  /*28160*/  LDL.LU R14, [R1+0x4a20] ;  /* 0x004a2000010e7983 */ /* 0x000ea40000300800 */
[----:B------:R-:W2:Y:S02]  /*28170*/  LDL.LU R20, [R1+0x40] ;  /* 0x0000400001147983 */ /* 0x000ea40000300800 */
[----:B------:R-:W2:Y:S01]  /*28180*/  LDL.LU R21, [R1+0x44] ;  /* 0x0000440001157983 */ /* 0x000ea20000300800 */
[----:B------:R-:W2:Y:S01]  /*28190*/  LDL.LU R22, [R1+0x48] ;  /* 0x0000480001167983 */ /* 0x000ea20000300800 */
[----:B------:R-:W2:Y:S02]  /*281a0*/  LDL.LU R23, [R1+0x4c] ;  /* 0x00004c0001177983 */ /* 0x000ea40000300800 */
[----:B------:R0:W-:Y:S02]  /*281b0*/  STL.64 [R1+0x4998], R6 ;  /* 0x0049980601007387 */ /* 0x0001e40000100a00 */
[----:B------:R1:W-:Y:S02]  /*281c0*/  STL.64 [R1+0x4990], R4 ;  /* 0x0049900401007387 */ /* 0x0003e40000100a00 */
[----:B0-----:R-:W-:-:S02]  /*281d0*/  IMAD.MOV.U32 R6, RZ, RZ, R3 ;  /* 0x000000ffff067224 */ /* 0x001fc400078e0003 */
[----:B-1----:R-:W-:Y:S01]  /*281e0*/  IMAD.MOV.U32 R4, RZ, RZ, R0 ;  /* 0x000000ffff047224 */ /* 0x002fe200078e0000 */
[----:B------:R-:W-:Y:S01]  /*281f0*/  MOV R7, R28 ;  /* 0x0000001c00077202 */ /* 0x000fe20000000f00 */
[----:B------:R-:W2:Y:S01]  /*28200*/  LDL.LU R0, [R1+0x4a1c] ;  /* 0x004a1c0001007983 */ /* 0x000ea20000300800 */
[----:B------:R-:W-:Y:S02]  /*28210*/  MOV R5, R2 ;  /* 0x0000000200057202 */ /* 0x000fe40000000f00 */
[----:B------:R-:W2:Y:S02]  /*28220*/  LDL.LU R2, [R1+0x4a18] ;  /* 0x004a180001027983 */ /* 0x000ea40000300800 */
[----:B------:R-:W2:Y:S01]  /*28230*/  LDL.LU R3, [R1+0x4a14] ;  /* 0x004a140001037983 */ /* 0x000ea20000300800 */
[----:B------:R-:W2:Y:S01]  /*28240*/  LDL.LU R28, [R1+0x4a10] ;  /* 0x004a1000011c7983 */ /* 0x000ea20000300800 */
[----:B------:R0:W-:Y:S02]  /*28250*/  STL.64 [R1+0x49b0], R6 ;  /* 0x0049b00601007387 */ /* 0x0001e40000100a00 */
[----:B------:R4:W-:Y:S02]  /*28260*/  STL.64 [R1+0x49a8], R4 ;  /* 0x0049a80401007387 */ /* 0x0009e40000100a00 */
[----:B0-----:R-:W-:-:S02]  /*28270*/  IMAD.MOV.U32 R6, RZ, RZ, R12 ;  /* 0x000000ffff067224 */ /* 0x001fc400078e000c */
[----:B----4-:R-:W-:Y:S01]  /*28280*/  IMAD.MOV.U32 R4, RZ, RZ, R16 ;  /* 0x000000ffff047224 */ /* 0x010fe200078e0010 */
[----:B------:R-:W-:Y:S01]  /*28290*/  MOV R7, R13 ;  /* 0x0000000d00077202 */ /* 0x000fe20000000f00 */
[----:B------:R-:W4:Y:S01]  /*282a0*/  LDL.LU R16, [R1+0x4a0c] ;  /* 0x004a0c0001107983 */ /* 0x000f220000300800 */
[----:B---3--:R-:W-:Y:S02]  /*282b0*/  MOV R5, R17 ;  /* 0x0000001100057202 */ /* 0x008fe40000000f00 */
[----:B------:R-:W4:Y:S02]  /*282c0*/  LDL.LU R17, [R1+0x4a08] ;  /* 0x004a080001117983 */ /* 0x000f240000300800 */
[----:B------:R-:W3:Y:S01]  /*282d0*/  LDL.LU R12, [R1+0x4a04] ;  /* 0x004a0400010c7983 */ /* 0x000ee20000300800 */
[----:B------:R-:W3:Y:S01]  /*282e0*/  LDL.LU R13, [R1+0x4a00] ;  /* 0x004a0000010d7983 */ /* 0x000ee20000300800 */
[----:B------:R-:W-:Y:S02]  /*282f0*/  STL.64 [R1+0x49c8], R6 ;  /* 0x0049c80601007387 */ /* 0x000fe40000100a00 */
[----:B------:R5:W-:Y:S02]  /*28300*/  STL.64 [R1+0x49c0], R4 ;  /* 0x0049c00401007387 */ /* 0x000be40000100a00 */
[----:B-----5:R-:W-:Y:S01]  /*28310*/  MOV R5, R15 ;  /* 0x0000000f00057202 */ /* 0x020fe20000000f00 */
[----:B--2---:R-:W-:-:S02]  /*28320*/  IMAD.MOV.U32 R4, RZ, RZ, R14 ;  /* 0x000000ffff047224 */ /* 0x004fc400078e000e */
[----:B------:R-:W3:Y:S01]  /*28330*/  LDL.LU R14, [R1+0x49fc] ;  /* 0x0049fc00010e7983 */ /* 0x000ee20000300800 */
[----:B------:R-:W3:Y:S02]  /*28340*/  LDL.LU R15, [R1+0x49f8] ;  /* 0x0049f800010f7983 */ /* 0x000ee40000300800 */
[----:B------:R-:W-:Y:S01]  /*28350*/  IMAD.MOV.U32 R6, RZ, RZ, R18 ;  /* 0x000000ffff067224 */ /* 0x000fe200078e0012 */
[----:B------:R-:W-:Y:S01]  /*28360*/  MOV R7, R19 ;  /* 0x0000001300077202 */ /* 0x000fe20000000f00 */
[----:B------:R-:W4:Y:S01]  /*28370*/  LDL.LU R18, [R1+0x49f4] ;  /* 0x0049f40001127983 */ /* 0x000f220000300800 */
[----:B------:R-:W4:Y:S03]  /*28380*/  LDL.LU R19, [R1+0x49f0] ;  /* 0x0049f00001137983 */ /* 0x000f260000300800 */
[----:B------:R-:W-:Y:S01]  /*28390*/  STL.64 [R1+0x49e0], R6 ;  /* 0x0049e00601007387 */ /* 0x000fe20000100a00 */
[----:B------:R-:W-:Y:S01]  /*283a0*/  STL.64 [R1+0x49d8], R4 ;  /* 0x0049d80401007387 */ /* 0x000fe20000100a00 */
[C---:B---3--:R-:W-:Y:S02]  /*283b0*/  HMMA.16816.F32 R8, R24.reuse, R10, R12 ;  /* 0x0000000a1808723c */ /* 0x048fe4000000180c */
[----:B------:R-:W4:Y:S01]  /*283c0*/  LDL.LU R14, [R1+0x168] ;  /* 0x00016800010e7983 */ /* 0x000f220000300800 */
[----:B------:R-:W4:Y:S05]  /*283d0*/  LDL.LU R15, [R1+0x16c] ;  /* 0x00016c00010f7983 */ /* 0x000f2a0000300800 */
[C---:B----4-:R-:W-:Y:S01]  /*283e0*/  HMMA.16816.F32 R12, R24.reuse, R14, R16 ;  /* 0x0000000e180c723c */ /* 0x050fe20000001810 */
[----:B------:R-:W2:Y:S01]  /*283f0*/  LDL.LU R18, [R1+0x178] ;  /* 0x0001780001127983 */ /* 0x000ea20000300800 */
[----:B------:R-:W2:Y:S11]  /*28400*/  LDL.LU R19, [R1+0x17c] ;  /* 0x00017c0001137983 */ /* 0x000eb60000300800 */
[----:B------:R-:W-:Y:S10]  /*28410*/  @!UPT UIADD3 URZ, URZ, URZ, URZ ;  /* 0x0000003f3f3ff290 */ /* 0x000ff4000fffe03f */
[----:B------:R-:W-:Y:S01]  /*28420*/  STL.64 [R1+0x48d0], R14 ;  /* 0x0048d00e01007387 */ /* 0x000fe20000100a00 */
[----:B------:R0:W-:Y:S03]  /*28430*/  STL.64 [R1+0x48c8], R12 ;  /* 0x0048c80c01007387 */ /* 0x0001e60000100a00 */
[----:B0-----:R-:W3:Y:S01]  /*28440*/  LDL.LU R12, [R1+0x2d0] ;  /* 0x0002d000010c7983 */ /* 0x001ee20000300800 */
[----:B------:R-:W3:Y:S01]  /*28450*/  LDL.LU R13, [R1+0x2d4] ;  /* 0x0002d400010d7983 */ /* 0x000ee20000300800 */
[----:B--2---:R-:W-:Y:S02]  /*28460*/  HMMA.16816.F32 R16, R24, R18, R20 ;  /* 0x000000121810723c */ /* 0x004fe40000001814 */
[----:B------:R-:W2:Y:S01]  /*28470*/  LDL.LU.64 R22, [R1+0x49e8] ;  /* 0x0049e80001167983 */ /* 0x000ea20000300a00 */
[----:B------:R-:W-:Y:S01]  /*28480*/  IMAD.MOV.U32 R4, RZ, RZ, R28 ;  /* 0x000000ffff047224 */ /* 0x000fe200078e001c */
[----:B------:R-:W-:Y:S01]  /*28490*/  MOV R5, R3 ;  /* 0x0000000300057202 */ /* 0x000fe20000000f00 */
[----:B------:R-:W-:Y:S01]  /*284a0*/  IMAD.MOV.U32 R6, RZ, RZ, R2 ;  /* 0x000000ffff067224 */ /* 0x000fe200078e0002 */
[----:B------:R-:W-:-:S07]  /*284b0*/  MOV R7, R0 ;  /* 0x0000000000077202 */ /* 0x000fce0000000f00 */
        /* <DEDUP_REMOVED lines=10> */
[----:B------:R-:W-:Y:S10]  /*28560*/  @!UPT UIADD3 URZ, URZ, URZ, URZ ;  /* 0x0000003f3f3ff290 */ /* 0x000ff4000fffe03f */
[----:B------:R-:W-:Y:S01]  /*28570*/  IMAD.MOV.U32 R2, RZ, RZ, R22 ;  /* 0x000000ffff027224 */ /* 0x000fe200078e0016 */
[----:B------:R-:W-:Y:S02]  /*28580*/  MOV R0, R23 ;  /* 0x0000001700007202 */ /* 0x000fe40000000f00 */
[----:B------:R-:W2:Y:S01]  /*28590*/  LDL.LU.64 R22, [R1+0x49b8] ;  /* 0x0049b80001167983 */ /* 0x000ea20000300a00 */
[----:B------:R-:W-:Y:S01]  /*285a0*/  IMAD.MOV.U32 R28, RZ, RZ, R20 ;  /* 0x000000ffff1c7224 */ /* 0x000fe200078e0014 */
[----:B------:R-:W-:Y:S02]  /*285b0*/  MOV R3, R21 ;  /* 0x0000001500037202 */ /* 0x000fe40000000f00 */
        /* <DEDUP_REMOVED lines=35> */
[----:B--2---:R-:W-:Y:S02]  /*287f0*/  HMMA.16816.F32 R24, R24, R22, R4 ;  /* 0x000000161818723c */ /* 0x004fe40000001804 */
[----:B------:R-:W2:Y:S01]  /*28800*/  LDL.LU.64 R6, [R1+0x4938] ;  /* 0x0049380001067983 */ /* 0x000ea20000300a00 */
[----:B------:R-:W2:Y:S02]  /*28810*/  LDL.LU.64 R4, [R1+0x4930] ;  /* 0x0049300001047983 */ /* 0x000ea40000300a00 */
[----:B------:R-:W2:Y:S02]  /*28820*/  LDL.LU.64 R22, [R1+0x4928] ;  /* 0x0049280001167983 */ /* 0x000ea40000300a00 */
[----:B------:R-:W2:Y:S11]  /*28830*/  LDL.LU.64 R20, [R1+0x4920] ;  /* 0x0049200001147983 */ /* 0x000eb60000300a00 */
[----:B------:R-:W-:Y:S05]  /*28840*/  @!UPT UIADD3 URZ, URZ, URZ, URZ ;  /* 0x0000003f3f3ff290 */ /* 0x000fea000fffe03f */
[----:B------:R0:W-:Y:S01]  /*28850*/  STL.64 [R1+0xa0], R24 ;  /* 0x0000a01801007387 */ /* 0x0001e20000100a00 */
[----:B------:R2:W-:Y:S03]  /*28860*/  STL.64 [R1+0xa8], R26 ;  /* 0x0000a81a01007387 */ /* 0x0005e60000100a00 */
[----:B0-----:R-:W2:Y:S02]  /*28870*/  LDL.LU.64 R24, [R1+0x4918] ;  /* 0x0049180001187983 */ /* 0x001ea40000300a00 */
[C---:B--2---:R-:W-:Y:S02]  /*28880*/  HMMA.16816.F32 R24, R4.reuse, R24, R20 ;  /* 0x000000180418723c */ /* 0x044fe40000001814 */
[----:B------:R-:W2:Y:S01]  /*28890*/  LDL.LU.64 R22, [R1+0x4910] ;  /* 0x0049100001167983 */ /* 0x000ea20000300a00 */
[----:B------:R-:W2:Y:S11]  /*288a0*/  LDL.LU.64 R20, [R1+0x4908] ;  /* 0x0049080001147983 */ /* 0x000eb60000300a00 */
[----:B------:R-:W-:Y:S09]  /*288b0*/  @!UPT UIADD3 URZ, URZ, URZ, URZ ;  /* 0x0000003f3f3ff290 */ /* 0x000ff2000fffe03f */
[----:B------:R0:W-:Y:S01]  /*288c0*/  STL.64 [R1+0x90], R24 ;  /* 0x0000901801007387 */ /* 0x0001e20000100a00 */
        /* <DEDUP_REMOVED lines=9> */
[----:B------:R-:W4:Y:S01]  /*28960*/  LDL.LU.64 R22, [R1+0x48e0] ;  /* 0x0048e00001167983 */ /* 0x000f220000300a00 */
[C---:B--2---:R-:W-:Y:S01]  /*28970*/  HMMA.16816.F32 R24, R4.reuse, R20, R24 ;  /* 0x000000140418723c */ /* 0x044fe20000001818 */
[----:B------:R-:W4:Y:S11]  /*28980*/  LDL.LU.64 R20, [R1+0x48d8] ;  /* 0x0048d80001147983 */ /* 0x000f360000300a00 */
[----:B------:R-:W-:Y:S11]  /*28990*/  @!UPT UIADD3 URZ, URZ, URZ, URZ ;  /* 0x0000003f3f3ff290 */ /* 0x000ff6000fffe03f */
[----:B------:R0:W-:Y:S01]  /*289a0*/  STL.64 [R1+0x70], R24 ;  /* 0x0000701801007387 */ /* 0x0001e20000100a00 */
[----:B------:R1:W-:Y:S03]  /*289b0*/  STL.64 [R1+0x78], R26 ;  /* 0x0000781a01007387 */ /* 0x0003e60000100a00 */
[----:B0-----:R-:W2:Y:S01]  /*289c0*/  LDL.LU R24, [R1+0x2a0] ;  /* 0x0002a00001187983 */ /* 0x001ea20000300800 */
[----:B------:R-:W2:Y:S02]  /*289d0*/  LDL.LU R25, [R1+0x2a4] ;  /* 0x0002a40001197983 */ /* 0x000ea40000300800 */
[----:B-1----:R-:W5:Y:S02]  /*289e0*/  LDL.LU R26, [R1+0x2a8] ;  /* 0x0002a800011a7983 */ /* 0x002f640000300800 */
[----:B------:R-:W5:Y:S02]  /*289f0*/  LDL.LU R27, [R1+0x2ac] ;  /* 0x0002ac00011b7983 */ /* 0x000f640000300800 */
[----:B-----5:R-:W-:Y:S01]  /*28a00*/  STL.64 [R1+0x4868], R26 ;  /* 0x0048681a01007387 */ /* 0x020fe20000100a00 */
[----:B--2---:R0:W-:Y:S03]  /*28a10*/  STL.64 [R1+0x4860], R24 ;  /* 0x0048601801007387 */ /* 0x0041e60000100a00 */
[----:B0-----:R-:W4:Y:S01]  /*28a20*/  LDL.LU R24, [R1+0x2c0] ;  /* 0x0002c00001187983 */ /* 0x001f220000300800 */
[----:B------:R-:W4:Y:S03]  /*28a30*/  LDL.LU R25, [R1+0x2c4] ;  /* 0x0002c40001197983 */ /* 0x000f260000300800 */
[----:B------:R-:W0:Y:S01]  /*28a40*/  S2R R15, SR_TID.X ;  /* 0x00000000000f7919 */ /* 0x000e220000002100 */
[----:B---3--:R-:W-:Y:S01]  /*28a50*/  HMMA.16816.F32 R8, R4, R12, R8 ;  /* 0x0000000c0408723c */ /* 0x008fe20000001808 */
[C---:B0-----:R-:W-:Y:S01]  /*28a60*/  LOP3.LUT R14, R15.reuse, 0x7, RZ, 0xc0, !PT ;  /* 0x000000070f0e7812 */ /* 0x041fe200078ec0ff */
[----:B------:R-:W-:-:S04]  /*28a70*/  IMAD.SHL.U32 R26, R15, 0x2, RZ ;  /* 0x000000020f1a7824 */ /* 0x000fc800078e00ff */
[----:B------:R-:W-:Y:S02]  /*28a80*/  IMAD R27, R14, 0x210, RZ ;  /* 0x000002100e1b7824 */ /* 0x000fe400078e02ff */
[C---:B----4-:R-:W-:Y:S11]  /*28a90*/  HMMA.16816.F32 R20, R4.reuse, R24, R20 ;  /* 0x000000180414723c */ /* 0x050ff60000001814 */
[----:B------:R-:W-:Y:S11]  /*28aa0*/  @!UPT UIADD3 URZ, URZ, URZ, URZ ;  /* 0x0000003f3f3ff290 */ /* 0x000ff6000fffe03f */
[----:B------:R-:W-:Y:S01]  /*28ab0*/  @!UPT UIADD3 URZ, URZ, URZ, URZ ;  /* 0x0000003f3f3ff290 */ /* 0x000fe2000fffe03f */
[----:B------:R0:W-:Y:S01]  /*28ac0*/  STL.64 [R1+0x60], R20 ;  /* 0x0000601401007387 */ /* 0x0001e20000100a00 */
[----:B------:R-:W-:Y:S03]  /*28ad0*/  STL.64 [R1+0x68], R22 ;  /* 0x0000681601007387 */ /* 0x000fe60000100a00 */
[----:B0-----:R-:W2:Y:S01]  /*28ae0*/  LDL.LU R20, [R1+0x310] ;  /* 0x0003100001147983 */ /* 0x001ea20000300800 */
[----:B------:R-:W2:Y:S02]  /*28af0*/  LDL.LU R21, [R1+0x314] ;  /* 0x0003140001157983 */ /* 0x000ea40000300800 */
[----:B------:R-:W3:Y:S02]  /*28b00*/  LDL.LU.64 R14, [R1+0x48d0] ;  /* 0x0048d000010e7983 */ /* 0x000ee40000300a00 */
[----:B------:R-:W3:Y:S01]  /*28b10*/  LDL.LU.64 R12, [R1+0x48c8] ;  /* 0x0048c800010c7983 */ /* 0x000ee20000300a00 */
[----:B------:R0:W-:Y:S01]  /*28b20*/  STL.64 [R1+0x50], R8 ;  /* 0x0000500801007387 */ /* 0x0001e20000100a00 */
[----:B------:R2:W-:Y:S03]  /*28b30*/  STL.64 [R1+0x58], R10 ;  /* 0x0000580a01007387 */ /* 0x0005e60000100a00 */
[----:B0-----:R-:W3:Y:S01]  /*28b40*/  LDL.LU R8, [R1+0x300] ;  /* 0x0003000001087983 */ /* 0x001ee20000300800 */
[----:B------:R-:W3:Y:S02]  /*28b50*/  LDL.LU R9, [R1+0x304] ;  /* 0x0003040001097983 */ /* 0x000ee40000300800 */
[C---:B---3--:R-:W-:Y:S08]  /*28b60*/  HMMA.16816.F32 R12, R4.reuse, R8, R12 ;  /* 0x00000008040c723c */ /* 0x048ff0000000180c */
[----:B--2---:R-:W-:Y:S07]  /*28b70*/  HMMA.16816.F32 R8, R4, R20, R16 ;  /* 0x000000140408723c */ /* 0x004fee0000001810 */
[----:B------:R-:W-:-:S05]  /*28b80*/  LOP3.LUT R19, R27, 0x30, R26, 0x78, !PT ;  /* 0x000000301b137812 */ /* 0x000fca00078e781a */
[----:B------:R-:W-:Y:S04]  /*28b90*/  LDSM.16.M88.4 R24, [R19+0x22180] ;  /* 0x022180001318783b */ /* 0x000fe80000000200 */
[----:B------:R-:W-:Y:S01]  /*28ba0*/  STL.64 [R1+0x40], R12 ;  /* 0x0000400c01007387 */ /* 0x000fe20000100a00 */
[----:B------:R-:W-:Y:S02]  /*28bb0*/  STL.64 [R1+0x48], R14 ;  /* 0x0000480e01007387 */ /* 0x000fe40000100a00 */
[----:B------:R-:W0:Y:S04]  /*28bc0*/  LDSM.16.MT88.4 R12, [R29+0x18000] ;  /* 0x018000001d0c783b */ /* 0x000e280000004200 */
[----:B------:R-:W-:Y:S01]  /*28bd0*/  STL.64 [R1+0x30], R8 ;  /* 0x0000300801007387 */ /* 0x000fe20000100a00 */
[----:B------:R-:W-:Y:S02]  /*28be0*/  STL.64 [R1+0x38], R10 ;  /* 0x0000380a01007387 */ /* 0x000fe40000100a00 */
[----:B------:R-:W1:Y:S02]  /*28bf0*/  LDSM.16.M88.4 R8, [R19+0x20180] ;  /* 0x020180001308783b */ /* 0x000e640000000200 */
[----:B0-----:R-:W-:Y:S02]  /*28c00*/  STL.64 [R1+0x48b8], R14 ;  /* 0x0048b80e01007387 */ /* 0x001fe40000100a00 */
[----:B------:R0:W-:Y:S01]  /*28c10*/  STL.64 [R1+0x48b0], R12 ;  /* 0x0048b00c01007387 */ /* 0x0001e20000100a00 */
[----:B-1----:R-:W-:Y:S01]  /*28c20*/  MOV R17, R8 ;  /* 0x0000000800117202 */ /* 0x002fe20000000f00 */
[----:B------:R-:W-:Y:S01]  /*28c30*/  IMAD.MOV.U32 R16, RZ, RZ, R9 ;  /* 0x000000ffff107224 */ /* 0x000fe200078e0009 */
[----:B0-----:R-:W2:Y:S01]  /*28c40*/  LDL.LU R12, [R1+0x330] ;  /* 0x00033000010c7983 */ /* 0x001ea20000300800 */
[----:B------:R-:W2:Y:S02]  /*28c50*/  LDL.LU R13, [R1+0x334] ;  /* 0x00033400010d7983 */ /* 0x000ea40000300800 */
[----:B------:R-:W-:Y:S02]  /*28c60*/  STL [R1+0x4850], R29 ;  /* 0x0048501d01007387 */ /* 0x000fe40000100800 */
[----:B------:R-:W-:Y:S01]  /*28c70*/  STL.64 [R1+0x210], R8 ;  /* 0x0002100801007387 */ /* 0x000fe20000100a00 */
[----:B------:R-:W-:Y:S02]  /*28c80*/  STL.64 [R1+0x218], R10 ;  /* 0x0002180a01007387 */ /* 0x000fe40000100a00 */
[----:B------:R-:W0:Y:S02]  /*28c90*/  LDSM.16.M88.4 R8, [R19+0x21180] ;  /* 0x021180001308783b */ /* 0x000e240000000200 */
[----:B0-----:R-:W-:Y:S01]  /*28ca0*/  MOV R20, R8 ;  /* 0x0000000800147202 */ /* 0x001fe20000000f00 */
[----:B------:R-:W-:Y:S01]  /*28cb0*/  STL.64 [R1+0x160], R8 ;  /* 0x0001600801007387 */ /* 0x000fe20000100a00 */
[----:B------:R-:W-:Y:S03]  /*28cc0*/  STL.64 [R1+0x168], R10 ;  /* 0x0001680a01007387 */ /* 0x000fe60000100a00 */
[----:B------:R0:W-:Y:S04]  /*28cd0*/  STL [R1+0x48c0], R20 ;  /* 0x0048c01401007387 */ /* 0x0001e80000100800 */
[----:B0-----:R-:W2:Y:S01]  /*28ce0*/  LDL.LU R20, [R1+0xc0] ;  /* 0x0000c00001147983 */ /* 0x001ea20000300800 */
[----:B------:R-:W2:Y:S02]  /*28cf0*/  LDL.LU R21, [R1+0xc4] ;  /* 0x0000c40001157983 */ /* 0x000ea40000300800 */
[----:B------:R-:W2:Y:S02]  /*28d00*/  LDL.LU R22, [R1+0xc8] ;  /* 0x0000c80001167983 */ /* 0x000ea40000300800 */
[----:B------:R-:W2:Y:S02]  /*28d10*/  LDL.LU R23, [R1+0xcc] ;  /* 0x0000cc0001177983 */ /* 0x000ea40000300800 */
[----:B------:R-:W-:-:S02]  /*28d20*/  IMAD.MOV.U32 R18, RZ, RZ, R9 ;  /* 0x000000ffff127224 */ /* 0x000fc400078e0009 */
[----:B------:R-:W0:Y:S01]  /*28d30*/  LDSM.16.M88.4 R8, [R19+0x23180] ;  /* 0x023180001308783b */ /* 0x000e220000000200 */
[----:B--2---:R-:W-:Y:S03]  /*28d40*/  HMMA.16816.F32 R12, R4, R12, R20 ;  /* 0x0000000c040c723c */ /* 0x004fe60000001814 */
[----:B------:R-:W2:Y:S11]  /*28d50*/  LDL.LU R20, [R1+0x48c0] ;  /* 0x0048c00001147983 */ /* 0x000eb60000300800 */
[----:B------:R-:W-:Y:S09]  /*28d60*/  @!UPT UIADD3 URZ, URZ, URZ, URZ ;  /* 0x0000003f3f3ff290 */ /* 0x000ff2000fffe03f */
[----:B------:R-:W-:Y:S01]  /*28d70*/  STL.64 [R1+0x10], R12 ;  /* 0x0000100c01007387 */ /* 0x000fe20000100a00 */
[----:B------:R1:W-:Y:S03]  /*28d80*/  STL.64 [R1+0x18], R14 ;  /* 0x0000180e01007387 */ /* 0x0003e60000100a00 */
[----:B-1----:R-:W3:Y:S01]  /*28d90*/  LDL.LU.64 R14, [R1+0x48b8] ;  /* 0x0048b800010e7983 */ /* 0x002ee20000300a00 */
[----:B------:R-:W3:Y:S02]  /*28da0*/  LDL.LU.64 R12, [R1+0x48b0] ;  /* 0x0048b000010c7983 */ /* 0x000ee40000300a00 */
[----:B------:R-:W-:Y:S02]  /*28db0*/  STL.64 [R1+0x4770], R6 ;  /* 0x0047700601007387 */ /* 0x000fe40000100a00 */
[----:B------:R-:W-:Y:S01]  /*28dc0*/  STL.64 [R1+0x180], R24 ;  /* 0x0001801801007387 */ /* 0x000fe20000100a00 */
[----:B------:R-:W-:Y:S01]  /*28dd0*/  STL.64 [R1+0x188], R26 ;  /* 0x0001881a01007387 */ /* 0x000fe20000100a00 */
[----:B------:R1:W-:Y:S02]  /*28de0*/  STL.64 [R1+0x4880], R24 ;  /* 0x0048801801007387 */ /* 0x0003e40000100a00 */
[----:B-1----:R-:W-:Y:S01]  /*28df0*/  IMAD.MOV.U32 R25, RZ, RZ, R18 ;  /* 0x000000ffff197224 */ /* 0x002fe200078e0012 */
[----:B--2---:R-:W-:-:S02]  /*28e00*/  MOV R24, R20 ;  /* 0x0000001400187202 */ /* 0x004fc40000000f00 */
[----:B------:R-:W1:Y:S04]  /*28e10*/  LDSM.16.M88.4 R20, [R19+0x24180] ;  /* 0x024180001314783b */ /* 0x000e680000000200 */
[----:B------:R-:W-:Y:S01]  /*28e20*/  STL.64 [R1+0x4898], R24 ;  /* 0x0048981801007387 */ /* 0x000fe20000100a00 */
[----:B------:R2:W-:Y:S03]  /*28e30*/  STL.64 [R1+0x4768], R4 ;  /* 0x0047680401007387 */ /* 0x0005e60000100a00 */
[----:B--2---:R-:W2:Y:S01]  /*28e40*/  LDL.LU R4, [R1+0x1c0] ;  /* 0x0001c00001047983 */ /* 0x004ea20000300800 */
[----:B------:R-:W2:Y:S02]  /*28e50*/  LDL.LU R5, [R1+0x1c4] ;  /* 0x0001c40001057983 */ /* 0x000ea40000300800 */
[----:B------:R-:W4:Y:S02]  /*28e60*/  LDL.LU R6, [R1+0x1c8] ;  /* 0x0001c80001067983 */ /* 0x000f240000300800 */
[----:B------:R-:W4:Y:S02]  /*28e70*/  LDL.LU R7, [R1+0x1cc] ;  /* 0x0001cc0001077983 */ /* 0x000f240000300800 */
[----:B----4-:R-:W-:Y:S01]  /*28e80*/  STL.64 [R1+0x4878], R6 ;  /* 0x0048780601007387 */ /* 0x010fe20000100a00 */
[----:B--2---:R2:W-:Y:S03]  /*28e90*/  STL.64 [R1+0x4870], R4 ;  /* 0x0048700401007387 */ /* 0x0045e60000100a00 */
        /* <DEDUP_REMOVED lines=9> */
[----:B------:R-:W4:Y:S01]  /*28f30*/  LDL.LU R7, [R1+0x24c] ;  /* 0x00024c0001077983 */ /* 0x000f220000300800 */
[----:B------:R-:W-:Y:S01]  /*28f40*/  MOV R24, R17 ;  /* 0x0000001100187202 */ /* 0x000fe20000000f00 */
[----:B------:R-:W-:Y:S01]  /*28f50*/  IMAD.MOV.U32 R25, RZ, RZ, R16 ;  /* 0x000000ffff197224 */ /* 0x000fe200078e0010 */
[----:B----4-:R-:W-:Y:S01]  /*28f60*/  STL.64 [R1+0x48a8], R6 ;  /* 0x0048a80601007387 */ /* 0x010fe20000100a00 */
[----:B--2---:R2:W-:Y:S03]  /*28f70*/  STL.64 [R1+0x48a0], R4 ;  /* 0x0048a00401007387 */ /* 0x0045e60000100a00 */
[----:B--2---:R-:W3:Y:S01]  /*28f80*/  LDL.LU R4, [R1+0x270] ;  /* 0x0002700001047983 */ /* 0x004ee20000300800 */
[----:B------:R-:W3:Y:S02]  /*28f90*/  LDL.LU R5, [R1+0x274] ;  /* 0x0002740001057983 */ /* 0x000ee40000300800 */
[----:B------:R-:W3:Y:S02]  /*28fa0*/  LDL.LU R6, [R1+0x278] ;  /* 0x0002780001067983 */ /* 0x000ee40000300800 */
[----:B------:R-:W3:Y:S01]  /*28fb0*/  LDL.LU R7, [R1+0x27c] ;  /* 0x00027c0001077983 */ /* 0x000ee20000300800 */
[----:B0-----:R-:W-:Y:S01]  /*28fc0*/  STL.64 [R1+0x1e0], R8 ;  /* 0x0001e00801007387 */ /* 0x001fe20000100a00 */
[----:B------:R-:W-:Y:S01]  /*28fd0*/  STL.64 [R1+0x1e8], R10 ;  /* 0x0001e80a01007387 */ /* 0x000fe20000100a00 */
[C---:B---3--:R-:W-:Y:S02]  /*28fe0*/  HMMA.16816.F32 R24, R12.reuse, R24, R4 ;  /* 0x000000180c18723c */ /* 0x048fe40000001804 */
[----:B------:R-:W2:Y:S01]  /*28ff0*/  LDL.LU.64 R6, [R1+0x48a8] ;  /* 0x0048a80001067983 */ /* 0x000ea20000300a00 */
[----:B------:R-:W2:Y:S11]  /*29000*/  LDL.LU.64 R4, [R1+0x48a0] ;  /* 0x0048a00001047983 */ /* 0x000eb60000300a00 */
[----:B------:R-:W-:Y:S09]  /*29010*/  @!UPT UIADD3 URZ, URZ, URZ, URZ ;  /* 0x0000003f3f3ff290 */ /* 0x000ff2000fffe03f */
        /* <DEDUP_REMOVED lines=16> */
[----:B0-----:R-:W3:Y:S01]  /*29120*/  LDL.LU.64 R26, [R1+0x4868] ;  /* 0x00486800011a7983 */ /* 0x001ee20000300a00 */
[----:B------:R-:W3:Y:S02]  /*29130*/  LDL.LU.64 R24, [R1+0x4860] ;  /* 0x0048600001187983 */ /* 0x000ee40000300a00 */
[----:B-1----:R-:W-:Y:S02]  /*29140*/  STL.64 [R1+0x1a0], R20 ;  /* 0x0001a01401007387 */ /* 0x002fe40000100a00 */
[----:B------:R-:W-:Y:S01]  /*29150*/  STL.64 [R1+0x1a8], R22 ;  /* 0x0001a81601007387 */ /* 0x000fe20000100a00 */
[C---:B--2---:R-:W-:Y:S01]  /*29160*/  HMMA.16816.F32 R8, R12.reuse, R8, R4 ;  /* 0x000000080c08723c */ /* 0x044fe20000001804 */
[----:B------:R-:W0:Y:S11]  /*29170*/  LDSM.16.M88.4 R4, [R19+0x25180] ;  /* 0x025180001304783b */ /* 0x000e360000000200 */
[----:B------:R-:W-:Y:S11]  /*29180*/  @!UPT UIADD3 URZ, URZ, URZ, URZ ;  /* 0x0000003f3f3ff290 */ /* 0x000ff6000fffe03f */
[----:B------:R-:W-:Y:S01]  /*29190*/  STL.64 [R1+0x150], R8 ;  /* 0x0001500801007387 */ /* 0x000fe20000100a00 */
[----:B------:R-:W-:Y:S02]  /*291a0*/  STL.64 [R1+0x158], R10 ;  /* 0x0001580a01007387 */ /* 0x000fe40000100a00 */
[----:B------:R-:W1:Y:S01]  /*291b0*/  LDSM.16.M88.4 R8, [R19+0x26180] ;  /* 0x026180001308783b */ /* 0x000e620000000200 */
[----:B0-----:R-:W-:Y:S01]  /*291c0*/  STL.64 [R1+0x220], R4 ;  /* 0x0002200401007387 */ /* 0x001fe20000100a00 */
[----:B------:R-:W-:Y:S02]  /*291d0*/  MOV R17, R4 ;  /* 0x0000000400117202 */ /* 0x000fe40000000f00 */
[----:B------:R3:W-:Y:S02]  /*291e0*/  STL.64 [R1+0x228], R6 ;  /* 0x0002280601007387 */ /* 0x0007e40000100a00 */
[----:B------:R-:W-:Y:S02]  /*291f0*/  IMAD.MOV.U32 R16, RZ, RZ, R5 ;  /* 0x000000ffff107224 */ /* 0x000fe400078e0005 */
[----:B---3--:R-:W-:Y:S01]  /*29200*/  HMMA.16816.F32 R4, R12, R20, R24 ;  /* 0x000000140c04723c */ /* 0x008fe20000001818 */
[----:B------:R-:W-:Y:S01]  /*29210*/  STL [R1+0x4858], R14 ;  /* 0x0048580e01007387 */ /* 0x000fe20000100800 */
[----:B------:R-:W-:Y:S11]  /*29220*/  STL [R1+0x4854], R15 ;  /* 0x0048540f01007387 */ /* 0x000ff60000100800 */
[----:B------:R-:W-:Y:S10]  /*29230*/  @!UPT UIADD3 URZ, URZ, URZ, URZ ;  /* 0x0000003f3f3ff290 */ /* 0x000ff4000fffe03f */
[----:B------:R-:W-:Y:S01]  /*29240*/  STL.64 [R1+0x170], R4 ;  /* 0x0001700401007387 */ /* 0x000fe20000100a00 */
[----:B------:R-:W-:Y:S02]  /*29250*/  STL.64 [R1+0x178], R6 ;  /* 0x0001780601007387 */ /* 0x000fe40000100a00 */
[----:B------:R-:W2:Y:S02]  /*29260*/  LDL.LU R24, [R1+0x340] ;  /* 0x0003400001187983 */ /* 0x000ea40000300800 */
[----:B------:R-:W2:Y:S01]  /*29270*/  LDL.LU R25, [R1+0x344] ;  /* 0x0003440001197983 */ /* 0x000ea20000300800 */
[----:B-1----:R-:W-:Y:S01]  /*29280*/  STL.64 [R1+0x230], R8 ;  /* 0x0002300801007387 */ /* 0x002fe20000100a00 */
[----:B------:R-:W-:Y:S01]  /*29290*/  STL.64 [R1+0x238], R10 ;  /* 0x0002380a01007387 */ /* 0x000fe20000100a00 */
[----:B------:R-:W-:Y:S01]  /*292a0*/  MOV R22, R2 ;  /* 0x0000000200167202 */ /* 0x000fe20000000f00 */
[----:B------:R-:W-:Y:S01]  /*292b0*/  IMAD.MOV.U32 R23, RZ, RZ, R0 ;  /* 0x000000ffff177224 */ /* 0x000fe200078e0000 */
[----:B------:R-:W-:Y:S01]  /*292c0*/  MOV R20, R28 ;  /* 0x0000001c00147202 */ /* 0x000fe20000000f00 */
[----:B------:R-:W-:Y:S01]  /*292d0*/  IMAD.MOV.U32 R21, RZ, RZ, R3 ;  /* 0x000000ffff157224 */ /* 0x000fe200078e0003 */
[----:B------:R-:W0:Y:S04]  /*292e0*/  LDSM.16.M88.4 R4, [R19+0x27180] ;  /* 0x027180001304783b */ /* 0x000e280000000200 */
[----:B--2---:R1:W-:Y:S04]  /*292f0*/  STL.64 [R1+0x4778], R24 ;  /* 0x0047781801007387 */ /* 0x0043e80000100a00 */
[----:B-1----:R-:W2:Y:S01]  /*29300*/  LDL.LU R24, [R1+0x390] ;  /* 0x0003900001187983 */ /* 0x002ea20000300800 */
[----:B------:R-:W2:Y:S02]  /*29310*/  LDL.LU R25, [R1+0x394] ;  /* 0x0003940001197983 */ /* 0x000ea40000300800 */
[----:B------:R-:W3:Y:S02]  /*29320*/  LDL.LU R26, [R1+0x398] ;  /* 0x00039800011a7983 */ /* 0x000ee40000300800 */
[----:B------:R-:W3:Y:S02]  /*29330*/  LDL.LU R27, [R1+0x39c] ;  /* 0x00039c00011b7983 */ /* 0x000ee40000300800 */
[----:B---3--:R-:W-:Y:S01]  /*29340*/  STL.64 [R1+0x4788], R26 ;  /* 0x0047881a01007387 */ /* 0x008fe20000100a00 */
[----:B--2---:R-:W-:Y:S02]  /*29350*/  STL.64 [R1+0x4780], R24 ;  /* 0x0047801801007387 */ /* 0x004fe40000100a00 */
[----:B------:R-:W-:Y:S02]  /*29360*/  STL.64 [R1+0x4798], R22 ;  /* 0x0047981601007387 */ /* 0x000fe40000100a00 */
[----:B------:R1:W-:Y:S01]  /*29370*/  STL.64 [R1+0x4790], R20 ;  /* 0x0047901401007387 */ /* 0x0003e20000100a00 */
[----:B0-----:R-:W-:Y:S01]  /*29380*/  MOV R11, R4 ;  /* 0x00000004000b7202 */ /* 0x001fe20000000f00 */
[----:B------:R-:W-:Y:S01]  /*29390*/  IMAD.MOV.U32 R10, RZ, RZ, R5 ;  /* 0x000000ffff0a7224 */ /* 0x000fe200078e0005 */
[----:B------:R-:W-:Y:S04]  /*293a0*/  LDSM.16.M88.4 R24, [R19+0x2d180] ;  /* 0x02d180001318783b */ /* 0x000fe80000000200 */
[----:B-1----:R-:W2:Y:S01]  /*293b0*/  LDL.LU R20, [R1+0x3c0] ;  /* 0x0003c00001147983 */ /* 0x002ea20000300800 */
[----:B------:R-:W2:Y:S02]  /*293c0*/  LDL.LU R21, [R1+0x3c4] ;  /* 0x0003c40001157983 */ /* 0x000ea40000300800 */
[----:B------:R-:W3:Y:S02]  /*293d0*/  LDL.LU R22, [R1+0x3c8] ;  /* 0x0003c80001167983 */ /* 0x000ee40000300800 */
[----:B------:R-:W3:Y:S02]  /*293e0*/  LDL.LU R23, [R1+0x3cc] ;  /* 0x0003cc0001177983 */ /* 0x000ee40000300800 */
[----:B---3--:R-:W-:Y:S01]  /*293f0*/  STL.64 [R1+0x47a8], R22 ;  /* 0x0047a81601007387 */ /* 0x008fe20000100a00 */
[----:B--2---:R-:W-:Y:S02]  /*29400*/  STL.64 [R1+0x47a0], R20 ;  /* 0x0047a01401007387 */ /* 0x004fe40000100a00 */
[----:B------:R-:W-:Y:S02]  /*29410*/  STL.64 [R1+0x260], R4 ;  /* 0x0002600401007387 */ /* 0x000fe40000100a00 */
[----:B------:R-:W-:Y:S02]  /*29420*/  STL.64 [R1+0x268], R6 ;  /* 0x0002680601007387 */ /* 0x000fe40000100a00 */
[----:B------:R-:W0:Y:S04]  /*29430*/  LDSM.16.M88.4 R4, [R19+0x28180] ;  /* 0x028180001304783b */ /* 0x000e280000000200 */
[----:B------:R-:W-:Y:S04]  /*29440*/  LDSM.16.M88.4 R20, [R19+0x2c180] ;  /* 0x02c180001314783b */ /* 0x000fe80000000200 */
[----:B0-----:R-:W-:Y:S01]  /*29450*/  STL.64 [R1+0x270], R4 ;  /* 0x0002700401007387 */ /* 0x001fe20000100a00 */
[----:B------:R-:W-:Y:S01]  /*29460*/  MOV R3, R4 ;  /* 0x0000000400037202 */ /* 0x000fe20000000f00 */
[----:B------:R-:W-:Y:S02]  /*29470*/  STL.64 [R1+0x278], R6 ;  /* 0x0002780601007387 */ /* 0x000fe40000100a00 */
[----:B------:R-:W-:-:S02]  /*29480*/  IMAD.MOV.U32 R28, RZ, RZ, R5 ;  /* 0x000000ffff1c7224 */ /* 0x000fc400078e0005 */
[----:B------:R-:W0:Y:S04]  /*29490*/  LDSM.16.M88.4 R4, [R19+0x29180] ;  /* 0x029180001304783b */ /* 0x000e280000000200 */
[----:B0-----:R-:W-:Y:S01]  /*294a0*/  STL.64 [R1+0x2a0], R4 ;  /* 0x0002a00401007387 */ /* 0x001fe20000100a00 */
[----:B------:R-:W-:Y:S01]  /*294b0*/  MOV R0, R4 ;  /* 0x0000000400007202 */ /* 0x000fe20000000f00 */
[----:B------:R-:W-:Y:S02]  /*294c0*/  STL.64 [R1+0x2a8], R6 ;  /* 0x0002a80601007387 */ /* 0x000fe40000100a00 */
[----:B------:R-:W-:Y:S02]  /*294d0*/  IMAD.MOV.U32 R2, RZ, RZ, R5 ;  /* 0x000000ffff027224 */ /* 0x000fe400078e0005 */
[----:B------:R-:W0:Y:S04]  /*294e0*/  LDSM.16.M88.4 R4, [R19+0x2a180] ;  /* 0x02a180001304783b */ /* 0x000e280000000200 */
        /* <DEDUP_REMOVED lines=10> */
[----:B0-----:R0:W-:Y:S02]  /*29590*/  STL.64 [R1+0x4838], R6 ;  /* 0x0048380601007387 */ /* 0x0011e40000100a00 */
[----:B0-----:R-:W-:-:S02]  /*295a0*/  MOV R6, R14 ;  /* 0x0000000e00067202 */ /* 0x001fc40000000f00 */
[----:B------:R-:W2:Y:S01]  /*295b0*/  LDL.LU R14, [R1+0x4858] ;  /* 0x00485800010e7983 */ /* 0x000ea20000300800 */
[----:B------:R-:W-:Y:S02]  /*295c0*/  STL.64 [R1+0x4830], R4 ;  /* 0x0048300401007387 */ /* 0x000fe40000100a00 */
[----:B------:R-:W-:Y:S02]  /*295d0*/  STL.64 [R1+0x2f0], R20 ;  /* 0x0002f01401007387 */ /* 0x000fe40000100a00 */
[----:B------:R-:W-:Y:S01]  /*295e0*/  STL.64 [R1+0x2f8], R22 ;  /* 0x0002f81601007387 */ /* 0x000fe20000100a00 */
[----:B------:R0:W-:Y:S01]  /*295f0*/  STL.64 [R1+0x47b8], R20 ;  /* 0x0047b81401007387 */ /* 0x0001e20000100a00 */
[----:B------:R-:W-:Y:S01]  /*29600*/  IMAD.MOV.U32 R7, RZ, RZ, R18 ;  /* 0x000000ffff077224 */ /* 0x000fe200078e0012 */
[----:B0-----:R-:W-:Y:S01]  /*29610*/  MOV R20, R15 ;  /* 0x0000000f00147202 */ /* 0x001fe20000000f00 */
[----:B------:R-:W-:Y:S01]  /*29620*/  IMAD.MOV.U32 R21, RZ, RZ, R29 ;  /* 0x000000ffff157224 */ /* 0x000fe200078e001d */
[----:B------:R-:W2:Y:S01]  /*29630*/  LDL.LU R15, [R1+0x4854] ;  /* 0x00485400010f7983 */ /* 0x000ea20000300800 */
[----:B------:R-:W3:Y:S03]  /*29640*/  LDL.LU R29, [R1+0x4850] ;  /* 0x00485000011d7983 */ /* 0x000ee60000300800 */
[----:B------:R0:W-:Y:S02]  /*29650*/  STL.64 [R1+0x47d0], R20 ;  /* 0x0047d01401007387 */ /* 0x0001e40000100a00 */
[----:B0-----:R-:W-:Y:S01]  /*29660*/  MOV R20, R6 ;  /* 0x0000000600147202 */ /* 0x001fe20000000f00 */
[----:B------:R-:W-:-:S05]  /*29670*/  IMAD.MOV.U32 R21, RZ, RZ, R7 ;  /* 0x000000ffff157224 */ /* 0x000fca00078e0007 */
[----:B------:R0:W-:Y:S04]  /*29680*/  STL.64 [R1+0x47e8], R20 ;  /* 0x0047e81401007387 */ /* 0x0001e80000100a00 */
[----:B0-----:R-:W2:Y:S01]  /*29690*/  LDL.LU R20, [R1+0x430] ;  /* 0x0004300001147983 */ /* 0x001ea20000300800 */
[----:B------:R-:W2:Y:S02]  /*296a0*/  LDL.LU R21, [R1+0x434] ;  /* 0x0004340001157983 */ /* 0x000ea40000300800 */
[----:B------:R-:W2:Y:S02]  /*296b0*/  LDL.LU R22, [R1+0x438] ;  /* 0x0004380001167983 */ /* 0x000ea40000300800 */
[----:B------:R-:W2:Y:S01]  /*296c0*/  LDL.LU R23, [R1+0x43c] ;  /* 0x00043c0001177983 */ /* 0x000ea20000300800 */
[----:B------:R-:W-:Y:S01]  /*296d0*/  MOV R4, R17 ;  /* 0x0000001100047202 */ /* 0x000fe20000000f00 */
[----:B------:R-:W-:-:S02]  /*296e0*/  IMAD.MOV.U32 R5, RZ, RZ, R16 ;  /* 0x000000ffff057224 */ /* 0x000fc400078e0010 */
[----:B------:R-:W0:Y:S05]  /*296f0*/  LDSM.16.M88.4 R16, [R19+0x2f180] ;  /* 0x02f180001310783b */ /* 0x000e2a0000000200 */
[----:B--2---:R-:W-:Y:S07]  /*29700*/  HMMA.16816.F32 R4, R12, R4, R20 ;  /* 0x000000040c04723c */ /* 0x004fee0000001814 */
[----:B------:R-:W-:Y:S01]  /*29710*/  MOV R20, R0 ;  /* 0x0000000000147202 */ /* 0x000fe20000000f00 */
[----:B------:R-:W-:Y:S01]  /*29720*/  IMAD.MOV.U32 R21, RZ, RZ, R2 ;  /* 0x000000ffff157224 */ /* 0x000fe200078e0002 */
[----:B------:R-:W2:Y:S11]  /*29730*/  LDL.LU R0, [R1+0x484c] ;  /* 0x00484c0001007983 */ /* 0x000eb60000300800 */
[----:B------:R-:W-:Y:S03]  /*29740*/  @!UPT UIADD3 URZ, URZ, URZ, URZ ;  /* 0x0000003f3f3ff290 */ /* 0x000fe6000fffe03f */
[----:B------:R-:W-:Y:S01]  /*29750*/  STL.64 [R1+0x190], R4 ;  /* 0x0001900401007387 */ /* 0x000fe20000100a00 */
[----:B------:R-:W-:Y:S02]  /*29760*/  STL.64 [R1+0x198], R6 ;  /* 0x0001980601007387 */ /* 0x000fe40000100a00 */
[----:B------:R-:W4:Y:S02]  /*29770*/  LDL.LU R2, [R1+0x4848] ;  /* 0x0048480001027983 */ /* 0x000f240000300800 */
[----:B------:R-:W-:Y:S01]  /*29780*/  STL.64 [R1+0x4800], R20 ;  /* 0x0048001401007387 */ /* 0x000fe20000100a00 */
[----:B------:R-:W-:Y:S01]  /*29790*/  STL.64 [R1+0x320], R24 ;  /* 0x0003201801007387 */ /* 0x000fe20000100a00 */
[----:B------:R-:W-:Y:S02]  /*297a0*/  STL.64 [R1+0x328], R26 ;  /* 0x0003281a01007387 */ /* 0x000fe40000100a00 */
[----:B------:R1:W-:Y:S02]  /*297b0*/  STL.64 [R1+0x47b0], R24 ;  /* 0x0047b01801007387 */ /* 0x0003e40000100a00 */
[----:B-1----:R-:W5:Y:S01]  /*297c0*/  LDL.LU R24, [R1+0x3e0] ;  /* 0x0003e00001187983 */ /* 0x002f620000300800 */
[----:B------:R-:W5:Y:S02]  /*297d0*/  LDL.LU R25, [R1+0x3e4] ;  /* 0x0003e40001197983 */ /* 0x000f640000300800 */
[----:B------:R-:W2:Y:S02]  /*297e0*/  LDL.LU R26, [R1+0x3e8] ;  /* 0x0003e800011a7983 */ /* 0x000ea40000300800 */
[----:B------:R-:W2:Y:S01]  /*297f0*/  LDL.LU R27, [R1+0x3ec] ;  /* 0x0003ec00011b7983 */ /* 0x000ea20000300800 */
[----:B------:R-:W-:Y:S01]  /*29800*/  MOV R20, R3 ;  /* 0x0000000300147202 */ /* 0x000fe20000000f00 */
[----:B------:R-:W-:Y:S01]  /*29810*/  IMAD.MOV.U32 R21, RZ, RZ, R28 ;  /* 0x000000ffff157224 */ /* 0x000fe200078e001c */
[----:B------:R-:W3:Y:S01]  /*29820*/  LDL.LU R3, [R1+0x4844] ;  /* 0x0048440001037983 */ /* 0x000ee20000300800 */
[----:B------:R-:W3:Y:S02]  /*29830*/  LDL.LU R28, [R1+0x4840] ;  /* 0x00484000011c7983 */ /* 0x000ee40000300800 */
[----:B------:R-:W3:Y:S02]  /*29840*/  LDL.LU R4, [R1+0x420] ;  /* 0x0004200001047983 */ /* 0x000ee40000300800 */
[----:B------:R-:W3:Y:S01]  /*29850*/  LDL.LU R5, [R1+0x424] ;  /* 0x0004240001057983 */ /* 0x000ee20000300800 */
[----:B------:R-:W3:Y:S01]  /*29860*/  LDL.LU R6, [R1+0x428] ;  /* 0x0004280001067983 */ /* 0x000ee20000300800 */
[----:B------:R-:W3:Y:S02]  /*29870*/  LDL.LU R7, [R1+0x42c] ;  /* 0x00042c0001077983 */ /* 0x000ee40000300800 */
[----:B------:R-:W-:Y:S01]  /*29880*/  STL.64 [R1+0x4818], R20 ;  /* 0x0048181401007387 */ /* 0x000fe20000100a00 */
[----:B--2---:R-:W-:Y:S01]  /*29890*/  STL.64 [R1+0x47c8], R26 ;  /* 0x0047c81a01007387 */ /* 0x004fe20000100a00 */
[----:B-----5:R1:W-:Y:S03]  /*298a0*/  STL.64 [R1+0x47c0], R24 ;  /* 0x0047c01801007387 */ /* 0x0203e60000100a00 */
[----:B-1----:R-:W2:Y:S01]  /*298b0*/  LDL.LU R24, [R1+0x3f0] ;  /* 0x0003f00001187983 */ /* 0x002ea20000300800 */
[----:B------:R-:W2:Y:S02]  /*298c0*/  LDL.LU R25, [R1+0x3f4] ;  /* 0x0003f40001197983 */ /* 0x000ea40000300800 */
[----:B------:R-:W5:Y:S02]  /*298d0*/  LDL.LU R26, [R1+0x3f8] ;  /* 0x0003f800011a7983 */ /* 0x000f640000300800 */
[----:B------:R-:W5:Y:S02]  /*298e0*/  LDL.LU R27, [R1+0x3fc] ;  /* 0x0003fc00011b7983 */ /* 0x000f640000300800 */
[----:B-----5:R-:W-:Y:S01]  /*298f0*/  STL.64 [R1+0x47e0], R26 ;  /* 0x0047e01a01007387 */ /* 0x020fe20000100a00 */
[----:B--2---:R1:W-:Y:S03]  /*29900*/  STL.64 [R1+0x47d8], R24 ;  /* 0x0047d81801007387 */ /* 0x0043e60000100a00 */
        /* <DEDUP_REMOVED lines=15> */
[----:B------:R-:W5:Y:S01]  /*29a00*/  LDL.LU R27, [R1+0x44c] ;  /* 0x00044c00011b7983 */ /* 0x000f620000300800 */
[----:B------:R-:W-:Y:S01]  /*29a10*/  MOV R20, R11 ;  /* 0x0000000b00147202 */ /* 0x000fe20000000f00 */
[----:B------:R-:W-:-:S02]  /*29a20*/  IMAD.MOV.U32 R21, RZ, RZ, R10 ;  /* 0x000000ffff157224 */ /* 0x000fc400078e000a */
[C---:B---3--:R-:W-:Y:S01]  /*29a30*/  HMMA.16816.F32 R8, R12.reuse, R8, R4 ;  /* 0x000000080c08723c */ /* 0x048fe20000001804 */
[----:B-----5:R-:W-:Y:S01]  /*29a40*/  STL.64 [R1+0x4828], R26 ;  /* 0x0048281a01007387 */ /* 0x020fe20000100a00 */
[----:B--2---:R1:W-:Y:S03]  /*29a50*/  STL.64 [R1+0x4820], R24 ;  /* 0x0048201801007387 */ /* 0x0043e60000100a00 */
[----:B-1----:R-:W2:Y:S01]  /*29a60*/  LDL.LU R24, [R1+0x450] ;  /* 0x0004500001187983 */ /* 0x002ea20000300800 */
[----:B------:R-:W2:Y:S02]  /*29a70*/  LDL.LU R25, [R1+0x454] ;  /* 0x0004540001197983 */ /* 0x000ea40000300800 */
[----:B------:R-:W2:Y:S02]  /*29a80*/  LDL.LU R26, [R1+0x458] ;  /* 0x00045800011a7983 */ /* 0x000ea40000300800 */
[----:B------:R-:W2:Y:S01]  /*29a90*/  LDL.LU R27, [R1+0x45c] ;  /* 0x00045c00011b7983 */ /* 0x000ea20000300800 */
[----:B------:R-:W3:Y:S01]  /*29aa0*/  LDL.LU.64 R6, [R1+0x4838] ;  /* 0x0048380001067983 */ /* 0x000ee20000300a00 */
[----:B------:R-:W5:Y:S03]  /*29ab0*/  LDL.LU.64 R4, [R1+0x4830] ;  /* 0x0048300001047983 */ /* 0x000f660000300a00 */
[----:B-----5:R-:W-:Y:S01]  /*29ac0*/  STL.64 [R1+0x360], R4 ;  /* 0x0003600401007387 */ /* 0x020fe20000100a00 */
[----:B---3--:R-:W-:Y:S07]  /*29ad0*/  STL.64 [R1+0x368], R6 ;  /* 0x0003680601007387 */ /* 0x008fee0000100a00 */
[----:B------:R-:W-:Y:S02]  /*29ae0*/  STL.64 [R1+0x1c0], R8 ;  /* 0x0001c00801007387 */ /* 0x000fe40000100a00 */
[----:B------:R-:W-:Y:S02]  /*29af0*/  STL.64 [R1+0x1c8], R10 ;  /* 0x0001c80a01007387 */ /* 0x000fe40000100a00 */
[----:B------:R-:W1:Y:S01]  /*29b00*/  LDSM.16.MT88.4 R8, [R29+0x16100] ;  /* 0x016100001d08783b */ /* 0x000e620000004200 */
[C---:B--2---:R-:W-:Y:S03]  /*29b10*/  HMMA.16816.F32 R20, R12.reuse, R20, R24 ;  /* 0x000000140c14723c */ /* 0x044fe60000001818 */
[----:B0-----:R-:W-:Y:S01]  /*29b20*/  STL.64 [R1+0x4f0], R16 ;  /* 0x0004f01001007387 */ /* 0x001fe20000100a00 */
[----:B------:R-:W-:Y:S03]  /*29b30*/  STL.64 [R1+0x4f8], R18 ;  /* 0x0004f81201007387 */ /* 0x000fe60000100a00 */
[----:B-1----:R-:W-:Y:S01]  /*29b40*/  STL.64 [R1+0x4708], R10 ;  /* 0x0047080a01007387 */ /* 0x002fe20000100a00 */
[----:B------:R-:W-:Y:S02]  /*29b50*/  STL.64 [R1+0x4700], R8 ;  /* 0x0047000801007387 */ /* 0x000fe40000100a00 */
[----:B------:R-:W2:Y:S02]  /*29b60*/  LDL.LU.64 R26, [R1+0x4828] ;  /* 0x00482800011a7983 */ /* 0x000ea40000300a00 */
[----:B------:R-:W2:Y:S11]  /*29b70*/  LDL.LU.64 R24, [R1+0x4820] ;  /* 0x0048200001187983 */ /* 0x000eb60000300a00 */
        /* <DEDUP_REMOVED lines=38> */
[----:B--2---:R-:W-:Y:S01]  /*29de0*/  HMMA.16816.F32 R24, R12, R24, R20 ;  /* 0x000000180c18723c */ /* 0x004fe20000001814 */
[----:B------:R-:W2:Y:S01]  /*29df0*/  LDL.LU.64 R22, [R1+0x4798] ;  /* 0x0047980001167983 */ /* 0x000ea20000300a00 */
[----:B------:R-:W2:Y:S11]  /*29e00*/  LDL.LU.64 R20, [R1+0x4790] ;  /* 0x0047900001147983 */ /* 0x000eb60000300a00 */
[----:B------:R-:W-:Y:S10]  /*29e10*/  @!UPT UIADD3 URZ, URZ, URZ, URZ ;  /* 0x0000003f3f3ff290 */ /* 0x000ff4000fffe03f */
[----:B------:R-:W-:Y:S01]  /*29e20*/  STL.64 [R1+0x200], R24 ;  /* 0x0002001801007387 */ /* 0x000fe20000100a00 */
[----:B------:R0:W-:Y:S03]  /*29e30*/  STL.64 [R1+0x208], R26 ;  /* 0x0002081a01007387 */ /* 0x0001e60000100a00 */
[----:B0-----:R-:W3:Y:S01]  /*29e40*/  LDL.LU.64 R26, [R1+0x4788] ;  /* 0x00478800011a7983 */ /* 0x001ee20000300a00 */
[----:B------:R-:W3:Y:S01]  /*29e50*/  LDL.LU.64 R24, [R1+0x4780] ;  /* 0x0047800001187983 */ /* 0x000ee20000300a00 */
[----:B------:R-:W-:Y:S01]  /*29e60*/  MOV R8, R28 ;  /* 0x0000001c00087202 */ /* 0x000fe20000000f00 */
[----:B------:R-:W-:Y:S01]  /*29e70*/  IMAD.MOV.U32 R9, RZ, RZ, R3 ;  /* 0x000000ffff097224 */ /* 0x000fe200078e0003 */
[----:B----4-:R-:W-:Y:S01]  /*29e80*/  MOV R10, R2 ;  /* 0x00000002000a7202 */ /* 0x010fe20000000f00 */
[----:B------:R-:W-:-:S07]  /*29e90*/  IMAD.MOV.U32 R11, RZ, RZ, R0 ;  /* 0x000000ffff0b7224 */ /* 0x000fce00078e0000 */
[C---:B------:R-:W-:Y:S11]  /*29ea0*/  HMMA.16816.F32 R8, R12.reuse, R16, R8 ;  /* 0x000000100c08723c */ /* 0x040ff60000001808 */
[----:B------:R-:W-:Y:S11]  /*29eb0*/  @!UPT UIADD3 URZ, URZ, URZ, URZ ;  /* 0x0000003f3f3ff290 */ /* 0x000ff6000fffe03f */
[----:B------:R-:W-:Y:S02]  /*29ec0*/  @!UPT UIADD3 URZ, URZ, URZ, URZ ;  /* 0x0000003f3f3ff290 */ /* 0x000fe4000fffe03f */
[----:B------:R-:W-:Y:S01]  /*29ed0*/  MOV R0, R11 ;  /* 0x0000000b00007202 */ /* 0x000fe20000000f00 */
[----:B------:R-:W-:Y:S01]  /*29ee0*/  IMAD.MOV.U32 R2, RZ, RZ, R10 ;  /* 0x000000ffff027224 */ /* 0x000fe200078e000a */
[----:B------:R-:W-:Y:S01]  /*29ef0*/  MOV R3, R9 ;  /* 0x0000000900037202 */ /* 0x000fe20000000f00 */
[----:B------:R-:W-:Y:S01]  /*29f00*/  IMAD.MOV.U32 R28, RZ, RZ, R8 ;  /* 0x000000ffff1c7224 */ /* 0x000fe200078e0008 */
[----:B---3--:R-:W-:Y:S01]  /*29f10*/  HMMA.16816.F32 R4, R12, R4, R24 ;  /* 0x000000040c04723c */ /* 0x008fe20000001818 */
[----:B------:R-:W2:Y:S11]  /*29f20*/  LDL.LU.64 R24, [R1+0x4778] ;  /* 0x0047780001187983 */ /* 0x000eb60000300a00 */
[----:B------:R-:W-:Y:S11]  /*29f30*/  @!UPT UIADD3 URZ, URZ, URZ, URZ ;  /* 0x0000003f3f3ff290 */ /* 0x000ff6000fffe03f */
[----:B------:R-:W-:Y:S01]  /*29f40*/  STL.64 [R1+0x1f0], R4 ;  /* 0x0001f00401007387 */ /* 0x000fe20000100a00 */
[----:B------:R0:W-:Y:S01]  /*29f50*/  STL [R1+0x1f8], R6 ;  /* 0x0001f80601007387 */ /* 0x0001e20000100800 */
[----:B------:R-:W-:Y:S02]  /*29f60*/  MOV R29, R7 ;  /* 0x00000007001d7202 */ /* 0x000fe40000000f00 */
[----:B0-----:R-:W2:Y:S01]  /*29f70*/  LDL.LU.64 R6, [R1+0x4770] ;  /* 0x0047700001067983 */ /* 0x001ea20000300a00 */
[----:B------:R-:W2:Y:S02]  /*29f80*/  LDL.LU.64 R4, [R1+0x4768] ;  /* 0x0047680001047983 */ /* 0x000ea40000300a00 */
[----:B------:R-:W-:Y:S02]  /*29f90*/  STL [R1+0x4618], R29 ;  /* 0x0046181d01007387 */ /* 0x000fe40000100800 */
[----:B------:R-:W-:Y:S01]  /*29fa0*/  STL [R1+0x4628], R0 ;  /* 0x0046280001007387 */ /* 0x000fe20000100800 */
[----:B------:R-:W-:Y:S01]  /*29fb0*/  STL [R1+0x4624], R2 ;  /* 0x0046240201007387 */ /* 0x000fe20000100800 */
[----:B------:R-:W-:Y:S02]  /*29fc0*/  STL [R1+0x4620], R3 ;  /* 0x0046200301007387 */ /* 0x000fe40000100800 */
[----:B------:R-:W-:Y:S02]  /*29fd0*/  STL [R1+0x461c], R28 ;  /* 0x00461c1c01007387 */ /* 0x000fe40000100800 */
[----:B------:R-:W3:Y:S01]  /*29fe0*/  LDL.LU R8, [R1+0x3d0] ;  /* 0x0003d00001087983 */ /* 0x000ee20000300800 */
[----:B------:R-:W3:Y:S01]  /*29ff0*/  LDL.LU R9, [R1+0x3d4] ;  /* 0x0003d40001097983 */ /* 0x000ee20000300800 */
[C---:B--2---:R-:W-:Y:S03]  /*2a000*/  HMMA.16816.F32 R24, R4.reuse, R24, R20 ;  /* 0x000000180418723c */ /* 0x044fe60000001814 */
[----:B---3--:R-:W-:Y:S11]  /*2a010*/  STL.64 [R1+0x4720], R8 ;  /* 0x0047200801007387 */ /* 0x008ff60000100a00 */
[----:B------:R-:W-:Y:S09]  /*2a020*/  @!UPT UIADD3 URZ, URZ, URZ, URZ ;  /* 0x0000003f3f3ff290 */ /* 0x000ff2000fffe03f */
[----:B------:R0:W-:Y:S01]  /*2a030*/  STL.64 [R1+0x46b0], R26 ;  /* 0x0046b01a01007387 */ /* 0x0001e20000100a00 */
[----:B------:R1:W-:Y:S03]  /*2a040*/  STL.64 [R1+0x46a8], R24 ;  /* 0x0046a81801007387 */ /* 0x0003e60000100a00 */
[----:B0-----:R-:W2:Y:S01]  /*2a050*/  LDL.LU R26, [R1+0x298] ;  /* 0x00029800011a7983 */ /* 0x001ea20000300800 */
[----:B------:R-:W2:Y:S02]  /*2a060*/  LDL.LU R27, [R1+0x29c] ;  /* 0x00029c00011b7983 */ /* 0x000ea40000300800 */
[----:B------:R-:W3:Y:S02]  /*2a070*/  LDL.LU R8, [R1+0x3b0] ;  /* 0x0003b00001087983 */ /* 0x000ee40000300800 */
[----:B------:R-:W3:Y:S02]  /*2a080*/  LDL.LU R9, [R1+0x3b4] ;  /* 0x0003b40001097983 */ /* 0x000ee40000300800 */
[----:B---3--:R-:W-:Y:S01]  /*2a090*/  STL.64 [R1+0x4738], R8 ;  /* 0x0047380801007387 */ /* 0x008fe20000100a00 */
[----:B--2---:R0:W-:Y:S02]  /*2a0a0*/  STL.64 [R1+0x46f8], R26 ;  /* 0x0046f81a01007387 */ /* 0x0041e40000100a00 */
[----:B-1----:R-:W2:Y:S02]  /*2a0b0*/  LDL.LU R24, [R1+0x90] ;  /* 0x0000900001187983 */ /* 0x002ea40000300800 */
[----:B------:R-:W2:Y:S01]  /*2a0c0*/  LDL.LU R25, [R1+0x94] ;  /* 0x0000940001197983 */ /* 0x000ea20000300800 */
[----:B0-----:R-:W3:Y:S01]  /*2a0d0*/  LDL.LU R26, [R1+0x98] ;  /* 0x00009800011a7983 */ /* 0x001ee20000300800 */
[----:B------:R-:W3:Y:S02]  /*2a0e0*/  LDL.LU R27, [R1+0x9c] ;  /* 0x00009c00011b7983 */ /* 0x000ee40000300800 */
[----:B------:R-:W4:Y:S02]  /*2a0f0*/  LDL.LU R8, [R1+0x3a0] ;  /* 0x0003a00001087983 */ /* 0x000f240000300800 */
[----:B------:R-:W4:Y:S01]  /*2a100*/  LDL.LU R9, [R1+0x3a4] ;  /* 0x0003a40001097983 */ /* 0x000f220000300800 */
[----:B------:R-:W5:Y:S01]  /*2a110*/  LDL.LU R12, [R1+0x370] ;  /* 0x00037000010c7983 */ /* 0x000f620000300800 */
[----:B------:R-:W5:Y:S03]  /*2a120*/  LDL.LU R13, [R1+0x374] ;  /* 0x00037400010d7983 */ /* 0x000f660000300800 */
[----:B-----5:R0:W-:Y:S01]  /*2a130*/  STL.64 [R1+0x4760], R12 ;  /* 0x0047600c01007387 */ /* 0x0201e20000100a00 */
[----:B------:R-:W5:Y:S02]  /*2a140*/  LDL.LU R20, [R1+0x350] ;  /* 0x0003500001147983 */ /* 0x000f640000300800 */
[----:B------:R-:W5:Y:S01]  /*2a150*/  LDL.LU R21, [R1+0x354] ;  /* 0x0003540001157983 */ /* 0x000f620000300800 */
[----:B0-----:R-:W5:Y:S01]  /*2a160*/  LDL.LU R12, [R1+0x100] ;  /* 0x00010000010c7983 */ /* 0x001f620000300800 */
[----:B------:R-:W5:Y:S02]  /*2a170*/  LDL.LU R13, [R1+0x104] ;  /* 0x00010400010d7983 */ /* 0x000f640000300800 */
[----:B------:R-:W5:Y:S02]  /*2a180*/  LDL.LU R14, [R1+0x108] ;  /* 0x00010800010e7983 */ /* 0x000f640000300800 */
[----:B------:R-:W5:Y:S01]  /*2a190*/  LDL.LU R15, [R1+0x10c] ;  /* 0x00010c00010f7983 */ /* 0x000f620000300800 */
[----:B----4-:R-:W-:Y:S01]  /*2a1a0*/  STL.64 [R1+0x4750], R8 ;  /* 0x0047500801007387 */ /* 0x010fe20000100a00 */
[----:B------:R-:W4:Y:S02]  /*2a1b0*/  LDL.LU R16, [R1+0x380] ;  /* 0x0003800001107983 */ /* 0x000f240000300800 */
[----:B------:R-:W4:Y:S02]  /*2a1c0*/  LDL.LU R17, [R1+0x384] ;  /* 0x0003840001117983 */ /* 0x000f240000300800 */
[----:B----4-:R0:W-:Y:S04]  /*2a1d0*/  STL.64 [R1+0x4758], R16 ;  /* 0x0047581001007387 */ /* 0x0101e80000100a00 */
[----:B0-----:R-:W4:Y:S01]  /*2a1e0*/  LDL.LU R16, [R1+0xf0] ;  /* 0x0000f00001107983 */ /* 0x001f220000300800 */
[----:B------:R-:W4:Y:S02]  /*2a1f0*/  LDL.LU R17, [R1+0xf4] ;  /* 0x0000f40001117983 */ /* 0x000f240000300800 */
[----:B------:R-:W4:Y:S02]  /*2a200*/  LDL.LU R18, [R1+0xf8] ;  /* 0x0000f80001127983 */ /* 0x000f240000300800 */
[----:B------:R-:W4:Y:S01]  /*2a210*/  LDL.LU R19, [R1+0xfc] ;  /* 0x0000fc0001137983 */ /* 0x000f220000300800 */
[----:B------:R-:W4:Y:S01]  /*2a220*/  LDL.LU R8, [R1+0xe0] ;  /* 0x0000e00001087983 */ /* 0x000f220000300800 */
[----:B------:R-:W4:Y:S02]  /*2a230*/  LDL.LU R9, [R1+0xe4] ;  /* 0x0000e40001097983 */ /* 0x000f240000300800 */
[----:B------:R-:W4:Y:S02]  /*2a240*/  LDL.LU R10, [R1+0xe8] ;  /* 0x0000e800010a7983 */ /* 0x000f240000300800 */
[----:B------:R-:W4:Y:S01]  /*2a250*/  LDL.LU R11, [R1+0xec] ;  /* 0x0000ec00010b7983 */ /* 0x000f220000300800 */
[----:B---3--:R-:W-:Y:S01]  /*2a260*/  STL.64 [R1+0x4718], R26 ;  /* 0x0047181a01007387 */ /* 0x008fe20000100a00 */
[----:B--2---:R0:W-:Y:S03]  /*2a270*/  STL.64 [R1+0x4710], R24 ;  /* 0x0047101801007387 */ /* 0x0041e60000100a00 */
        /* <DEDUP_REMOVED lines=8> */
[----:B------:R-:W3:Y:S02]  /*2a300*/  LDL.LU R26, [R1+0xb8] ;  /* 0x0000b800011a7983 */ /* 0x000ee40000300800 */
[----:B------:R-:W3:Y:S01]  /*2a310*/  LDL.LU R27, [R1+0xbc] ;  /* 0x0000bc00011b7983 */ /* 0x000ee20000300800 */
[C---:B-----5:R-:W-:Y:S01]  /*2a320*/  HMMA.16816.F32 R20, R4.reuse, R20, R12 ;  /* 0x000000140414723c */ /* 0x060fe2000000180c */
[----:B---3--:R-:W-:Y:S01]  /*2a330*/  STL.64 [R1+0x4748], R26 ;  /* 0x0047481a01007387 */ /* 0x008fe20000100a00 */
[----:B--2---:R0:W-:Y:S03]  /*2a340*/  STL.64 [R1+0x4740], R24 ;  /* 0x0047401801007387 */ /* 0x0041e60000100a00 */
[----:B0-----:R-:W2:Y:S01]  /*2a350*/  LDL.LU R24, [R1+0xd0] ;  /* 0x0000d00001187983 */ /* 0x001ea20000300800 */
[----:B------:R-:W2:Y:S02]  /*2a360*/  LDL.LU R25, [R1+0xd4] ;  /* 0x0000d40001197983 */ /* 0x000ea40000300800 */
[----:B------:R-:W2:Y:S02]  /*2a370*/  LDL.LU R26, [R1+0xd8] ;  /* 0x0000d800011a7983 */ /* 0x000ea40000300800 */
[----:B------:R-:W2:Y:S01]  /*2a380*/  LDL.LU R27, [R1+0xdc] ;  /* 0x0000dc00011b7983 */ /* 0x000ea20000300800 */
[----:B------:R-:W4:Y:S11]  /*2a390*/  LDL.LU.64 R12, [R1+0x4760] ;  /* 0x00476000010c7983 */ /* 0x000f360000300a00 */
[----:B------:R-:W-:Y:S01]  /*2a3a0*/  @!UPT UIADD3 URZ, URZ, URZ, URZ ;  /* 0x0000003f3f3ff290 */ /* 0x000fe2000fffe03f */
[----:B------:R-:W-:Y:S02]  /*2a3b0*/  STL.64 [R1+0x46c0], R22 ;  /* 0x0046c01601007387 */ /* 0x000fe40000100a00 */
[----:B------:R0:W-:Y:S02]  /*2a3c0*/  STL.64 [R1+0x46b8], R20 ;  /* 0x0046b81401007387 */ /* 0x0001e40000100a00 */
[----:B0-----:R-:W3:Y:S01]  /*2a3d0*/  LDL.LU R20, [R1+0x70] ;  /* 0x0000700001147983 */ /* 0x001ee20000300800 */
[----:B------:R-:W3:Y:S02]  /*2a3e0*/  LDL.LU R21, [R1+0x74] ;  /* 0x0000740001157983 */ /* 0x000ee40000300800 */
[----:B------:R-:W3:Y:S02]  /*2a3f0*/  LDL.LU R22, [R1+0x78] ;  /* 0x0000780001167983 */ /* 0x000ee40000300800 */
[----:B------:R-:W3:Y:S01]  /*2a400*/  LDL.LU R23, [R1+0x7c] ;  /* 0x00007c0001177983 */ /* 0x000ee20000300800 */
[C---:B----4-:R-:W-:Y:S01]  /*2a410*/  HMMA.16816.F32 R12, R4.reuse, R12, R16 ;  /* 0x0000000c040c723c */ /* 0x050fe20000001810 */
[----:B------:R-:W4:Y:S11]  /*2a420*/  LDL.LU.64 R16, [R1+0x4758] ;  /* 0x0047580001107983 */ /* 0x000f360000300a00 */
[----:B------:R-:W-:Y:S11]  /*2a430*/  @!UPT UIADD3 URZ, URZ, URZ, URZ ;  /* 0x0000003f3f3ff290 */ /* 0x000ff6000fffe03f */
[----:B------:R0:W-:Y:S01]  /*2a440*/  STL.64 [R1+0x46a0], R14 ;  /* 0x0046a00e01007387 */ /* 0x0001e20000100a00 */
[----:B------:R-:W-:Y:S03]  /*2a450*/  STL.64 [R1+0x4698], R12 ;  /* 0x0046980c01007387 */ /* 0x000fe60000100a00 */
[----:B0-----:R-:W5:Y:S01]  /*2a460*/  LDL.LU R14, [R1+0x288] ;  /* 0x00028800010e7983 */ /* 0x001f620000300800 */
[----:B------:R-:W5:Y:S01]  /*2a470*/  LDL.LU R15, [R1+0x28c] ;  /* 0x00028c00010f7983 */ /* 0x000f620000300800 */
[C---:B----4-:R-:W-:Y:S02]  /*2a480*/  HMMA.16816.F32 R16, R4.reuse, R16, R8 ;  /* 0x000000100410723c */ /* 0x050fe40000001808 */
[----:B------:R-:W2:Y:S11]  /*2a490*/  LDL.LU.64 R8, [R1+0x4750] ;  /* 0x0047500001087983 */ /* 0x000eb60000300a00 */
[----:B------:R-:W-:Y:S10]  /*2a4a0*/  @!UPT UIADD3 URZ, URZ, URZ, URZ ;  /* 0x0000003f3f3ff290 */ /* 0x000ff4000fffe03f */
[----:B------:R-:W-:Y:S01]  /*2a4b0*/  STL.64 [R1+0x4690], R18 ;  /* 0x0046901201007387 */ /* 0x000fe20000100a00 */
[----:B------:R0:W-:Y:S03]  /*2a4c0*/  STL.64 [R1+0x4688], R16 ;  /* 0x0046881001007387 */ /* 0x0001e60000100a00 */
[----:B0-----:R-:W5:Y:S01]  /*2a4d0*/  LDL.LU R16, [R1+0x80] ;  /* 0x0000800001107983 */ /* 0x001f620000300800 */
[----:B------:R-:W5:Y:S02]  /*2a4e0*/  LDL.LU R17, [R1+0x84] ;  /* 0x0000840001117983 */ /* 0x000f640000300800 */
[----:B------:R-:W5:Y:S02]  /*2a4f0*/  LDL.LU R18, [R1+0x88] ;  /* 0x0000880001127983 */ /* 0x000f640000300800 */
[----:B------:R-:W5:Y:S01]  /*2a500*/  LDL.LU R19, [R1+0x8c] ;  /* 0x00008c0001137983 */ /* 0x000f620000300800 */
[C---:B--2---:R-:W-:Y:S01]  /*2a510*/  HMMA.16816.F32 R8, R4.reuse, R8, R24 ;  /* 0x000000080408723c */ /* 0x044fe20000001818 */
[----:B------:R-:W2:Y:S01]  /*2a520*/  LDL.LU.64 R26, [R1+0x4748] ;  /* 0x00474800011a7983 */ /* 0x000ea20000300a00 */
[----:B------:R-:W2:Y:S11]  /*2a530*/  LDL.LU.64 R24, [R1+0x4740] ;  /* 0x0047400001187983 */ /* 0x000eb60000300a00 */
[----:B------:R-:W-:Y:S10]  /*2a540*/  @!UPT UIADD3 URZ, URZ, URZ, URZ ;  /* 0x0000003f3f3ff290 */ /* 0x000ff4000fffe03f */
        /* <DEDUP_REMOVED lines=16> */
[----:B0-----:R-:W2:Y:S01]  /*2a650*/  LDL.LU.64 R10, [R1+0x4708] ;  /* 0x00470800010a7983 */ /* 0x001ea20000300a00 */
[----:B------:R-:W2:Y:S02]  /*2a660*/  LDL.LU.64 R8, [R1+0x4700] ;  /* 0x0047000001087983 */ /* 0x000ea40000300a00 */
[----:B------:R-:W-:Y:S02]  /*2a670*/  STL [R1+0x3ccc], R4 ;  /* 0x003ccc0401007387 */ /* 0x000fe40000100800 */
[----:B------:R-:W-:Y:S01]  /*2a680*/  STL [R1+0x3cc8], R5 ;  /* 0x003cc80501007387 */ /* 0x000fe20000100800 */
[----:B------:R0:W-:Y:S04]  /*2a690*/  STL.64 [R1+0x3ca0], R6 ;  /* 0x003ca00601007387 */ /* 0x0001e80000100a00 */
[----:B0-----:R-:W2:Y:S01]  /*2a6a0*/  LDL.LU R6, [R1+0x258] ;  /* 0x0002580001067983 */ /* 0x001ea20000300800 */
[----:B------:R-:W2:Y:S02]  /*2a6b0*/  LDL.LU R7, [R1+0x25c] ;  /* 0x00025c0001077983 */ /* 0x000ea40000300800 */
[C---:B--2---:R-:W-:Y:S01]  /*2a6c0*/  HMMA.16816.F32 R4, R8.reuse, R6, R24 ;  /* 0x000000060804723c */ /* 0x044fe20000001818 */
[----:B------:R-:W3:Y:S11]  /*2a6d0*/  LDL.LU.64 R26, [R1+0x46f8] ;  /* 0x0046f800011a7983 */ /* 0x000ef60000300a00 */
[----:B------:R-:W-:Y:S11]  /*2a6e0*/  @!UPT UIADD3 URZ, URZ, URZ, URZ ;  /* 0x0000003f3f3ff290 */ /* 0x000ff6000fffe03f */
[----:B------:R-:W-:Y:S01]  /*2a6f0*/  @!UPT UIADD3 URZ, URZ, URZ, URZ ;  /* 0x0000003f3f3ff290 */ /* 0x000fe2000fffe03f */
[----:B------:R-:W-:Y:S01]  /*2a700*/  IMAD.MOV.U32 R2, RZ, RZ, R4 ;  /* 0x000000ffff027224 */ /* 0x000fe200078e0004 */
[----:B------:R-:W-:Y:S01]  /*2a710*/  MOV R3, R5 ;  /* 0x0000000500037202 */ /* 0x000fe20000000f00 */
[----:B------:R-:W-:Y:S01]  /*2a720*/  IMAD.MOV.U32 R28, RZ, RZ, R6 ;  /* 0x000000ffff1c7224 */ /* 0x000fe200078e0006 */
[----:B------:R-:W-:Y:S02]  /*2a730*/  MOV R29, R7 ;  /* 0x00000007001d7202 */ /* 0x000fe40000000f00 */
[----:B-----5:R-:W-:Y:S03]  /*2a740*/  HMMA.16816.F32 R4, R8, R14, R16 ;  /* 0x0000000e0804723c */ /* 0x020fe60000001810 */
[----:B------:R-:W-:Y:S01]  /*2a750*/  STL [R1+0x4638], R29 ;  /* 0x0046381d01007387 */ /* 0x000fe20000100800 */
[----:B------:R-:W-:Y:S02]  /*2a760*/  STL [R1+0x4634], R28 ;  /* 0x0046341c01007387 */ /* 0x000fe40000100800 */
[----:B------:R-:W-:Y:S02]  /*2a770*/  STL [R1+0x4630], R3 ;  /* 0x0046300301007387 */ /* 0x000fe40000100800 */
[----:B------:R-:W-:Y:S11]  /*2a780*/  STL [R1+0x462c], R2 ;  /* 0x00462c0201007387 */ /* 0x000ff60000100800 */
[----:B------:R-:W-:Y:S04]  /*2a790*/  @!UPT UIADD3 URZ, URZ, URZ, URZ ;  /* 0x0000003f3f3ff290 */ /* 0x000fe8000fffe03f */
[----:B------:R-:W-:Y:S01]  /*2a7a0*/  STL.64 [R1+0xc0], R4 ;  /* 0x0000c00401007387 */ /* 0x000fe20000100a00 */
[----:B------:R3:W-:Y:S02]  /*2a7b0*/  STL [R1+0xc8], R6 ;  /* 0x0000c80601007387 */ /* 0x0007e40000100800 */
[----:B------:R-:W-:-:S05]  /*2a7c0*/  IMAD.MOV.U32 R0, RZ, RZ, R7 ;  /* 0x000000ffff007224 */ /* 0x000fca00078e0007 */
[----:B------:R-:W-:Y:S01]  /*2a7d0*/  STL [R1+0x463c], R0 ;  /* 0x00463c0001007387 */ /* 0x000fe20000100800 */
[----:B------:R-:W2:Y:S01]  /*2a7e0*/  LDL.LU R18, [R1+0x308] ;  /* 0x0003080001127983 */ /* 0x000ea20000300800 */
[C---:B---3--:R-:W-:Y:S11]  /*2a7f0*/  HMMA.16816.F32 R4, R8.reuse, R26, R20 ;  /* 0x0000001a0804723c */ /* 0x048ff60000001814 */
[----:B------:R-:W-:Y:S11]  /*2a800*/  @!UPT UIADD3 URZ, URZ, URZ, URZ ;  /* 0x0000003f3f3ff290 */ /* 0x000ff6000fffe03f */
[----:B------:R-:W-:Y:S01]  /*2a810*/  @!UPT UIADD3 URZ, URZ, URZ, URZ ;  /* 0x0000003f3f3ff290 */ /* 0x000fe2000fffe03f */
[----:B------:R-:W-:Y:S01]  /*2a820*/  STL.64 [R1+0xb0], R4 ;  /* 0x0000b00401007387 */ /* 0x000fe20000100a00 */
[----:B------:R-:W-:Y:S02]  /*2a830*/  STL.64 [R1+0xb8], R6 ;  /* 0x0000b80601007387 */ /* 0x000fe40000100a00 */
[----:B------:R-:W2:Y:S02]  /*2a840*/  LDL.LU R19, [R1+0x30c] ;  /* 0x00030c0001137983 */ /* 0x000ea40000300800 */
[----:B--2---:R-:W-:Y:S01]  /*2a850*/  STL.64 [R1+0x46d8], R18 ;  /* 0x0046d81201007387 */ /* 0x004fe20000100a00 */
[----:B------:R-:W2:Y:S02]  /*2a860*/  LDL.LU R14, [R1+0x2d8] ;  /* 0x0002d800010e7983 */ /* 0x000ea40000300800 */
[----:B------:R-:W2:Y:S02]  /*2a870*/  LDL.LU R15, [R1+0x2dc] ;  /* 0x0002dc00010f7983 */ /* 0x000ea40000300800 */
[----:B--2---:R0:W-:Y:S04]  /*2a880*/  STL.64 [R1+0x46e0], R14 ;  /* 0x0046e00e01007387 */ /* 0x0041e80000100a00 */
[----:B0-----:R-:W2:Y:S01]  /*2a890*/  LDL.LU R14, [R1+0x2c8] ;  /* 0x0002c800010e7983 */ /* 0x001ea20000300800 */
[----:B------:R-:W2:Y:S02]  /*2a8a0*/  LDL.LU R15, [R1+0x2cc] ;  /* 0x0002cc00010f7983 */ /* 0x000ea40000300800 */
[----:B------:R-:W3:Y:S02]  /*2a8b0*/  LDL.LU R16, [R1+0x50] ;  /* 0x0000500001107983 */ /* 0x000ee40000300800 */
[----:B------:R-:W3:Y:S01]  /*2a8c0*/  LDL.LU R17, [R1+0x54] ;  /* 0x0000540001117983 */ /* 0x000ee20000300800 */
[----:B------:R-:W4:Y:S01]  /*2a8d0*/  LDL.LU R18, [R1+0x58] ;  /* 0x0000580001127983 */ /* 0x000f220000300800 */
[----:B------:R-:W4:Y:S03]  /*2a8e0*/  LDL.LU R19, [R1+0x5c] ;  /* 0x00005c0001137983 */ /* 0x000f260000300800 */
[----:B----4-:R-:W-:Y:S01]  /*2a8f0*/  STL.64 [R1+0x46f0], R18 ;  /* 0x0046f01201007387 */ /* 0x010fe20000100a00 */
[----:B---3--:R0:W-:Y:S03]  /*2a900*/  STL.64 [R1+0x46e8], R16 ;  /* 0x0046e81001007387 */ /* 0x0081e60000100a00 */
[----:B0-----:R-:W2:Y:S01]  /*2a910*/  LDL.LU R16, [R1+0x60] ;  /* 0x0000600001107983 */ /* 0x001ea20000300800 */
[----:B------:R-:W2:Y:S02]  /*2a920*/  LDL.LU R17, [R1+0x64] ;  /* 0x0000640001117983 */ /* 0x000ea40000300800 */
[----:B------:R-:W2:Y:S02]  /*2a930*/  LDL.LU R18, [R1+0x68] ;  /* 0x0000680001127983 */ /* 0x000ea40000300800 */
[----:B------:R-:W2:Y:S01]  /*2a940*/  LDL.LU R19, [R1+0x6c] ;  /* 0x00006c0001137983 */ /* 0x000ea20000300800 */
[----:B------:R-:W3:Y:S01]  /*2a950*/  LDL.LU R4, [R1+0x320] ;  /* 0x0003200001047983 */ /* 0x000ee20000300800 */
[----:B------:R-:W3:Y:S02]  /*2a960*/  LDL.LU R5, [R1+0x324] ;  /* 0x0003240001057983 */ /* 0x000ee40000300800 */
[----:B------:R-:W4:Y:S02]  /*2a970*/  LDL R6, [R1+0x328] ;  /* 0x0003280001067983 */ /* 0x000f240000100800 */
[----:B------:R-:W4:Y:S01]  /*2a980*/  LDL R7, [R1+0x32c] ;  /* 0x00032c0001077983 */ /* 0x000f220000100800 */
[----:B------:R-:W5:Y:S01]  /*2a990*/  LDL.LU R26, [R1+0x338] ;  /* 0x00033800011a7983 */ /* 0x000f620000300800 */
[----:B------:R-:W5:Y:S03]  /*2a9a0*/  LDL.LU R27, [R1+0x33c] ;  /* 0x00033c00011b7983 */ /* 0x000f660000300800 */
[----:B-----5:R0:W-:Y:S04]  /*2a9b0*/  STL.64 [R1+0x46c8], R26 ;  /* 0x0046c81a01007387 */ /* 0x0201e80000100a00 */
[----:B0-----:R-:W5:Y:S01]  /*2a9c0*/  LDL.LU R26, [R1+0x318] ;  /* 0x00031800011a7983 */ /* 0x001f620000300800 */
[----:B------:R-:W5:Y:S01]  /*2a9d0*/  LDL.LU R27, [R1+0x31c] ;  /* 0x00031c00011b7983 */ /* 0x000f620000300800 */
[C---:B--2---:R-:W-:Y:S11]  /*2a9e0*/  HMMA.16816.F32 R12, R8.reuse, R14, R16 ;  /* 0x0000000e080c723c */ /* 0x044ff60000001810 */
[----:B------:R-:W-:Y:S11]  /*2a9f0*/  @!UPT UIADD3 URZ, URZ, URZ, URZ ;  /* 0x0000003f3f3ff290 */ /* 0x000ff6000fffe03f */
[----:B------:R-:W-:Y:S02]  /*2aa00*/  @!UPT UIADD3 URZ, URZ, URZ, URZ ;  /* 0x0000003f3f3ff290 */ /* 0x000fe4000fffe03f */
[----:B------:R-:W-:Y:S01]  /*2aa10*/  MOV R3, R14 ;  /* 0x0000000e00037202 */ /* 0x000fe20000000f00 */
[----:B------:R-:W-:Y:S01]  /*2aa20*/  IMAD.MOV.U32 R2, RZ, RZ, R15 ;  /* 0x000000ffff027224 */ /* 0x000fe200078e000f */
[----:B-----5:R0:W-:Y:S01]  /*2aa30*/  STL.64 [R1+0x46d0], R26 ;  /* 0x0046d01a01007387 */ /* 0x0201e20000100a00 */
[----:B------:R-:W2:Y:S02]  /*2aa40*/  LDL.LU R24, [R1+0x40] ;  /* 0x0000400001187983 */ /* 0x000ea40000300800 */
[----:B------:R-:W2:Y:S01]  /*2aa50*/  LDL.LU R25, [R1+0x44] ;  /* 0x0000440001197983 */ /* 0x000ea20000300800 */
[----:B0-----:R-:W2:Y:S01]  /*2aa60*/  LDL.LU R26, [R1+0x48] ;  /* 0x00004800011a7983 */ /* 0x001ea20000300800 */
[----:B------:R-:W2:Y:S02]  /*2aa70*/  LDL.LU R27, [R1+0x4c] ;  /* 0x00004c00011b7983 */ /* 0x000ea40000300800 */
[----:B------:R-:W5:Y:S02]  /*2aa80*/  LDL.LU R20, [R1+0x10] ;  /* 0x0000100001147983 */ /* 0x000f640000300800 */
[----:B------:R-:W5:Y:S01]  /*2aa90*/  LDL.LU R21, [R1+0x14] ;  /* 0x0000140001157983 */ /* 0x000f620000300800 */
[----:B------:R-:W5:Y:S01]  /*2aaa0*/  LDL.LU R22, [R1+0x18] ;  /* 0x0000180001167983 */ /* 0x000f620000300800 */
[----:B------:R-:W5:Y:S02]  /*2aab0*/  LDL.LU R23, [R1+0x1c] ;  /* 0x00001c0001177983 */ /* 0x000f640000300800 */
[----:B----4-:R-:W-:Y:S02]  /*2aac0*/  STL.64 [R1+0x44d8], R6 ;  /* 0x0044d80601007387 */ /* 0x010fe40000100a00 */
[----:B---3--:R0:W-:Y:S02]  /*2aad0*/  STL.64 [R1+0x44d0], R4 ;  /* 0x0044d00401007387 */ /* 0x0081e40000100a00 */
[----:B0-----:R-:W3:Y:S01]  /*2aae0*/  LDL.LU R4, [R1+0x30] ;  /* 0x0000300001047983 */ /* 0x001ee20000300800 */
[----:B------:R-:W3:Y:S02]  /*2aaf0*/  LDL.LU R5, [R1+0x34] ;  /* 0x0000340001057983 */ /* 0x000ee40000300800 */
[----:B------:R-:W3:Y:S02]  /*2ab00*/  LDL.LU R6, [R1+0x38] ;  /* 0x0000380001067983 */ /* 0x000ee40000300800 */
[----:B------:R-:W3:Y:S01]  /*2ab10*/  LDL.LU R7, [R1+0x3c] ;  /* 0x00003c0001077983 */ /* 0x000ee20000300800 */
[----:B------:R-:W4:Y:S01]  /*2ab20*/  LDL.LU.64 R18, [R1+0x46f0] ;  /* 0x0046f00001127983 */ /* 0x000f220000300a00 */
[----:B------:R-:W4:Y:S02]  /*2ab30*/  LDL.LU.64 R16, [R1+0x46e8] ;  /* 0x0046e80001107983 */ /* 0x000f240000300a00 */
[----:B------:R-:W4:Y:S02]  /*2ab40*/  LDL.LU.64 R14, [R1+0x46e0] ;  /* 0x0046e000010e7983 */ /* 0x000f240000300a00 */
[----:B------:R-:W-:Y:S01]  /*2ab50*/  IMAD.MOV.U32 R28, RZ, RZ, R13 ;  /* 0x000000ffff1c7224 */ /* 0x000fe200078e000d */
[----:B------:R-:W-:Y:S01]  /*2ab60*/  MOV R29, R12 ;  /* 0x0000000c001d7202 */ /* 0x000fe20000000f00 */
[----:B------:R-:W-:Y:S01]  /*2ab70*/  STL [R1+0x464c], R2 ;  /* 0x00464c0201007387 */ /* 0x000fe20000100800 */
[----:B------:R-:W-:Y:S02]  /*2ab80*/  STL [R1+0x4648], R3 ;  /* 0x0046480301007387 */ /* 0x000fe40000100800 */
[----:B------:R-:W-:Y:S01]  /*2ab90*/  STL [R1+0x4644], R28 ;  /* 0x0046441c01007387 */ /* 0x000fe20000100800 */
[----:B------:R-:W-:Y:S01]  /*2aba0*/  STL [R1+0x4640], R29 ;  /* 0x0046401d01007387 */ /* 0x000fe20000100800 */
[C---:B----4-:R-:W-:Y:S03]  /*2abb0*/  HMMA.16816.F32 R12, R8.reuse, R14, R16 ;  /* 0x0000000e080c723c */ /* 0x050fe60000001810 */
[----:B------:R-:W2:Y:S11]  /*2abc0*/  LDL.LU.64 R18, [R1+0x46d8] ;  /* 0x0046d80001127983 */ /* 0x000eb60000300a00 */
[----:B------:R-:W-:Y:S09]  /*2abd0*/  @!UPT UIADD3 URZ, URZ, URZ, URZ ;  /* 0x0000003f3f3ff290 */ /* 0x000ff2000fffe03f */
[----:B------:R-:W-:Y:S01]  /*2abe0*/  STL.64 [R1+0x90], R12 ;  /* 0x0000900c01007387 */ /* 0x000fe20000100a00 */
[----:B------:R-:W-:Y:S01]  /*2abf0*/  MOV R0, R15 ;  /* 0x0000000f00007202 */ /* 0x000fe20000000f00 */
[----:B------:R0:W-:Y:S02]  /*2ac00*/  STL [R1+0x98], R14 ;  /* 0x0000980e01007387 */ /* 0x0001e40000100800 */
[----:B0-----:R-:W4:Y:S01]  /*2ac10*/  LDL.LU R14, [R1+0x358] ;  /* 0x00035800010e7983 */ /* 0x001f220000300800 */
[----:B------:R-:W4:Y:S02]  /*2ac20*/  LDL.LU R15, [R1+0x35c] ;  /* 0x00035c00010f7983 */ /* 0x000f240000300800 */
[----:B------:R0:W-:Y:S01]  /*2ac30*/  STL [R1+0x4650], R0 ;  /* 0x0046500001007387 */ /* 0x0001e20000100800 */
[C---:B--2---:R-:W-:Y:S01]  /*2ac40*/  HMMA.16816.F32 R16, R8.reuse, R18, R24 ;  /* 0x000000120810723c */ /* 0x044fe20000001818 */
[----:B------:R-:W3:Y:S11]  /*2ac50*/  LDL.LU.64 R26, [R1+0x46d0] ;  /* 0x0046d000011a7983 */ /* 0x000ef60000300a00 */
[----:B------:R-:W-:Y:S11]  /*2ac60*/  @!UPT UIADD3 URZ, URZ, URZ, URZ ;  /* 0x0000003f3f3ff290 */ /* 0x000ff6000fffe03f */
[----:B------:R-:W-:Y:S01]  /*2ac70*/  @!UPT UIADD3 URZ, URZ, URZ, URZ ;  /* 0x0000003f3f3ff290 */ /* 0x000fe2000fffe03f */
[----:B------:R-:W-:Y:S01]  /*2ac80*/  MOV R29, R19 ;  /* 0x00000013001d7202 */ /* 0x000fe20000000f00 */
[----:B------:R-:W-:Y:S01]  /*2ac90*/  IMAD.MOV.U32 R28, RZ, RZ, R18 ;  /* 0x000000ffff1c7224 */ /* 0x000fe200078e0012 */
[----:B------:R-:W-:Y:S01]  /*2aca0*/  MOV R3, R17 ;  /* 0x0000001100037202 */ /* 0x000fe20000000f00 */
[----:B------:R-:W-:Y:S01]  /*2acb0*/  IMAD.MOV.U32 R2, RZ, RZ, R16 ;  /* 0x000000ffff027224 */ /* 0x000fe200078e0010 */
[----:B------:R-:W2:Y:S01]  /*2acc0*/  LDL.LU R18, [R1+0x378] ;  /* 0x0003780001127983 */ /* 0x000ea20000300800 */
[----:B------:R-:W2:Y:S02]  /*2acd0*/  LDL.LU R19, [R1+0x37c] ;  /* 0x00037c0001137983 */ /* 0x000ea40000300800 */
[----:B------:R-:W-:Y:S02]  /*2ace0*/  STL [R1+0x4660], R29 ;  /* 0x0046601d01007387 */ /* 0x000fe40000100800 */
[----:B------:R-:W-:Y:S01]  /*2acf0*/  STL [R1+0x465c], R28 ;  /* 0x00465c1c01007387 */ /* 0x000fe20000100800 */
[----:B------:R-:W-:Y:S01]  /*2ad00*/  STL [R1+0x4658], R3 ;  /* 0x0046580301007387 */ /* 0x000fe20000100800 */
[----:B------:R-:W-:Y:S01]  /*2ad10*/  STL [R1+0x4654], R2 ;  /* 0x0046540201007387 */ /* 0x000fe20000100800 */
[C---:B---3--:R-:W-:Y:S11]  /*2ad20*/  HMMA.16816.F32 R24, R8.reuse, R26, R4 ;  /* 0x0000001a0818723c */ /* 0x048ff60000001804 */
[----:B------:R-:W-:Y:S11]  /*2ad30*/  @!UPT UIADD3 URZ, URZ, URZ, URZ ;  /* 0x0000003f3f3ff290 */ /* 0x000ff6000fffe03f */
[----:B------:R-:W-:Y:S01]  /*2ad40*/  @!UPT UIADD3 URZ, URZ, URZ, URZ ;  /* 0x0000003f3f3ff290 */ /* 0x000fe2000fffe03f */
[----:B------:R-:W-:Y:S01]  /*2ad50*/  STL [R1+0x70], R24 ;  /* 0x0000701801007387 */ /* 0x000fe20000100800 */
[----:B------:R-:W-:Y:S01]  /*2ad60*/  MOV R7, R26 ;  /* 0x0000001a00077202 */ /* 0x000fe20000000f00 */
[----:B------:R-:W-:Y:S02]  /*2ad70*/  IMAD.MOV.U32 R6, RZ, RZ, R27 ;  /* 0x000000ffff067224 */ /* 0x000fe400078e001b */
[----:B------:R-:W5:Y:S01]  /*2ad80*/  LDL.LU.64 R26, [R1+0x46c8] ;  /* 0x0046c800011a7983 */ /* 0x000f620000300a00 */
[----:B0-----:R-:W-:Y:S02]  /*2ad90*/  IMAD.MOV.U32 R0, RZ, RZ, R25 ;  /* 0x000000ffff007224 */ /* 0x001fe400078e0019 */
[----:B------:R0:W-:Y:S02]  /*2ada0*/  STL [R1+0x466c], R6 ;  /* 0x00466c0601007387 */ /* 0x0001e40000100800 */
[----:B------:R1:W-:Y:S01]  /*2adb0*/  STL [R1+0x4668], R7 ;  /* 0x0046680701007387 */ /* 0x0003e20000100800 */
[----:B0-----:R-:W3:Y:S01]  /*2adc0*/  LDL.LU R6, [R1+0x348] ;  /* 0x0003480001067983 */ /* 0x001ee20000300800 */
[----:B-1----:R-:W3:Y:S02]  /*2add0*/  LDL.LU R7, [R1+0x34c] ;  /* 0x00034c0001077983 */ /* 0x002ee40000300800 */
[----:B------:R-:W-:Y:S01]  /*2ade0*/  STL [R1+0x4664], R0 ;  /* 0x0046640001007387 */ /* 0x000fe20000100800 */
[C---:B-----5:R-:W-:Y:S01]  /*2adf0*/  HMMA.16816.F32 R24, R8.reuse, R26, R20 ;  /* 0x0000001a0818723c */ /* 0x060fe20000001814 */
[----:B------:R-:W4:Y:S01]  /*2ae00*/  LDL.LU.64 R22, [R1+0x46c0] ;  /* 0x0046c00001167983 */ /* 0x000f220000300a00 */
[----:B------:R-:W4:Y:S11]  /*2ae10*/  LDL.LU.64 R20, [R1+0x46b8] ;  /* 0x0046b80001147983 */ /* 0x000f360000300a00 */
[----:B------:R-:W-:Y:S11]  /*2ae20*/  @!UPT UIADD3 URZ, URZ, URZ, URZ ;  /* 0x0000003f3f3ff290 */ /* 0x000ff6000fffe03f */
[----:B------:R-:W-:Y:S01]  /*2ae30*/  MOV R3, R26 ;  /* 0x0000001a00037202 */ /* 0x000fe20000000f00 */
[----:B------:R-:W-:Y:S01]  /*2ae40*/  IMAD.MOV.U32 R2, RZ, RZ, R27 ;  /* 0x000000ffff027224 */ /* 0x000fe200078e001b */
[----:B------:R-:W-:Y:S01]  /*2ae50*/  MOV R29, R24 ;  /* 0x00000018001d7202 */ /* 0x000fe20000000f00 */
[----:B------:R-:W-:Y:S01]  /*2ae60*/  IMAD.MOV.U32 R28, RZ, RZ, R25 ;  /* 0x000000ffff1c7224 */ /* 0x000fe200078e0019 */
[----:B------:R-:W3:Y:S01]  /*2ae70*/  LDL.LU.64 R26, [R1+0x46b0] ;  /* 0x0046b000011a7983 */ /* 0x000ee20000300a00 */
[----:B------:R-:W3:Y:S02]  /*2ae80*/  LDL.LU.64 R24, [R1+0x46a8] ;  /* 0x0046a80001187983 */ /* 0x000ee40000300a00 */
[----:B------:R-:W-:Y:S02]  /*2ae90*/  STL [R1+0x467c], R2 ;  /* 0x00467c0201007387 */ /* 0x000fe40000100800 */
[----:B------:R-:W-:Y:S01]  /*2aea0*/  STL [R1+0x4678], R3 ;  /* 0x0046780301007387 */ /* 0x000fe20000100800 */
[----:B------:R-:W-:Y:S01]  /*2aeb0*/  STL [R1+0x4674], R28 ;  /* 0x0046741c01007387 */ /* 0x000fe20000100800 */
[----:B------:R0:W-:Y:S01]  /*2aec0*/  STL [R1+0x4670], R29 ;  /* 0x0046701d01007387 */ /* 0x0001e20000100800 */
[C---:B----4-:R-:W-:Y:S08]  /*2aed0*/  HMMA.16816.F32 R12, R8.reuse, R14, R20 ;  /* 0x0000000e080c723c */ /* 0x050ff00000001814 */
[----:B---3--:R-:W-:Y:S11]  /*2aee0*/  HMMA.16816.F32 R24, R8, R6, R24 ;  /* 0x000000060818723c */ /* 0x008ff60000001818 */
[----:B------:R-:W-:Y:S05]  /*2aef0*/  @!UPT UIADD3 URZ, URZ, URZ, URZ ;  /* 0x0000003f3f3ff290 */ /* 0x000fea000fffe03f */
[----:B------:R-:W-:Y:S01]  /*2af00*/  IMAD.MOV.U32 R22, RZ, RZ, R14 ;  /* 0x000000ffff167224 */ /* 0x000fe200078e000e */
[----:B------:R-:W-:Y:S01]  /*2af10*/  MOV R20, R15 ;  /* 0x0000000f00147202 */ /* 0x000fe20000000f00 */
[----:B0-----:R-:W-:Y:S01]  /*2af20*/  IMAD.MOV.U32 R29, RZ, RZ, R12 ;  /* 0x000000ffff1d7224 */ /* 0x001fe200078e000c */
[----:B------:R-:W-:-:S05]  /*2af30*/  MOV R23, R13 ;  /* 0x0000000d00177202 */ /* 0x000fca0000000f00 */
[----:B------:R-:W-:Y:S01]  /*2af40*/  MOV R6, R25 ;  /* 0x0000001900067202 */ /* 0x000fe20000000f00 */
[----:B------:R-:W-:Y:S01]  /*2af50*/  IMAD.MOV.U32 R7, RZ, RZ, R26 ;  /* 0x000000ffff077224 */ /* 0x000fe200078e001a */
[----:B------:R-:W-:Y:S01]  /*2af60*/  STL [R1+0x50], R24 ;  /* 0x0000501801007387 */ /* 0x000fe20000100800 */
[----:B------:R-:W-:Y:S01]  /*2af70*/  MOV R0, R27 ;  /* 0x0000001b00007202 */ /* 0x000fe20000000f00 */
[----:B------:R-:W3:Y:S02]  /*2af80*/  LDL.LU R26, [R1+0x3a8] ;  /* 0x0003a800011a7983 */ /* 0x000ee40000300800 */
[----:B------:R-:W3:Y:S01]  /*2af90*/  LDL.LU R27, [R1+0x3ac] ;  /* 0x0003ac00011b7983 */ /* 0x000ee20000300800 */
[----:B------:R0:W-:Y:S01]  /*2afa0*/  STL [R1+0x4680], R6 ;  /* 0x0046800601007387 */ /* 0x0001e20000100800 */
[----:B------:R-:W2:Y:S02]  /*2afb0*/  LDL.LU.64 R14, [R1+0x46a0] ;  /* 0x0046a000010e7983 */ /* 0x000ea40000300a00 */
[----:B------:R-:W2:Y:S02]  /*2afc0*/  LDL.LU.64 R12, [R1+0x4698] ;  /* 0x00469800010c7983 */ /* 0x000ea40000300a00 */
[----:B--2---:R-:W-:Y:S01]  /*2afd0*/  HMMA.16816.F32 R12, R8, R18, R12 ;  /* 0x00000012080c723c */ /* 0x004fe2000000180c */
[----:B------:R-:W2:Y:S01]  /*2afe0*/  LDL.LU.64 R18, [R1+0x4690] ;  /* 0x0046900001127983 */ /* 0x000ea20000300a00 */
[----:B------:R-:W2:Y:S11]  /*2aff0*/  LDL.LU.64 R16, [R1+0x4688] ;  /* 0x0046880001107983 */ /* 0x000eb60000300a00 */
[----:B------:R-:W-:Y:S11]  /*2b000*/  @!UPT UIADD3 URZ, URZ, URZ, URZ ;  /* 0x0000003f3f3ff290 */ /* 0x000ff6000fffe03f */
[----:B------:R-:W-:Y:S01]  /*2b010*/  IMAD.MOV.U32 R3, RZ, RZ, R14 ;  /* 0x000000ffff037224 */ /* 0x000fe200078e000e */
[----:B------:R-:W-:Y:S01]  /*2b020*/  MOV R28, R15 ;  /* 0x0000000f001c7202 */ /* 0x000fe20000000f00 */
[----:B------:R-:W2:Y:S01]  /*2b030*/  LDL.LU R14, [R1+0x388] ;  /* 0x00038800010e7983 */ /* 0x000ea20000300800 */
[----:B------:R-:W2:Y:S02]  /*2b040*/  LDL.LU R15, [R1+0x38c] ;  /* 0x00038c00010f7983 */ /* 0x000ea40000300800 */
[----:B------:R-:W4:Y:S02]  /*2b050*/  LDL.LU R4, [R1+0x2f0] ;  /* 0x0002f00001047983 */ /* 0x000f240000300800 */
[----:B------:R-:W4:Y:S01]  /*2b060*/  LDL.LU R5, [R1+0x2f4] ;  /* 0x0002f40001057983 */ /* 0x000f220000300800 */
[----:B------:R-:W1:Y:S01]  /*2b070*/  S2R R21, SR_TID.X ;  /* 0x0000000000157919 */ /* 0x000e620000002100 */
[----:B------:R-:W-:Y:S02]  /*2b080*/  MOV R2, R13 ;  /* 0x0000000d00027202 */ /* 0x000fe40000000f00 */
[----:B------:R-:W5:Y:S02]  /*2b090*/  S2R R13, SR_TID.X ;  /* 0x00000000000d7919 */ /* 0x000f640000002100 */
[----:B0-----:R-:W-:Y:S01]  /*2b0a0*/  IMAD.MOV.U32 R6, RZ, RZ, R12 ;  /* 0x000000ffff067224 */ /* 0x001fe200078e000c */
[C---:B-1----:R-:W-:Y:S01]  /*2b0b0*/  LOP3.LUT R24, R21.reuse, 0x7, RZ, 0xc0, !PT ;  /* 0x0000000715187812 */ /* 0x042fe200078ec0ff */
[C---:B------:R-:W-:Y:S01]  /*2b0c0*/  IMAD.SHL.U32 R25, R21.reuse, 0x100, RZ ;  /* 0x0000010015197824 */ /* 0x040fe200078e00ff */
[----:B------:R-:W-:-:S04]  /*2b0d0*/  SHF.L.U32 R21, R21, 0x1, RZ ;  /* 0x0000000115157819 */ /* 0x000fc800000006ff */
[----:B------:R-:W-:-:S04]  /*2b0e0*/  LOP3.LUT R21, R21, 0x10, RZ, 0xc0, !PT ;  /* 0x0000001015157812 */ /* 0x000fc800078ec0ff */
[----:B-----5:R-:W-:Y:S01]  /*2b0f0*/  LOP3.LUT R21, R21, 0xe0, R13, 0xf8, !PT ;  /* 0x000000e015157812 */ /* 0x020fe200078ef80d */
[----:B------:R-:W-:Y:S01]  /*2b100*/  IMAD R24, R24, 0x210, RZ ;  /* 0x0000021018187824 */ /* 0x000fe200078e02ff */
[----:B------:R-:W-:-:S04]  /*2b110*/  LOP3.LUT R25, R25, 0x1000, RZ, 0xc0, !PT ;  /* 0x0000100019197812 */ /* 0x000fc800078ec0ff */
[----:B------:R-:W-:Y:S01]  /*2b120*/  LOP3.LUT R21, R24, R21, RZ, 0x3c, !PT ;  /* 0x0000001518157212 */ /* 0x000fe200078e3cff */
[----:B----4-:R0:W-:Y:S04]  /*2b130*/  STL.64 [R1+0x44e0], R4 ;  /* 0x0044e00401007387 */ /* 0x0101e80000100a00 */
[----:B0-----:R-:W4:Y:S01]  /*2b140*/  LDL.LU R4, [R1+0x2e0] ;  /* 0x0002e00001047983 */ /* 0x001f220000300800 */
[----:B------:R-:W4:Y:S01]  /*2b150*/  LDL.LU R5, [R1+0x2e4] ;  /* 0x0002e40001057983 */ /* 0x000f220000300800 */
[C---:B--2---:R-:W-:Y:S01]  /*2b160*/  HMMA.16816.F32 R12, R8.reuse, R14, R16 ;  /* 0x0000000e080c723c */ /* 0x044fe20000001810 */
[----:B------:R-:W-:Y:S11]  /*2b170*/  IMAD.IADD R21, R25, 0x1, R21 ;  /* 0x0000000119157824 */ /* 0x000ff600078e0215 */
[----:B------:R-:W-:Y:S11]  /*2b180*/  @!UPT UIADD3 URZ, URZ, URZ, URZ ;  /* 0x0000003f3f3ff290 */ /* 0x000ff6000fffe03f */
[----:B------:R-:W-:Y:S01]  /*2b190*/  @!UPT UIADD3 URZ, URZ, URZ, URZ ;  /* 0x0000003f3f3ff290 */ /* 0x000fe2000fffe03f */
[----:B------:R-:W-:Y:S01]  /*2b1a0*/  MOV R19, R12 ;  /* 0x0000000c00137202 */ /* 0x000fe20000000f00 */
[----:B------:R-:W-:Y:S01]  /*2b1b0*/  IMAD.MOV.U32 R18, RZ, RZ, R13 ;  /* 0x000000ffff127224 */ /* 0x000fe200078e000d */
[----:B------:R-:W-:Y:S01]  /*2b1c0*/  MOV R17, R14 ;  /* 0x0000000e00117202 */ /* 0x000fe20000000f00 */
[----:B------:R-:W-:Y:S02]  /*2b1d0*/  IMAD.MOV.U32 R16, RZ, RZ, R15 ;  /* 0x000000ffff107224 */ /* 0x000fe400078e000f */
[----:B------:R-:W0:Y:S04]  /*2b1e0*/  LDSM.16.MT88.4 R12, [R21+0x18100] ;  /* 0x01810000150c783b */ /* 0x000e280000004200 */
[----:B----4-:R-:W-:Y:S01]  /*2b1f0*/  STL.64 [R1+0x44f8], R4 ;  /* 0x0044f80401007387 */ /* 0x010fe20000100a00 */
[----:B0-----:R-:W-:Y:S02]  /*2b200*/  STL.64 [R1+0x4600], R14 ;  /* 0x0046000e01007387 */ /* 0x001fe40000100a00 */
[----:B------:R0:W-:Y:S02]  /*2b210*/  STL.64 [R1+0x45f8], R12 ;  /* 0x0045f80c01007387 */ /* 0x0001e40000100a00 */
[----:B0-----:R-:W3:Y:S01]  /*2b220*/  LDL.LU R12, [R1+0xe0] ;  /* 0x0000e000010c7983 */ /* 0x001ee20000300800 */
[----:B------:R-:W3:Y:S02]  /*2b230*/  LDL.LU R13, [R1+0xe4] ;  /* 0x0000e400010d7983 */ /* 0x000ee40000300800 */
[----:B------:R-:W3:Y:S02]  /*2b240*/  LDL.LU R14, [R1+0xe8] ;  /* 0x0000e800010e7983 */ /* 0x000ee40000300800 */
[----:B------:R-:W3:Y:S01]  /*2b250*/  LDL.LU R15, [R1+0xec] ;  /* 0x0000ec00010f7983 */ /* 0x000ee20000300800 */
[----:B------:R-:W2:Y:S01]  /*2b260*/  LDL.LU R4, [R1+0x2b0] ;  /* 0x0002b00001047983 */ /* 0x000ea20000300800 */
[----:B------:R-:W2:Y:S01]  /*2b270*/  LDL.LU R5, [R1+0x2b4] ;  /* 0x0002b40001057983 */ /* 0x000ea20000300800 */
[----:B---3--:R-:W-:Y:S02]  /*2b280*/  HMMA.16816.F32 R24, R8, R26, R12 ;  /* 0x0000001a0818723c */ /* 0x008fe4000000180c */
[----:B--2---:R0:W-:Y:S11]  /*2b290*/  STL.64 [R1+0x4510], R4 ;  /* 0x0045100401007387 */ /* 0x0041f60000100a00 */
[----:B------:R-:W-:Y:S10]  /*2b2a0*/  @!UPT UIADD3 URZ, URZ, URZ, URZ ;  /* 0x0000003f3f3ff290 */ /* 0x000ff4000fffe03f */
[----:B------:R-:W-:Y:S01]  /*2b2b0*/  STL.64 [R1+0x44f0], R26 ;  /* 0x0044f01a01007387 */ /* 0x000fe20000100a00 */
[----:B------:R-:W-:Y:S02]  /*2b2c0*/  STL.64 [R1+0x44e8], R24 ;  /* 0x0044e81801007387 */ /* 0x000fe40000100a00 */
[----:B0-----:R-:W2:Y:S02]  /*2b2d0*/  LDL.LU R4, [R1+0x2a0] ;  /* 0x0002a00001047983 */ /* 0x001ea40000300800 */
[----:B------:R-:W2:Y:S02]  /*2b2e0*/  LDL.LU R5, [R1+0x2a4] ;  /* 0x0002a40001057983 */ /* 0x000ea40000300800 */
[----:B--2---:R0:W-:Y:S04]  /*2b2f0*/  STL.64 [R1+0x4528], R4 ;  /* 0x0045280401007387 */ /* 0x0041e80000100a00 */
[----:B0-----:R-:W2:Y:S01]  /*2b300*/  LDL.LU R4, [R1+0x270] ;  /* 0x0002700001047983 */ /* 0x001ea20000300800 */
[----:B------:R-:W2:Y:S01]  /*2b310*/  LDL.LU R5, [R1+0x274] ;  /* 0x0002740001057983 */ /* 0x000ea20000300800 */
[----:B------:R-:W-:Y:S01]  /*2b320*/  MOV R26, R17 ;  /* 0x00000011001a7202 */ /* 0x000fe20000000f00 */
[----:B------:R-:W-:Y:S01]  /*2b330*/  IMAD.MOV.U32 R27, RZ, RZ, R16 ;  /* 0x000000ffff1b7224 */ /* 0x000fe200078e0010 */
[----:B------:R-:W-:Y:S01]  /*2b340*/  MOV R24, R19 ;  /* 0x0000001300187202 */ /* 0x000fe20000000f00 */
[----:B------:R-:W-:-:S02]  /*2b350*/  IMAD.MOV.U32 R25, RZ, RZ, R18 ;  /* 0x000000ffff197224 */ /* 0x000fc400078e0012 */
[----:B------:R-:W0:Y:S04]  /*2b360*/  LDSM.16.MT88.4 R16, [R21+0x1a000] ;  /* 0x01a000001510783b */ /* 0x000e280000004200 */
[----:B--2---:R-:W-:Y:S01]  /*2b370*/  STL.64 [R1+0x4540], R4 ;  /* 0x0045400401007387 */ /* 0x004fe20000100a00 */
[----:B------:R-:W-:Y:S02]  /*2b380*/  STL.64 [R1+0x4508], R26 ;  /* 0x0045081a01007387 */ /* 0x000fe40000100a00 */
[----:B------:R1:W-:Y:S02]  /*2b390*/  STL.64 [R1+0x4500], R24 ;  /* 0x0045001801007387 */ /* 0x0003e40000100a00 */
[----:B-1----:R-:W-:Y:S01]  /*2b3a0*/  MOV R24, R6 ;  /* 0x0000000600187202 */ /* 0x002fe20000000f00 */
[----:B------:R-:W-:Y:S01]  /*2b3b0*/  IMAD.MOV.U32 R25, RZ, RZ, R2 ;  /* 0x000000ffff197224 */ /* 0x000fe200078e0002 */
[----:B------:R-:W2:Y:S01]  /*2b3c0*/  LDL.LU R6, [R1+0x4680] ;  /* 0x0046800001067983 */ /* 0x000ea20000300800 */
[----:B------:R-:W3:Y:S01]  /*2b3d0*/  LDL.LU R2, [R1+0x467c] ;  /* 0x00467c0001027983 */ /* 0x000ee20000300800 */
[----:B------:R-:W-:Y:S01]  /*2b3e0*/  MOV R26, R3 ;  /* 0x00000003001a7202 */ /* 0x000fe20000000f00 */
[----:B------:R-:W-:Y:S01]  /*2b3f0*/  IMAD.MOV.U32 R27, RZ, RZ, R28 ;  /* 0x000000ffff1b7224 */ /* 0x000fe200078e001c */
[----:B------:R-:W4:Y:S01]  /*2b400*/  LDL.LU R3, [R1+0x4678] ;  /* 0x0046780001037983 */ /* 0x000f220000300800 */
[----:B------:R-:W5:Y:S02]  /*2b410*/  LDL.LU R28, [R1+0x4674] ;  /* 0x00467400011c7983 */ /* 0x000f640000300800 */
[----:B------:R-:W2:Y:S02]  /*2b420*/  LDL.LU R4, [R1+0x260] ;  /* 0x0002600001047983 */ /* 0x000ea40000300800 */
[----:B------:R-:W2:Y:S02]  /*2b430*/  LDL.LU R5, [R1+0x264] ;  /* 0x0002640001057983 */ /* 0x000ea40000300800 */
[----:B--2---:R-:W-:Y:S01]  /*2b440*/  STL.64 [R1+0x4558], R4 ;  /* 0x0045580401007387 */ /* 0x004fe20000100a00 */
[----:B------:R-:W-:Y:S02]  /*2b450*/  STL.64 [R1+0x4520], R26 ;  /* 0x0045201a01007387 */ /* 0x000fe40000100a00 */
[----:B------:R1:W-:Y:S02]  /*2b460*/  STL.64 [R1+0x4518], R24 ;  /* 0x0045181801007387 */ /* 0x0003e40000100a00 */
[----:B-1----:R-:W-:-:S02]  /*2b470*/  MOV R24, R29 ;  /* 0x0000001d00187202 */ /* 0x002fc40000000f00 */
[----:B------:R-:W2:Y:S01]  /*2b480*/  LDL.LU R29, [R1+0x4670] ;  /* 0x00467000011d7983 */ /* 0x000ea20000300800 */
[----:B------:R-:W2:Y:S02]  /*2b490*/  LDL.LU R4, [R1+0x230] ;  /* 0x0002300001047983 */ /* 0x000ea40000300800 */
[----:B------:R-:W2:Y:S01]  /*2b4a0*/  LDL.LU R5, [R1+0x234] ;  /* 0x0002340001057983 */ /* 0x000ea20000300800 */
[----:B------:R-:W-:Y:S01]  /*2b4b0*/  MOV R26, R22 ;  /* 0x00000016001a7202 */ /* 0x000fe20000000f00 */
[----:B------:R-:W-:Y:S02]  /*2b4c0*/  IMAD.MOV.U32 R27, RZ, RZ, R20 ;  /* 0x000000ffff1b7224 */ /* 0x000fe400078e0014 */
[----:B------:R-:W-:Y:S01]  /*2b4d0*/  IMAD.MOV.U32 R25, RZ, RZ, R23 ;  /* 0x000000ffff197224 */ /* 0x000fe200078e0017 */
[----:B--2---:R-:W-:Y:S02]  /*2b4e0*/  STL.64 [R1+0x4570], R4 ;  /* 0x0045700401007387 */ /* 0x004fe40000100a00 */
[----:B------:R1:W-:Y:S02]  /*2b4f0*/  STL.64 [R1+0x4538], R26 ;  /* 0x0045381a01007387 */ /* 0x0003e40000100a00 */
[----:B------:R2:W-:Y:S02]  /*2b500*/  STL.64 [R1+0x4530], R24 ;  /* 0x0045301801007387 */ /* 0x0005e40000100a00 */
[----:B-1----:R-:W-:Y:S01]  /*2b510*/  IMAD.MOV.U32 R26, RZ, RZ, R7 ;  /* 0x000000ffff1a7224 */ /* 0x002fe200078e0007 */
[----:B--2---:R-:W2:Y:S01]  /*2b520*/  LDL.LU R24, [R1+0x50] ;  /* 0x0000500001187983 */ /* 0x004ea20000300800 */
[----:B------:R-:W-:-:S02]  /*2b530*/  MOV R25, R6 ;  /* 0x0000000600197202 */ /* 0x000fc40000000f00 */
[----:B------:R-:W2:Y:S02]  /*2b540*/  LDL.LU R6, [R1+0x466c] ;  /* 0x00466c0001067983 */ /* 0x000ea40000300800 */
[----:B------:R-:W2:Y:S01]  /*2b550*/  LDL.LU R7, [R1+0x4668] ;  /* 0x0046680001077983 */ /* 0x000ea20000300800 */
[----:B------:R-:W-:Y:S02]  /*2b560*/  MOV R27, R0 ;  /* 0x00000000001b7202 */ /* 0x000fe40000000f00 */
[----:B------:R-:W2:Y:S01]  /*2b570*/  LDL.LU R0, [R1+0x4664] ;  /* 0x0046640001007983 */ /* 0x000ea20000300800 */
[----:B------:R-:W2:Y:S02]  /*2b580*/  LDL.LU R4, [R1+0x220] ;  /* 0x0002200001047983 */ /* 0x000ea40000300800 */
[----:B------:R-:W2:Y:S02]  /*2b590*/  LDL.LU R5, [R1+0x224] ;  /* 0x0002240001057983 */ /* 0x000ea40000300800 */
[----:B--2---:R-:W-:Y:S01]  /*2b5a0*/  STL.64 [R1+0x4588], R4 ;  /* 0x0045880401007387 */ /* 0x004fe20000100a00 */
[----:B------:R-:W-:Y:S02]  /*2b5b0*/  STL.64 [R1+0x4550], R26 ;  /* 0x0045501a01007387 */ /* 0x000fe40000100a00 */
[----:B------:R1:W-:Y:S02]  /*2b5c0*/  STL.64 [R1+0x4548], R24 ;  /* 0x0045481801007387 */ /* 0x0003e40000100a00 */
[----:B-1----:R-:W-:Y:S01]  /*2b5d0*/  IMAD.MOV.U32 R24, RZ, RZ, R29 ;  /* 0x000000ffff187224 */ /* 0x002fe200078e001d */
[----:B-----5:R-:W-:Y:S01]  /*2b5e0*/  MOV R25, R28 ;  /* 0x0000001c00197202 */ /* 0x020fe20000000f00 */
[----:B------:R-:W2:Y:S01]  /*2b5f0*/  LDL.LU R29, [R1+0x4660] ;  /* 0x00466000011d7983 */ /* 0x000ea20000300800 */
[----:B------:R-:W5:Y:S02]  /*2b600*/  LDL.LU R28, [R1+0x465c] ;  /* 0x00465c00011c7983 */ /* 0x000f640000300800 */
[----:B----4-:R-:W-:Y:S01]  /*2b610*/  IMAD.MOV.U32 R26, RZ, RZ, R3 ;  /* 0x000000ffff1a7224 */ /* 0x010fe200078e0003 */
[----:B---3--:R-:W-:Y:S01]  /*2b620*/  MOV R27, R2 ;  /* 0x00000002001b7202 */ /* 0x008fe20000000f00 */
[----:B------:R-:W2:Y:S01]  /*2b630*/  LDL.LU R3, [R1+0x4658] ;  /* 0x0046580001037983 */ /* 0x000ea20000300800 */
[----:B------:R-:W4:Y:S02]  /*2b640*/  LDL.LU R2, [R1+0x4654] ;  /* 0x0046540001027983 */ /* 0x000f240000300800 */
[----:B------:R-:W2:Y:S02]  /*2b650*/  LDL.LU R4, [R1+0x1a0] ;  /* 0x0001a00001047983 */ /* 0x000ea40000300800 */
[----:B------:R-:W2:Y:S02]  /*2b660*/  LDL.LU R5, [R1+0x1a4] ;  /* 0x0001a40001057983 */ /* 0x000ea40000300800 */
[----:B--2---:R-:W-:Y:S01]  /*2b670*/  STL.64 [R1+0x45a0], R4 ;  /* 0x0045a00401007387 */ /* 0x004fe20000100a00 */
[----:B------:R-:W-:Y:S02]  /*2b680*/  STL.64 [R1+0x4568], R26 ;  /* 0x0045681a01007387 */ /* 0x000fe40000100a00 */
[----:B------:R1:W-:Y:S02]  /*2b690*/  STL.64 [R1+0x4560], R24 ;  /* 0x0045601801007387 */ /* 0x0003e40000100a00 */
[----:B-1----:R-:W2:Y:S01]  /*2b6a0*/  LDL.LU R24, [R1+0x70] ;  /* 0x0000700001187983 */ /* 0x002ea20000300800 */
[----:B------:R-:W-:-:S02]  /*2b6b0*/  IMAD.MOV.U32 R25, RZ, RZ, R0 ;  /* 0x000000ffff197224 */ /* 0x000fc400078e0000 */
[----:B------:R-:W2:Y:S02]  /*2b6c0*/  LDL.LU R0, [R1+0x4650] ;  /* 0x0046500001007983 */ /* 0x000ea40000300800 */
[----:B------:R-:W2:Y:S01]  /*2b6d0*/  LDL.LU R4, [R1+0x1e0] ;  /* 0x0001e00001047983 */ /* 0x000ea20000300800 */
[----:B------:R-:W2:Y:S01]  /*2b6e0*/  LDL.LU R5, [R1+0x1e4] ;  /* 0x0001e40001057983 */ /* 0x000ea20000300800 */
[----:B------:R-:W-:Y:S01]  /*2b6f0*/  IMAD.MOV.U32 R27, RZ, RZ, R6 ;  /* 0x000000ffff1b7224 */ /* 0x000fe200078e0006 */
[----:B------:R-:W-:Y:S02]  /*2b700*/  MOV R26, R7 ;  /* 0x00000007001a7202 */ /* 0x000fe40000000f00 */
[----:B--2---:R1:W-:Y:S04]  /*2b710*/  STL.64 [R1+0x45b8], R4 ;  /* 0x0045b80401007387 */ /* 0x0043e80000100a00 */
[----:B-1----:R-:W2:Y:S01]  /*2b720*/  LDL.LU R4, [R1+0xb0] ;  /* 0x0000b00001047983 */ /* 0x002ea20000300800 */
[----:B------:R-:W2:Y:S02]  /*2b730*/  LDL.LU R5, [R1+0xb4] ;  /* 0x0000b40001057983 */ /* 0x000ea40000300800 */
[----:B------:R-:W2:Y:S02]  /*2b740*/  LDL.LU R6, [R1+0xb8] ;  /* 0x0000b80001067983 */ /* 0x000ea40000300800 */
[----:B------:R-:W2:Y:S02]  /*2b750*/  LDL.LU R7, [R1+0xbc] ;  /* 0x0000bc0001077983 */ /* 0x000ea40000300800 */
[----:B--2---:R-:W-:Y:S01]  /*2b760*/  STL.64 [R1+0x45c8], R6 ;  /* 0x0045c80601007387 */ /* 0x004fe20000100a00 */
[----:B------:R1:W-:Y:S03]  /*2b770*/  STL.64 [R1+0x45c0], R4 ;  /* 0x0045c00401007387 */ /* 0x0003e60000100a00 */
[----:B-1----:R-:W2:Y:S01]  /*2b780*/  LDL.LU R4, [R1+0x160] ;  /* 0x0001600001047983 */ /* 0x002ea20000300800 */
[----:B------:R-:W2:Y:S03]  /*2b790*/  LDL.LU R5, [R1+0x164] ;  /* 0x0001640001057983 */ /* 0x000ea60000300800 */
[----:B--2---:R1:W-:Y:S04]  /*2b7a0*/  STL.64 [R1+0x45e0], R4 ;  /* 0x0045e00401007387 */ /* 0x0043e80000100a00 */
[----:B-1----:R-:W2:Y:S01]  /*2b7b0*/  LDL.LU R4, [R1+0x210] ;  /* 0x0002100001047983 */ /* 0x002ea20000300800 */
[----:B------:R-:W2:Y:S03]  /*2b7c0*/  LDL.LU R5, [R1+0x214] ;  /* 0x0002140001057983 */ /* 0x000ea60000300800 */
[----:B--2---:R1:W-:Y:S01]  /*2b7d0*/  STL.64 [R1+0x4608], R4 ;  /* 0x0046080401007387 */ /* 0x0043e20000100a00 */
[----:B------:R-:W2:Y:S02]  /*2b7e0*/  LDL.LU R14, [R1+0x3d8] ;  /* 0x0003d800010e7983 */ /* 0x000ea40000300800 */
[----:B------:R-:W2:Y:S02]  /*2b7f0*/  LDL.LU R15, [R1+0x3dc] ;  /* 0x0003dc00010f7983 */ /* 0x000ea40000300800 */
[----:B--2---:R2:W-:Y:S01]  /*2b800*/  STL.64 [R1+0x4610], R14 ;  /* 0x0046100e01007387 */ /* 0x0045e20000100a00 */
[----:B-1----:R-:W3:Y:S02]  /*2b810*/  LDL.LU R4, [R1+0xf0] ;  /* 0x0000f00001047983 */ /* 0x002ee40000300800 */
[----:B------:R-:W3:Y:S02]  /*2b820*/  LDL.LU R5, [R1+0xf4] ;  /* 0x0000f40001057983 */ /* 0x000ee40000300800 */
[----:B------:R-:W3:Y:S01]  /*2b830*/  LDL.LU R6, [R1+0xf8] ;  /* 0x0000f80001067983 */ /* 0x000ee20000300800 */
[----:B------:R-:W3:Y:S01]  /*2b840*/  LDL.LU R7, [R1+0xfc] ;  /* 0x0000fc0001077983 */ /* 0x000ee20000300800 */
[----:B------:R-:W3:Y:S02]  /*2b850*/  LDL.LU R22, [R1+0x3b8] ;  /* 0x0003b80001167983 */ /* 0x000ee40000300800 */
[----:B------:R-:W3:Y:S02]  /*2b860*/  LDL.LU R23, [R1+0x3bc] ;  /* 0x0003bc0001177983 */ /* 0x000ee40000300800 */
[----:B------:R-:W3:Y:S01]  /*2b870*/  LDL.LU R12, [R1+0x100] ;  /* 0x00010000010c7983 */ /* 0x000ee20000300800 */
[----:B------:R-:W3:Y:S04]  /*2b880*/  LDL.LU R13, [R1+0x104] ;  /* 0x00010400010d7983 */ /* 0x000ee80000300800 */
[----:B--2---:R-:W3:Y:S01]  /*2b890*/  LDL.LU R14, [R1+0x108] ;  /* 0x00010800010e7983 */ /* 0x004ee20000300800 */
[----:B------:R-:W3:Y:S02]  /*2b8a0*/  LDL.LU R15, [R1+0x10c] ;  /* 0x00010c00010f7983 */ /* 0x000ee40000300800 */
[----:B------:R5:W-:Y:S02]  /*2b8b0*/  STL.64 [R1+0x4580], R26 ;  /* 0x0045801a01007387 */ /* 0x000be40000100a00 */
[----:B------:R4:W-:Y:S01]  /*2b8c0*/  STL.64 [R1+0x4578], R24 ;  /* 0x0045781801007387 */ /* 0x0009e20000100a00 */
[----:B-----5:R-:W-:-:S02]  /*2b8d0*/  MOV R26, R28 ;  /* 0x0000001c001a7202 */ /* 0x020fc40000000f00 */
[----:B----4-:R-:W-:Y:S01]  /*2b8e0*/  MOV R24, R2 ;  /* 0x0000000200187202 */ /* 0x010fe20000000f00 */
[----:B------:R-:W-:Y:S01]  /*2b8f0*/  IMAD.MOV.U32 R27, RZ, RZ, R29 ;  /* 0x000000ffff1b7224 */ /* 0x000fe200078e001d */
[----:B------:R-:W2:Y:S01]  /*2b900*/  LDL.LU R2, [R1+0x464c] ;  /* 0x00464c0001027983 */ /* 0x000ea20000300800 */
[----:B------:R-:W-:Y:S02]  /*2b910*/  IMAD.MOV.U32 R25, RZ, RZ, R3 ;  /* 0x000000ffff197224 */ /* 0x000fe400078e0003 */
[----:B------:R-:W4:Y:S02]  /*2b920*/  LDL.LU R3, [R1+0x4648] ;  /* 0x0046480001037983 */ /* 0x000f240000300800 */
[----:B------:R-:W5:Y:S01]  /*2b930*/  LDL.LU R28, [R1+0x4644] ;  /* 0x00464400011c7983 */ /* 0x000f620000300800 */
[----:B------:R-:W2:Y:S01]  /*2b940*/  LDL.LU R29, [R1+0x4640] ;  /* 0x00464000011d7983 */ /* 0x000ea20000300800 */
[----:B------:R-:W-:Y:S02]  /*2b950*/  STL.64 [R1+0x4598], R26 ;  /* 0x0045981a01007387 */ /* 0x000fe40000100a00 */
[----:B------:R1:W-:Y:S02]  /*2b960*/  STL.64 [R1+0x4590], R24 ;  /* 0x0045901801007387 */ /* 0x0003e40000100a00 */
[----:B-1----:R-:W2:Y:S01]  /*2b970*/  LDL.LU R24, [R1+0x90] ;  /* 0x0000900001187983 */ /* 0x002ea20000300800 */
[----:B------:R-:W2:Y:S02]  /*2b980*/  LDL.LU R25, [R1+0x94] ;  /* 0x0000940001197983 */ /* 0x000ea40000300800 */
[----:B------:R-:W2:Y:S01]  /*2b990*/  LDL.LU R26, [R1+0x98] ;  /* 0x00009800011a7983 */ /* 0x000ea20000300800 */
[----:B------:R-:W-:-:S02]  /*2b9a0*/  MOV R27, R0 ;  /* 0x00000000001b7202 */ /* 0x000fc40000000f00 */
[----:B------:R-:W3:Y:S04]  /*2b9b0*/  LDL.LU R0, [R1+0x463c] ;  /* 0x00463c0001007983 */ /* 0x000ee80000300800 */
[----:B--2---:R4:W-:Y:S01]  /*2b9c0*/  STL.64 [R1+0x45b0], R26 ;  /* 0x0045b01a01007387 */ /* 0x0049e20000100a00 */
[----:B------:R1:W-:Y:S02]  /*2b9d0*/  STL.64 [R1+0x45a8], R24 ;  /* 0x0045a81801007387 */ /* 0x0003e40000100a00 */
[----:B----4-:R-:W-:Y:S02]  /*2b9e0*/  IMAD.MOV.U32 R26, RZ, RZ, R3 ;  /* 0x000000ffff1a7224 */ /* 0x010fe400078e0003 */
[----:B-1----:R-:W-:Y:S01]  /*2b9f0*/  IMAD.MOV.U32 R24, RZ, RZ, R29 ;  /* 0x000000ffff187224 */ /* 0x002fe200078e001d */
[----:B------:R-:W-:Y:S01]  /*2ba00*/  MOV R27, R2 ;  /* 0x00000002001b7202 */ /* 0x000fe20000000f00 */
[----:B------:R-:W2:Y:S01]  /*2ba10*/  LDL.LU R29, [R1+0x4638] ;  /* 0x00463800011d7983 */ /* 0x000ea20000300800 */
[----:B-----5:R-:W-:-:S02]  /*2ba20*/  MOV R25, R28 ;  /* 0x0000001c00197202 */ /* 0x020fc40000000f00 */
[----:B------:R-:W4:Y:S02]  /*2ba30*/  LDL.LU R28, [R1+0x4634] ;  /* 0x00463400011c7983 */ /* 0x000f240000300800 */
[----:B------:R-:W5:Y:S01]  /*2ba40*/  LDL.LU R3, [R1+0x4630] ;  /* 0x0046300001037983 */ /* 0x000f620000300800 */
[----:B------:R-:W2:Y:S01]  /*2ba50*/  LDL.LU R2, [R1+0x462c] ;  /* 0x00462c0001027983 */ /* 0x000ea20000300800 */
[----:B------:R-:W-:Y:S02]  /*2ba60*/  STL.64 [R1+0x45d8], R26 ;  /* 0x0045d81a01007387 */ /* 0x000fe40000100a00 */
[----:B------:R1:W-:Y:S02]  /*2ba70*/  STL.64 [R1+0x45d0], R24 ;  /* 0x0045d01801007387 */ /* 0x0003e40000100a00 */
[----:B-1----:R-:W2:Y:S01]  /*2ba80*/  LDL.LU R24, [R1+0xc0] ;  /* 0x0000c00001187983 */ /* 0x002ea20000300800 */
[----:B------:R-:W2:Y:S02]  /*2ba90*/  LDL.LU R25, [R1+0xc4] ;  /* 0x0000c40001197983 */ /* 0x000ea40000300800 */
[----:B------:R-:W2:Y:S02]  /*2baa0*/  LDL.LU R26, [R1+0xc8] ;  /* 0x0000c800011a7983 */ /* 0x000ea40000300800 */
[----:B---3--:R-:W-:-:S02]  /*2bab0*/  IMAD.MOV.U32 R27, RZ, RZ, R0 ;  /* 0x000000ffff1b7224 */ /* 0x008fc400078e0000 */
[----:B------:R-:W3:Y:S01]  /*2bac0*/  LDL.LU R0, [R1+0x4628] ;  /* 0x0046280001007983 */ /* 0x000ee20000300800 */
[C---:B------:R-:W-:Y:S03]  /*2bad0*/  HMMA.16816.F32 R20, R8.reuse, R22, R12 ;  /* 0x000000160814723c */ /* 0x040fe6000000180c */
[----:B--2---:R-:W-:Y:S01]  /*2bae0*/  STL.64 [R1+0x45f0], R26 ;  /* 0x0045f01a01007387 */ /* 0x004fe20000100a00 */
[----:B------:R1:W-:Y:S02]  /*2baf0*/  STL.64 [R1+0x45e8], R24 ;  /* 0x0045e81801007387 */ /* 0x0003e40000100a00 */
[----:B-1----:R-:W-:Y:S01]  /*2bb00*/  MOV R24, R2 ;  /* 0x0000000200187202 */ /* 0x002fe20000000f00 */
[----:B-----5:R-:W-:Y:S01]  /*2bb10*/  IMAD.MOV.U32 R25, RZ, RZ, R3 ;  /* 0x000000ffff197224 */ /* 0x020fe200078e0003 */
[----:B------:R-:W2:Y:S01]  /*2bb20*/  LDL.LU R2, [R1+0x4624] ;  /* 0x0046240001027983 */ /* 0x000ea20000300800 */
[----:B------:R-:W5:Y:S01]  /*2bb30*/  LDL.LU R3, [R1+0x4620] ;  /* 0x0046200001037983 */ /* 0x000f620000300800 */
[----:B----4-:R-:W-:Y:S01]  /*2bb40*/  MOV R26, R28 ;  /* 0x0000001c001a7202 */ /* 0x010fe20000000f00 */
[----:B------:R-:W-:Y:S01]  /*2bb50*/  IMAD.MOV.U32 R27, RZ, RZ, R29 ;  /* 0x000000ffff1b7224 */ /* 0x000fe200078e001d */
[----:B------:R-:W4:Y:S01]  /*2bb60*/  LDL.LU R28, [R1+0x461c] ;  /* 0x00461c00011c7983 */ /* 0x000f220000300800 */
[----:B------:R-:W2:Y:S02]  /*2bb70*/  LDL.LU R29, [R1+0x4618] ;  /* 0x00461800011d7983 */ /* 0x000ea40000300800 */
[----:B------:R-:W2:Y:S02]  /*2bb80*/  LDL.LU.64 R14, [R1+0x4610] ;  /* 0x00461000010e7983 */ /* 0x000ea40000300a00 */
[----:B--2---:R-:W-:Y:S01]  /*2bb90*/  HMMA.16816.F32 R12, R8, R14, R4 ;  /* 0x0000000e080c723c */ /* 0x004fe20000001804 */
[----:B------:R-:W2:Y:S11]  /*2bba0*/  LDL.LU.64 R4, [R1+0x4608] ;  /* 0x0046080001047983 */ /* 0x000eb60000300a00 */
[----:B------:R-:W-:Y:S11]  /*2bbb0*/  @!UPT UIADD3 URZ, URZ, URZ, URZ ;  /* 0x0000003f3f3ff290 */ /* 0x000ff6000fffe03f */
[----:B------:R-:W-:Y:S01]  /*2bbc0*/  STL.64 [R1+0x380], R12 ;  /* 0x0003800c01007387 */ /* 0x000fe20000100a00 */
[----:B------:R1:W-:Y:S03]  /*2bbd0*/  STL.64 [R1+0x388], R14 ;  /* 0x0003880e01007387 */ /* 0x0003e60000100a00 */
[----:B-1----:R-:W2:Y:S01]  /*2bbe0*/  LDL.LU.64 R14, [R1+0x4600] ;  /* 0x00460000010e7983 */ /* 0x002ea20000300a00 */
[----:B------:R-:W2:Y:S02]  /*2bbf0*/  LDL.LU.64 R12, [R1+0x45f8] ;  /* 0x0045f800010c7983 */ /* 0x000ea40000300a00 */
[----:B------:R-:W-:Y:S02]  /*2bc00*/  STL [R1+0x3c8c], R10 ;  /* 0x003c8c0a01007387 */ /* 0x000fe40000100800 */
[----:B------:R-:W-:Y:S01]  /*2bc10*/  STL [R1+0x3c88], R11 ;  /* 0x003c880b01007387 */ /* 0x000fe20000100800 */
[----:B------:R1:W-:Y:S04]  /*2bc20*/  STL.64 [R1+0x43c8], R8 ;  /* 0x0043c80801007387 */ /* 0x0003e80000100a00 */
[----:B-1----:R-:W3:Y:S01]  /*2bc30*/  LDL.LU R8, [R1+0x180] ;  /* 0x0001800001087983 */ /* 0x002ee20000300800 */
[----:B------:R-:W3:Y:S02]  /*2bc40*/  LDL.LU R9, [R1+0x184] ;  /* 0x0001840001097983 */ /* 0x000ee40000300800 */
[----:B------:R-:W3:Y:S02]  /*2bc50*/  LDL R10, [R1+0x188] ;  /* 0x00018800010a7983 */ /* 0x000ee40000100800 */
[----:B------:R-:W3:Y:S01]  /*2bc60*/  LDL R11, [R1+0x18c] ;  /* 0x00018c00010b7983 */ /* 0x000ee20000100800 */
[C---:B--2---:R-:W-:Y:S01]  /*2bc70*/  HMMA.16816.F32 R4, R12.reuse, R4, R24 ;  /* 0x000000040c04723c */ /* 0x044fe20000001818 */
[----:B------:R-:W2:Y:S01]  /*2bc80*/  LDL.LU.64 R26, [R1+0x45f0] ;  /* 0x0045f000011a7983 */ /* 0x000ea20000300a00 */
[----:B------:R-:W2:Y:S11]  /*2bc90*/  LDL.LU.64 R24, [R1+0x45e8] ;  /* 0x0045e80001187983 */ /* 0x000eb60000300a00 */
[----:B------:R-:W-:Y:S10]  /*2bca0*/  @!UPT UIADD3 URZ, URZ, URZ, URZ ;  /* 0x0000003f3f3ff290 */ /* 0x000ff4000fffe03f */
[----:B------:R1:W-:Y:S01]  /*2bcb0*/  STL.64 [R1+0x3a0], R4 ;  /* 0x0003a00401007387 */ /* 0x0003e20000100a00 */
[----:B------:R2:W-:Y:S03]  /*2bcc0*/  STL.64 [R1+0x3a8], R6 ;  /* 0x0003a80601007387 */ /* 0x0005e60000100a00 */
[----:B-1----:R-:W2:Y:S02]  /*2bcd0*/  LDL.LU.64 R4, [R1+0x45e0] ;  /* 0x0045e00001047983 */ /* 0x002ea40000300a00 */
[C---:B--2---:R-:W-:Y:S02]  /*2bce0*/  HMMA.16816.F32 R4, R12.reuse, R4, R24 ;  /* 0x000000040c04723c */ /* 0x044fe40000001818 */
[----:B------:R-:W2:Y:S01]  /*2bcf0*/  LDL.LU.64 R26, [R1+0x45d8] ;  /* 0x0045d800011a7983 */ /* 0x000ea20000300a00 */
[----:B------:R-:W2:Y:S11]  /*2bd00*/  LDL.LU.64 R24, [R1+0x45d0] ;  /* 0x0045d00001187983 */ /* 0x000eb60000300a00 */
[----:B------:R-:W-:Y:S09]  /*2bd10*/  @!UPT UIADD3 URZ, URZ, URZ, URZ ;  /* 0x0000003f3f3ff290 */ /* 0x000ff2000fffe03f */
[----:B------:R-:W-:Y:S01]  /*2bd20*/  STL.64 [R1+0x110], R4 ;  /* 0x0001100401007387 */ /* 0x000fe20000100a00 */
[----:B------:R1:W-:Y:S03]  /*2bd30*/  STL.64 [R1+0x118], R6 ;  /* 0x0001180601007387 */ /* 0x0003e60000100a00 */
[----:B-1----:R-:W3:Y:S01]  /*2bd40*/  LDL.LU.64 R6, [R1+0x45c8] ;  /* 0x0045c80001067983 */ /* 0x002ee20000300a00 */
[----:B------:R-:W3:Y:S02]  /*2bd50*/  LDL.LU.64 R4, [R1+0x45c0] ;  /* 0x0045c00001047983 */ /* 0x000ee40000300a00 */
[C---:B---3--:R-:W-:Y:S11]  /*2bd60*/  HMMA.16816.F32 R4, R12.reuse, R8, R4 ;  /* 0x000000080c04723c */ /* 0x048ff60000001804 */
[----:B------:R-:W-:Y:S11]  /*2bd70*/  @!UPT UIADD3 URZ, URZ, URZ, URZ ;  /* 0x0000003f3f3ff290 */ /* 0x000ff6000fffe03f */
[----:B------:R-:W-:Y:S01]  /*2bd80*/  @!UPT UIADD3 URZ, URZ, URZ, URZ ;  /* 0x0000003f3f3ff290 */ /* 0x000fe2000fffe03f */
[----:B------:R1:W-:Y:S01]  /*2bd90*/  STL.64 [R1+0x370], R4 ;  /* 0x0003700401007387 */ /* 0x0003e20000100a00 */
[----:B------:R-:W-:Y:S03]  /*2bda0*/  STL.64 [R1+0x378], R6 ;  /* 0x0003780601007387 */ /* 0x000fe60000100a00 */
[----:B-1----:R-:W2:Y:S01]  /*2bdb0*/  LDL.LU.64 R4, [R1+0x45b8] ;  /* 0x0045b80001047983 */ /* 0x002ea20000300a00 */
[----:B------:R1:W-:Y:S02]  /*2bdc0*/  STL.64 [R1+0x44c8], R10 ;  /* 0x0044c80a01007387 */ /* 0x0003e40000100a00 */
[----:B------:R-:W0:Y:S02]  /*2bdd0*/  LDL.LU R8, [R1+0x120] ;  /* 0x0001200001087983 */ /* 0x000e240000300800 */
[----:B------:R-:W0:Y:S01]  /*2bde0*/  LDL.LU R9, [R1+0x124] ;  /* 0x0001240001097983 */ /* 0x000e220000300800 */
[----:B-1----:R-:W0:Y:S01]  /*2bdf0*/  LDL.LU R10, [R1+0x128] ;  /* 0x00012800010a7983 */ /* 0x002e220000300800 */
[----:B------:R-:W0:Y:S01]  /*2be00*/  LDL.LU R11, [R1+0x12c] ;  /* 0x00012c00010b7983 */ /* 0x000e220000300800 */
[C---:B--2---:R-:W-:Y:S02]  /*2be10*/  HMMA.16816.F32 R4, R12.reuse, R4, R24 ;  /* 0x000000040c04723c */ /* 0x044fe40000001818 */
[----:B------:R-:W2:Y:S01]  /*2be20*/  LDL.LU.64 R26, [R1+0x45b0] ;  /* 0x0045b000011a7983 */ /* 0x000ea20000300a00 */
[----:B------:R-:W2:Y:S11]  /*2be30*/  LDL.LU.64 R24, [R1+0x45a8] ;  /* 0x0045a80001187983 */ /* 0x000eb60000300a00 */
[----:B------:R-:W-:Y:S09]  /*2be40*/  @!UPT UIADD3 URZ, URZ, URZ, URZ ;  /* 0x0000003f3f3ff290 */ /* 0x000ff2000fffe03f */
[----:B------:R1:W-:Y:S01]  /*2be50*/  STL.64 [R1+0x350], R4 ;  /* 0x0003500401007387 */ /* 0x0003e20000100a00 */
[----:B------:R2:W-:Y:S03]  /*2be60*/  STL.64 [R1+0x358], R6 ;  /* 0x0003580601007387 */ /* 0x0005e60000100a00 */
[----:B-1----:R-:W2:Y:S02]  /*2be70*/  LDL.LU.64 R4, [R1+0x45a0] ;  /* 0x0045a00001047983 */ /* 0x002ea40000300a00 */
        /* <DEDUP_REMOVED lines=55> */
[----:B-1----:R-:W2:Y:S01]  /*2c1f0*/  LDL.LU.64 R4, [R1+0x44e0] ;  /* 0x0044e00001047983 */ /* 0x002ea20000300a00 */
[----:B---3--:R-:W3:Y:S01]  /*2c200*/  LDL.LU.64 R6, [R1+0x44d8] ;  /* 0x0044d80001067983 */ /* 0x008ee20000300a00 */
[C---:B--2---:R-:W-:Y:S02]  /*2c210*/  HMMA.16816.F32 R24, R12.reuse, R4, R24 ;  /* 0x000000040c18723c */ /* 0x044fe40000001818 */
[----:B------:R-:W2:Y:S11]  /*2c220*/  LDL.LU.64 R4, [R1+0x44d0] ;  /* 0x0044d00001047983 */ /* 0x000eb60000300a00 */
[----:B------:R-:W-:Y:S10]  /*2c230*/  @!UPT UIADD3 URZ, URZ, URZ, URZ ;  /* 0x0000003f3f3ff290 */ /* 0x000ff4000fffe03f */
[----:B------:R1:W-:Y:S01]  /*2c240*/  STL.64 [R1+0x250], R24 ;  /* 0x0002501801007387 */ /* 0x0003e20000100a00 */
[----:B------:R0:W-:Y:S03]  /*2c250*/  STL.64 [R1+0x258], R26 ;  /* 0x0002581a01007387 */ /* 0x0001e60000100a00 */
[----:B-1----:R-:W3:Y:S01]  /*2c260*/  LDL.LU R24, [R1+0x140] ;  /* 0x0001400001187983 */ /* 0x002ee20000300800 */
[----:B------:R-:W3:Y:S02]  /*2c270*/  LDL.LU R25, [R1+0x144] ;  /* 0x0001440001197983 */ /* 0x000ee40000300800 */
[----:B0-----:R-:W3:Y:S02]  /*2c280*/  LDL.LU R26, [R1+0x148] ;  /* 0x00014800011a7983 */ /* 0x001ee40000300800 */
[----:B------:R-:W3:Y:S01]  /*2c290*/  LDL.LU R27, [R1+0x14c] ;  /* 0x00014c00011b7983 */ /* 0x000ee20000300800 */
[----:B--2---:R-:W-:Y:S11]  /*2c2a0*/  HMMA.16816.F32 R20, R12, R4, R20 ;  /* 0x000000040c14723c */ /* 0x004ff60000001814 */
[----:B------:R-:W-:Y:S11]  /*2c2b0*/  @!UPT UIADD3 URZ, URZ, URZ, URZ ;  /* 0x0000003f3f3ff290 */ /* 0x000ff6000fffe03f */
[----:B------:R-:W-:Y:S01]  /*2c2c0*/  @!UPT UIADD3 URZ, URZ, URZ, URZ ;  /* 0x0000003f3f3ff290 */ /* 0x000fe2000fffe03f */
[----:B------:R-:W-:Y:S01]  /*2c2d0*/  STL.64 [R1+0x240], R20 ;  /* 0x0002401401007387 */ /* 0x000fe20000100a00 */
[----:B------:R0:W-:Y:S03]  /*2c2e0*/  STL.64 [R1+0x248], R22 ;  /* 0x0002481601007387 */ /* 0x0001e60000100a00 */
[----:B0-----:R-:W2:Y:S04]  /*2c2f0*/  LDL R22, [R1+0x168] ;  /* 0x0001680001167983 */ /* 0x001ea80000100800 */
[----:B------:R-:W2:Y:S01]  /*2c300*/  LDL R23, [R1+0x16c] ;  /* 0x00016c0001177983 */ /* 0x000ea20000100800 */
[----:B---3--:R0:W-:Y:S02]  /*2c310*/  STL.64 [R1+0x43d8], R6 ;  /* 0x0043d80601007387 */ /* 0x0081e40000100a00 */
[----:B------:R-:W2:Y:S02]  /*2c320*/  LDL.LU R4, [R1+0x130] ;  /* 0x0001300001047983 */ /* 0x000ea40000300800 */
[----:B------:R-:W2:Y:S01]  /*2c330*/  LDL.LU R5, [R1+0x134] ;  /* 0x0001340001057983 */ /* 0x000ea20000300800 */
[----:B0-----:R-:W2:Y:S01]  /*2c340*/  LDL.LU R6, [R1+0x138] ;  /* 0x0001380001067983 */ /* 0x001ea20000300800 */
[----:B------:R-:W2:Y:S02]  /*2c350*/  LDL.LU R7, [R1+0x13c] ;  /* 0x00013c0001077983 */ /* 0x000ea40000300800 */
[----:B------:R0:W-:Y:S02]  /*2c360*/  STL.64 [R1+0x4280], R14 ;  /* 0x0042800e01007387 */ /* 0x0001e40000100a00 */
[----:B------:R1:W-:Y:S01]  /*2c370*/  STL.64 [R1+0x4278], R12 ;  /* 0x0042780c01007387 */ /* 0x0003e20000100a00 */
[----:B0-----:R-:W1:Y:S04]  /*2c380*/  LDL R14, [R1+0x218] ;  /* 0x00021800010e7983 */ /* 0x001e680000100800 */
[----:B------:R-:W1:Y:S02]  /*2c390*/  LDL R15, [R1+0x21c] ;  /* 0x00021c00010f7983 */ /* 0x000e640000100800 */
[C---:B-1----:R-:W-:Y:S02]  /*2c3a0*/  HMMA.16816.F32 R12, R16.reuse, R14, R8 ;  /* 0x0000000e100c723c */ /* 0x042fe40000001808 */
[----:B------:R-:W3:Y:S06]  /*2c3b0*/  LDL.LU.64 R10, [R1+0x44c8] ;  /* 0x0044c800010a7983 */ /* 0x000eec0000300a00 */
[C---:B--2---:R-:W-:Y:S11]  /*2c3c0*/  HMMA.16816.F32 R20, R16.reuse, R22, R4 ;  /* 0x000000161014723c */ /* 0x044ff60000001804 */
[----:B------:R-:W-:Y:S04]  /*2c3d0*/  @!UPT UIADD3 URZ, URZ, URZ, URZ ;  /* 0x0000003f3f3ff290 */ /* 0x000fe8000fffe03f */
[----:B------:R-:W-:Y:S01]  /*2c3e0*/  STL.64 [R1+0x100], R12 ;  /* 0x0001000c01007387 */ /* 0x000fe20000100a00 */
[----:B------:R0:W-:Y:S03]  /*2c3f0*/  STL.64 [R1+0x108], R14 ;  /* 0x0001080e01007387 */ /* 0x0001e60000100a00 */
[----:B0-----:R-:W2:Y:S04]  /*2c400*/  LDL R14, [R1+0x368] ;  /* 0x00036800010e7983 */ /* 0x001ea80000100800 */
[----:B------:R-:W-:Y:S02]  /*2c410*/  STL.64 [R1+0xf0], R20 ;  /* 0x0000f01401007387 */ /* 0x000fe40000100a00 */
[----:B------:R-:W-:Y:S01]  /*2c420*/  STL.64 [R1+0xf8], R22 ;  /* 0x0000f81601007387 */ /* 0x000fe20000100a00 */
[C---:B---3--:R-:W-:Y:S11]  /*2c430*/  HMMA.16816.F32 R4, R16.reuse, R10, R24 ;  /* 0x0000000a1004723c */ /* 0x048ff60000001818 */
[----:B------:R-:W-:Y:S11]  /*2c440*/  @!UPT UIADD3 URZ, URZ, URZ, URZ ;  /* 0x0000003f3f3ff290 */ /* 0x000ff6000fffe03f */
[----:B------:R-:W-:Y:S01]  /*2c450*/  @!UPT UIADD3 URZ, URZ, URZ, URZ ;  /* 0x0000003f3f3ff290 */ /* 0x000fe2000fffe03f */
[----:B------:R-:W-:Y:S01]  /*2c460*/  STL.64 [R1+0xe0], R4 ;  /* 0x0000e00401007387 */ /* 0x000fe20000100a00 */
[----:B------:R0:W-:Y:S02]  /*2c470*/  STL.64 [R1+0xe8], R6 ;  /* 0x0000e80601007387 */ /* 0x0001e40000100a00 */
[----:B------:R-:W2:Y:S01]  /*2c480*/  LDL R15, [R1+0x36c] ;  /* 0x00036c00010f7983 */ /* 0x000ea20000100800 */
[----:B0-----:R-:W3:Y:S04]  /*2c490*/  LDL R6, [R1+0x2f8] ;  /* 0x0002f80001067983 */ /* 0x001ee80000100800 */
[----:B------:R-:W3:Y:S04]  /*2c4a0*/  LDL R7, [R1+0x2fc] ;  /* 0x0002fc0001077983 */ /* 0x000ee80000100800 */
[----:B---3--:R-:W-:Y:S01]  /*2c4b0*/  STL.64 [R1+0x43f0], R6 ;  /* 0x0043f00601007387 */ /* 0x008fe20000100a00 */
[----:B--2---:R0:W-:Y:S02]  /*2c4c0*/  STL.64 [R1+0x43d0], R14 ;  /* 0x0043d00e01007387 */ /* 0x0041e40000100a00 */
[----:B------:R-:W2:Y:S02]  /*2c4d0*/  LDL.LU R12, [R1+0x200] ;  /* 0x00020000010c7983 */ /* 0x000ea40000300800 */
[----:B------:R-:W2:Y:S01]  /*2c4e0*/  LDL.LU R13, [R1+0x204] ;  /* 0x00020400010d7983 */ /* 0x000ea20000300800 */
[----:B0-----:R-:W3:Y:S01]  /*2c4f0*/  LDL.LU R14, [R1+0x208] ;  /* 0x00020800010e7983 */ /* 0x001ee20000300800 */
[----:B------:R-:W3:Y:S02]  /*2c500*/  LDL.LU R15, [R1+0x20c] ;  /* 0x00020c00010f7983 */ /* 0x000ee40000300800 */
[----:B------:R-:W2:Y:S02]  /*2c510*/  LDL R6, [R1+0x2e8] ;  /* 0x0002e80001067983 */ /* 0x000ea40000100800 */
[----:B------:R-:W2:Y:S02]  /*2c520*/  LDL R7, [R1+0x2ec] ;  /* 0x0002ec0001077983 */ /* 0x000ea40000100800 */
[----:B--2---:R0:W-:Y:S04]  /*2c530*/  STL.64 [R1+0x4408], R6 ;  /* 0x0044080601007387 */ /* 0x0041e80000100a00 */
[----:B0-----:R-:W2:Y:S04]  /*2c540*/  LDL R6, [R1+0x2b8] ;  /* 0x0002b80001067983 */ /* 0x001ea80000100800 */
[----:B------:R-:W2:Y:S04]  /*2c550*/  LDL R7, [R1+0x2bc] ;  /* 0x0002bc0001077983 */ /* 0x000ea80000100800 */
[----:B--2---:R0:W-:Y:S04]  /*2c560*/  STL.64 [R1+0x4420], R6 ;  /* 0x0044200601007387 */ /* 0x0041e80000100a00 */
[----:B0-----:R-:W2:Y:S04]  /*2c570*/  LDL R6, [R1+0x2a8] ;  /* 0x0002a80001067983 */ /* 0x001ea80000100800 */
[----:B------:R-:W2:Y:S04]  /*2c580*/  LDL R7, [R1+0x2ac] ;  /* 0x0002ac0001077983 */ /* 0x000ea80000100800 */
[----:B--2---:R-:W-:Y:S01]  /*2c590*/  STL.64 [R1+0x4438], R6 ;  /* 0x0044380601007387 */ /* 0x004fe20000100a00 */
[----:B---3--:R-:W-:Y:S02]  /*2c5a0*/  STL.64 [R1+0x43e8], R14 ;  /* 0x0043e80e01007387 */ /* 0x008fe40000100a00 */
[----:B------:R0:W-:Y:S02]  /*2c5b0*/  STL.64 [R1+0x43e0], R12 ;  /* 0x0043e00c01007387 */ /* 0x0001e40000100a00 */
[----:B0-----:R-:W2:Y:S01]  /*2c5c0*/  LDL.LU R12, [R1+0x3e0] ;  /* 0x0003e000010c7983 */ /* 0x001ea20000300800 */
[----:B------:R-:W2:Y:S02]  /*2c5d0*/  LDL.LU R13, [R1+0x3e4] ;  /* 0x0003e400010d7983 */ /* 0x000ea40000300800 */
[----:B------:R-:W3:Y:S02]  /*2c5e0*/  LDL.LU R14, [R1+0x3e8] ;  /* 0x0003e800010e7983 */ /* 0x000ee40000300800 */
[----:B------:R-:W3:Y:S01]  /*2c5f0*/  LDL.LU R15, [R1+0x3ec] ;  /* 0x0003ec00010f7983 */ /* 0x000ee20000300800 */
[----:B------:R-:W2:Y:S04]  /*2c600*/  LDL R6, [R1+0x278] ;  /* 0x0002780001067983 */ /* 0x000ea80000100800 */
        /* <DEDUP_REMOVED lines=39> */
[----:B------:R-:W4:Y:S04]  /*2c880*/  LDL R7, [R1+0x1ec] ;  /* 0x0001ec0001077983 */ /* 0x000f280000100800 */
        /* <DEDUP_REMOVED lines=26> */
[----:B0-----:R-:W4:Y:S01]  /*2ca30*/  LDL.LU R12, [R1+0x150] ;  /* 0x00015000010c7983 */ /* 0x001f220000300800 */
[----:B------:R-:W4:Y:S02]  /*2ca40*/  LDL.LU R13, [R1+0x154] ;  /* 0x00015400010d7983 */ /* 0x000f240000300800 */
[----:B------:R-:W4:Y:S02]  /*2ca50*/  LDL.LU R14, [R1+0x158] ;  /* 0x00015800010e7983 */ /* 0x000f240000300800 */
[----:B------:R-:W4:Y:S01]  /*2ca60*/  LDL.LU R15, [R1+0x15c] ;  /* 0x00015c00010f7983 */ /* 0x000f220000300800 */
[----:B------:R-:W2:Y:S01]  /*2ca70*/  LDL.LU R8, [R1+0x1f0] ;  /* 0x0001f00001087983 */ /* 0x000ea20000300800 */
[----:B------:R-:W2:Y:S02]  /*2ca80*/  LDL.LU R9, [R1+0x1f4] ;  /* 0x0001f40001097983 */ /* 0x000ea40000300800 */
[----:B------:R-:W2:Y:S02]  /*2ca90*/  LDL.LU R10, [R1+0x1f8] ;  /* 0x0001f800010a7983 */ /* 0x000ea40000300800 */
[----:B------:R-:W3:Y:S01]  /*2caa0*/  LDL.LU.64 R22, [R1+0x4f8] ;  /* 0x0004f80001167983 */ /* 0x000ee20000300a00 */
[C---:B----4-:R-:W-:Y:S01]  /*2cab0*/  HMMA.16816.F32 R4, R16.reuse, R6, R12 ;  /* 0x000000061004723c */ /* 0x050fe2000000180c */
[----:B------:R-:W4:Y:S01]  /*2cac0*/  LDL.LU.64 R14, [R1+0x44c0] ;  /* 0x0044c000010e7983 */ /* 0x000f220000300a00 */
[----:B------:R-:W4:Y:S11]  /*2cad0*/  LDL.LU.64 R12, [R1+0x44b8] ;  /* 0x0044b800010c7983 */ /* 0x000f360000300a00 */
[----:B------:R-:W-:Y:S10]  /*2cae0*/  @!UPT UIADD3 URZ, URZ, URZ, URZ ;  /* 0x0000003f3f3ff290 */ /* 0x000ff4000fffe03f */
[----:B------:R-:W-:Y:S01]  /*2caf0*/  STL.64 [R1+0xd0], R4 ;  /* 0x0000d00401007387 */ /* 0x000fe20000100a00 */
[----:B------:R0:W-:Y:S03]  /*2cb00*/  STL.64 [R1+0xd8], R6 ;  /* 0x0000d80601007387 */ /* 0x0001e60000100a00 */
[----:B0-----:R-:W4:Y:S02]  /*2cb10*/  LDL.LU.64 R6, [R1+0x44b0] ;  /* 0x0044b00001067983 */ /* 0x001f240000300a00 */
[C---:B----4-:R-:W-:Y:S02]  /*2cb20*/  HMMA.16816.F32 R4, R16.reuse, R6, R12 ;  /* 0x000000061004723c */ /* 0x050fe4000000180c */
[----:B------:R-:W4:Y:S01]  /*2cb30*/  LDL.LU.64 R14, [R1+0x44a8] ;  /* 0x0044a800010e7983 */ /* 0x000f220000300a00 */
[----:B------:R-:W4:Y:S11]  /*2cb40*/  LDL.LU.64 R12, [R1+0x44a0] ;  /* 0x0044a000010c7983 */ /* 0x000f360000300a00 */
[----:B------:R-:W-:Y:S09]  /*2cb50*/  @!UPT UIADD3 URZ, URZ, URZ, URZ ;  /* 0x0000003f3f3ff290 */ /* 0x000ff2000fffe03f */
        /* <DEDUP_REMOVED lines=37> */
[----:B0-----:R-:W4:Y:S01]  /*2cdb0*/  LDL.LU.64 R6, [R1+0x4420] ;  /* 0x0044200001067983 */ /* 0x001f220000300a00 */
[----:B------:R-:W-:Y:S01]  /*2cdc0*/  IMAD.MOV.U32 R26, RZ, RZ, R2 ;  /* 0x000000ffff1a7224 */ /* 0x000fe200078e0002 */
[----:B------:R-:W-:Y:S01]  /*2cdd0*/  MOV R27, R0 ;  /* 0x00000000001b7202 */ /* 0x000fe20000000f00 */
[C---:B----4-:R-:W-:Y:S01]  /*2cde0*/  HMMA.16816.F32 R4, R16.reuse, R6, R12 ;  /* 0x000000061004723c */ /* 0x050fe2000000180c */
[----:B------:R-:W4:Y:S01]  /*2cdf0*/  LDL.LU.64 R14, [R1+0x4418] ;  /* 0x00441800010e7983 */ /* 0x000f220000300a00 */
[----:B------:R-:W4:Y:S11]  /*2ce00*/  LDL.LU.64 R12, [R1+0x4410] ;  /* 0x00441000010c7983 */ /* 0x000f360000300a00 */
[----:B------:R-:W-:Y:S11]  /*2ce10*/  @!UPT UIADD3 URZ, URZ, URZ, URZ ;  /* 0x0000003f3f3ff290 */ /* 0x000ff6000fffe03f */
[----:B------:R-:W-:Y:S01]  /*2ce20*/  IMAD.MOV.U32 R2, RZ, RZ, R6 ;  /* 0x000000ffff027224 */ /* 0x000fe200078e0006 */
[----:B------:R-:W-:Y:S02]  /*2ce30*/  MOV R0, R7 ;  /* 0x0000000700007202 */ /* 0x000fe40000000f00 */
[----:B------:R-:W4:Y:S01]  /*2ce40*/  LDL.LU.64 R6, [R1+0x4408] ;  /* 0x0044080001067983 */ /* 0x000f220000300a00 */
[----:B------:R-:W-:Y:S01]  /*2ce50*/  IMAD.MOV.U32 R24, RZ, RZ, R28 ;  /* 0x000000ffff187224 */ /* 0x000fe200078e001c */
[----:B-----5:R-:W-:Y:S01]  /*2ce60*/  MOV R25, R3 ;  /* 0x0000000300197202 */ /* 0x020fe20000000f00 */
[----:B------:R-:W-:Y:S01]  /*2ce70*/  IMAD.MOV.U32 R28, RZ, RZ, R4 ;  /* 0x000000ffff1c7224 */ /* 0x000fe200078e0004 */
[----:B------:R-:W-:Y:S01]  /*2ce80*/  MOV R3, R5 ;  /* 0x0000000500037202 */ /* 0x000fe20000000f00 */
[----:B------:R-:W-:Y:S04]  /*2ce90*/  STL [R1+0x4394], R0 ;  /* 0x0043940001007387 */ /* 0x000fe80000100800 */
[----:B------:R-:W-:Y:S01]  /*2cea0*/  STL [R1+0x4390], R3 ;  /* 0x0043900301007387 */ /* 0x000fe20000100800 */
[----:B------:R-:W-:Y:S02]  /*2ceb0*/  STL [R1+0x438c], R28 ;  /* 0x00438c1c01007387 */ /* 0x000fe40000100800 */
[----:B------:R-:W-:Y:S01]  /*2cec0*/  STL [R1+0x4388], R2 ;  /* 0x0043880201007387 */ /* 0x000fe20000100800 */
        /* <DEDUP_REMOVED lines=14> */
[----:B------:R-:W-:Y:S01]  /*2cfb0*/  MOV R11, R29 ;  /* 0x0000001d000b7202 */ /* 0x000fe20000000f00 */
[C---:B----4-:R-:W-:Y:S02]  /*2cfc0*/  HMMA.16816.F32 R4, R16.reuse, R6, R12 ;  /* 0x000000061004723c */ /* 0x050fe4000000180c */
[----:B------:R-:W2:Y:S11]  /*2cfd0*/  LDL.LU.64 R14, [R1+0x43d0] ;  /* 0x0043d000010e7983 */ /* 0x000eb60000300a00 */
[----:B------:R-:W-:Y:S11]  /*2cfe0*/  @!UPT UIADD3 URZ, URZ, URZ, URZ ;  /* 0x0000003f3f3ff290 */ /* 0x000ff6000fffe03f */
[----:B------:R-:W-:Y:S02]  /*2cff0*/  IMAD.MOV.U32 R29, RZ, RZ, R7 ;  /* 0x000000ffff1d7224 */ /* 0x000fe400078e0007 */
[----:B------:R-:W-:Y:S01]  /*2d000*/  IMAD.MOV.U32 R0, RZ, RZ, R6 ;  /* 0x000000ffff007224 */ /* 0x000fe200078e0006 */
[----:B------:R-:W-:Y:S01]  /*2d010*/  MOV R2, R4 ;  /* 0x0000000400027202 */ /* 0x000fe20000000f00 */
[----:B------:R0:W-:Y:S01]  /*2d020*/  STL [R1+0x34], R5 ;  /* 0x0000340501007387 */ /* 0x0001e20000100800 */
[----:B------:R-:W-:Y:S02]  /*2d030*/  STL [R1+0x43a0], R29 ;  /* 0x0043a01d01007387 */ /* 0x000fe40000100800 */
[----:B------:R-:W-:Y:S01]  /*2d040*/  STL [R1+0x439c], R0 ;  /* 0x00439c0001007387 */ /* 0x000fe20000100800 */
[----:B------:R-:W-:Y:S04]  /*2d050*/  STL [R1+0x4398], R2 ;  /* 0x0043980201007387 */ /* 0x000fe80000100800 */
[----:B------:R-:W1:Y:S04]  /*2d060*/  S2R R4, SR_TID.X ;  /* 0x0000000000047919 */ /* 0x000e680000002100 */
[----:B------:R-:W0:Y:S01]  /*2d070*/  S2R R6, SR_TID.X ;  /* 0x0000000000067919 */ /* 0x000e220000002100 */
[C---:B--2---:R-:W-:Y:S03]  /*2d080*/  HMMA.16816.F32 R12, R16.reuse, R14, R8 ;  /* 0x0000000e100c723c */ /* 0x044fe60000001808 */
[----:B------:R-:W2:Y:S05]  /*2d090*/  LDL.LU.64 R8, [R1+0x43c8] ;  /* 0x0043c80001087983 */ /* 0x000eaa0000300a00 */
[----:B---3--:R-:W-:Y:S01]  /*2d0a0*/  HMMA.16816.F32 R24, R16, R22, R24 ;  /* 0x000000161018723c */ /* 0x008fe20000001818 */
[C---:B-1----:R-:W-:Y:S01]  /*2d0b0*/  IMAD.SHL.U32 R7, R4.reuse, 0x100, RZ ;  /* 0x0000010004077824 */ /* 0x042fe200078e00ff */
[----:B------:R-:W-:-:S02]  /*2d0c0*/  LOP3.LUT R4, R4, 0x7, RZ, 0xc0, !PT ;  /* 0x0000000704047812 */ /* 0x000fc400078ec0ff */
[----:B0-----:R-:W-:-:S03]  /*2d0d0*/  SHF.L.U32 R5, R6, 0x1, RZ ;  /* 0x0000000106057819 */ /* 0x001fc600000006ff */
[----:B------:R-:W-:Y:S01]  /*2d0e0*/  IMAD R4, R4, 0x210, RZ ;  /* 0x0000021004047824 */ /* 0x000fe200078e02ff */
[----:B------:R-:W-:Y:S02]  /*2d0f0*/  LOP3.LUT R19, R5, 0x10, RZ, 0xc0, !PT ;  /* 0x0000001005137812 */ /* 0x000fe400078ec0ff */
[----:B------:R-:W-:Y:S01]  /*2d100*/  MOV R10, R22 ;  /* 0x00000016000a7202 */ /* 0x000fe20000000f00 */
[----:B------:R-:W-:Y:S01]  /*2d110*/  IMAD.MOV.U32 R11, RZ, RZ, R23 ;  /* 0x000000ffff0b7224 */ /* 0x000fe200078e0017 */
[----:B------:R-:W-:Y:S02]  /*2d120*/  LOP3.LUT R19, R19, 0xe0, R6, 0xf8, !PT ;  /* 0x000000e013137812 */ /* 0x000fe400078ef806 */
[----:B------:R-:W-:Y:S01]  /*2d130*/  LOP3.LUT R7, R7, 0x1000, RZ, 0xc0, !PT ;  /* 0x0000100007077812 */ /* 0x000fe200078ec0ff */
[----:B------:R-:W-:Y:S01]  /*2d140*/  STL.64 [R1+0x10], R12 ;  /* 0x0000100c01007387 */ /* 0x000fe20000100a00 */
[----:B------:R0:W-:Y:S07]  /*2d150*/  STL.64 [R1+0x18], R14 ;  /* 0x0000180e01007387 */ /* 0x0001ee0000100a00 */
[----:B------:R-:W-:Y:S01]  /*2d160*/  STL.64 [R1+0x4290], R26 ;  /* 0x0042901a01007387 */ /* 0x000fe20000100a00 */
[C---:B------:R-:W-:Y:S01]  /*2d170*/  LOP3.LUT R19, R4.reuse, R19, RZ, 0x3c, !PT ;  /* 0x0000001304137212 */ /* 0x040fe200078e3cff */
[----:B------:R-:W-:Y:S01]  /*2d180*/  STL.64 [R1+0x4288], R24 ;  /* 0x0042881801007387 */ /* 0x000fe20000100a00 */
[----:B------:R-:W-:Y:S01]  /*2d190*/  STL.64 [R1+0x3c98], R10 ;  /* 0x003c980a01007387 */ /* 0x000fe20000100a00 */
[----:B0-----:R-:W-:-:S04]  /*2d1a0*/  LOP3.LUT R15, R4, 0x30, R5, 0x78, !PT ;  /* 0x00000030040f7812 */ /* 0x001fc800078e7805 */
[----:B------:R-:W-:Y:S02]  /*2d1b0*/  LOP3.LUT R15, R15, 0x40, RZ, 0x3c, !PT ;  /* 0x000000400f0f7812 */ /* 0x000fe400078e3cff */
[----:B------:R-:W-:-:S03]  /*2d1c0*/  IADD3 R19, R7, R19, RZ ;  /* 0x0000001307137210 */ /* 0x000fc60007ffe0ff */
[----:B------:R-:W0:Y:S04]  /*2d1d0*/  LDSM.16.M88.4 R4, [R15+0x21180] ;  /* 0x021180000f04783b */ /* 0x000e280000000200 */
[----:B------:R-:W-:Y:S04]  /*2d1e0*/  LDSM.16.M88.4 R24, [R15+0x2a180] ;  /* 0x02a180000f18783b */ /* 0x000fe80000000200 */
[----:B------:R-:W-:Y:S02]  /*2d1f0*/  LDSM.16.MT88.4 R20, [R19+0x1c000] ;  /* 0x01c000001314783b */ /* 0x000fe40000004200 */
[----:B------:R-:W-:Y:S04]  /*2d200*/  LDSM.16.MT88.4 R16, [R19+0x1a100] ;  /* 0x01a100001310783b */ /* 0x000fe80000004200 */
[----:B0-----:R-:W-:Y:S01]  /*2d210*/  IMAD.MOV.U32 R3, RZ, RZ, R4 ;  /* 0x000000ffff037224 */ /* 0x001fe200078e0004 */
[----:B------:R-:W-:Y:S01]  /*2d220*/  MOV R28, R5 ;  /* 0x00000005001c7202 */ /* 0x000fe20000000f00 */
[----:B--2---:R-:W-:Y:S02]  /*2d230*/  STL.64 [R1+0x3c90], R8 ;  /* 0x003c900801007387 */ /* 0x004fe40000100a00 */
[----:B------:R-:W0:Y:S02]  /*2d240*/  LDSM.16.M88.4 R8, [R15+0x20180] ;  /* 0x020180000f08783b */ /* 0x000e240000000200 */
[----:B0-----:R-:W-:Y:S02]  /*2d250*/  STL.64 [R1+0x420], R8 ;  /* 0x0004200801007387 */ /* 0x001fe40000100a00 */
[----:B------:R-:W-:Y:S02]  /*2d260*/  STL.64 [R1+0x428], R10 ;  /* 0x0004280a01007387 */ /* 0x000fe40000100a00 */
[----:B------:R-:W-:Y:S02]  /*2d270*/  STL.64 [R1+0x130], R4 ;  /* 0x0001300401007387 */ /* 0x000fe40000100a00 */
[----:B------:R-:W0:Y:S01]  /*2d280*/  LDSM.16.M88.4 R8, [R15+0x22180] ;  /* 0x022180000f08783b */ /* 0x000e220000000200 */
[----:B------:R-:W-:Y:S03]  /*2d290*/  STL.64 [R1+0x138], R6 ;  /* 0x0001380601007387 */ /* 0x000fe60000100a00 */
[----:B------:R-:W1:Y:S04]  /*2d2a0*/  LDSM.16.M88.4 R4, [R15+0x23180] ;  /* 0x023180000f04783b */ /* 0x000e680000000200 */
[----:B------:R-:W-:Y:S02]  /*2d2b0*/  STL [R1+0x43a8], R28 ;  /* 0x0043a81c01007387 */ /* 0x000fe40000100800 */
[----:B------:R-:W-:Y:S01]  /*2d2c0*/  STL [R1+0x43a4], R3 ;  /* 0x0043a40301007387 */ /* 0x000fe20000100800 */
[----:B0-----:R0:W-:Y:S01]  /*2d2d0*/  STL.64 [R1+0x120], R8 ;  /* 0x0001200801007387 */ /* 0x0011e20000100a00 */
[----:B------:R-:W-:Y:S02]  /*2d2e0*/  STL.64 [R1+0x128], R10 ;  /* 0x0001280a01007387 */ /* 0x000fe40000100a00 */
[----:B-1----:R-:W-:Y:S02]  /*2d2f0*/  STL.64 [R1+0x150], R4 ;  /* 0x0001500401007387 */ /* 0x002fe40000100a00 */
[----:B------:R-:W-:Y:S01]  /*2d300*/  IMAD.MOV.U32 R2, RZ, RZ, R4 ;  /* 0x000000ffff027224 */ /* 0x000fe200078e0004 */
[----:B------:R-:W-:Y:S01]  /*2d310*/  STL.64 [R1+0x158], R6 ;  /* 0x0001580601007387 */ /* 0x000fe20000100a00 */
[----:B0-----:R-:W-:-:S03]  /*2d320*/  MOV R9, R5 ;  /* 0x0000000500097202 */ /* 0x001fc60000000f00 */
[----:B------:R-:W0:Y:S04]  /*2d330*/  LDSM.16.M88.4 R4, [R15+0x24180] ;  /* 0x024180000f04783b */ /* 0x000e280000000200 */
[----:B------:R-:W-:Y:S01]  /*2d340*/  STL [R1+0x43b0], R9 ;  /* 0x0043b00901007387 */ /* 0x000fe20000100800 */
[----:B------:R-:W-:Y:S03]  /*2d350*/  STL [R1+0x43ac], R2 ;  /* 0x0043ac0201007387 */ /* 0x000fe60000100800 */
[----:B0-----:R-:W-:Y:S01]  /*2d360*/  STL.64 [R1+0x170], R4 ;  /* 0x0001700401007387 */ /* 0x001fe20000100a00 */
[----:B------:R-:W-:Y:S02]  /*2d370*/  IMAD.MOV.U32 R29, RZ, RZ, R4 ;  /* 0x000000ffff1d7224 */ /* 0x000fe400078e0004 */
[----:B------:R-:W-:Y:S01]  /*2d380*/  STL.64 [R1+0x178], R6 ;  /* 0x0001780601007387 */ /* 0x000fe20000100a00 */
[----:B------:R-:W-:-:S02]  /*2d390*/  MOV R0, R5 ;  /* 0x0000000500007202 */ /* 0x000fc40000000f00 */
        /* <DEDUP_REMOVED lines=15> */
[----:B0-----:R-:W-:Y:S01]  /*2d490*/  STL.64 [R1+0x1c0], R4 ;  /* 0x0001c00401007387 */ /* 0x001fe20000100a00 */
[----:B------:R-:W-:Y:S02]  /*2d4a0*/  IMAD.MOV.U32 R0, RZ, RZ, R4 ;  /* 0x000000ffff007224 */ /* 0x000fe400078e0004 */
[----:B------:R-:W-:Y:S01]  /*2d4b0*/  STL.64 [R1+0x1c8], R6 ;  /* 0x0001c80601007387 */ /* 0x000fe20000100a00 */
[----:B------:R-:W-:Y:S02]  /*2d4c0*/  MOV R29, R5 ;  /* 0x00000005001d7202 */ /* 0x000fe40000000f00 */
[----:B------:R-:W0:Y:S04]  /*2d4d0*/  LDSM.16.M88.4 R4, [R15+0x28180] ;  /* 0x028180000f04783b */ /* 0x000e280000000200 */
[----:B0-----:R-:W-:Y:S01]  /*2d4e0*/  STL.64 [R1+0x1d0], R4 ;  /* 0x0001d00401007387 */ /* 0x001fe20000100a00 */
[----:B------:R-:W-:-:S02]  /*2d4f0*/  IMAD.MOV.U32 R3, RZ, RZ, R4 ;  /* 0x000000ffff037224 */ /* 0x000fc400078e0004 */
[----:B------:R-:W-:Y:S01]  /*2d500*/  STL.64 [R1+0x1d8], R6 ;  /* 0x0001d80601007387 */ /* 0x000fe20000100a00 */
[----:B------:R-:W-:Y:S02]  /*2d510*/  MOV R28, R5 ;  /* 0x00000005001c7202 */ /* 0x000fe40000000f00 */
[----:B------:R-:W0:Y:S01]  /*2d520*/  LDSM.16.M88.4 R4, [R15+0x29180] ;  /* 0x029180000f04783b */ /* 0x000e220000000200 */
[----:B------:R-:W-:Y:S01]  /*2d530*/  MOV R12, R24 ;  /* 0x00000018000c7202 */ /* 0x000fe20000000f00 */
[----:B------:R-:W-:Y:S02]  /*2d540*/  IMAD.MOV.U32 R11, RZ, RZ, R25 ;  /* 0x000000ffff0b7224 */ /* 0x000fe400078e0019 */
[----:B0-----:R-:W-:Y:S01]  /*2d550*/  IMAD.MOV.U32 R10, RZ, RZ, R4 ;  /* 0x000000ffff0a7224 */ /* 0x001fe200078e0004 */
[----:B------:R-:W-:Y:S01]  /*2d560*/  STL.64 [R1+0x1f0], R4 ;  /* 0x0001f00401007387 */ /* 0x000fe20000100a00 */
[----:B------:R0:W-:Y:S02]  /*2d570*/  STL [R1+0x1f8], R6 ;  /* 0x0001f80601007387 */ /* 0x0001e40000100800 */
[----:B------:R-:W-:Y:S01]  /*2d580*/  STL.64 [R1+0x200], R24 ;  /* 0x0002001801007387 */ /* 0x000fe20000100a00 */
[----:B0-----:R-:W-:Y:S01]  /*2d590*/  MOV R6, R26 ;  /* 0x0000001a00067202 */ /* 0x001fe20000000f00 */
[----:B------:R-:W-:-:S02]  /*2d5a0*/  IMAD.MOV.U32 R4, RZ, RZ, R7 ;  /* 0x000000ffff047224 */ /* 0x000fc400078e0007 */
[----:B------:R-:W-:Y:S02]  /*2d5b0*/  IMAD.MOV.U32 R7, RZ, RZ, R27 ;  /* 0x000000ffff077224 */ /* 0x000fe400078e001b */
[----:B------:R-:W0:Y:S04]  /*2d5c0*/  LDSM.16.M88.4 R24, [R15+0x2c180] ;  /* 0x02c180000f18783b */ /* 0x000e280000000200 */
[----:B------:R-:W-:Y:S01]  /*2d5d0*/  STL.64 [R1+0x40f0], R6 ;  /* 0x0040f00601007387 */ /* 0x000fe20000100a00 */
[----:B------:R-:W-:Y:S01]  /*2d5e0*/  STL [R1+0x40e8], R4 ;  /* 0x0040e80401007387 */ /* 0x000fe20000100800 */
[----:B------:R-:W-:Y:S02]  /*2d5f0*/  MOV R8, R5 ;  /* 0x0000000500087202 */ /* 0x000fe40000000f00 */
[----:B------:R-:W-:Y:S04]  /*2d600*/  LDSM.16.M88.4 R4, [R15+0x2b180] ;  /* 0x02b180000f04783b */ /* 0x000fe80000000200 */
[----:B0-----:R-:W-:Y:S01]  /*2d610*/  STL.64 [R1+0x3b0], R24 ;  /* 0x0003b01801007387 */ /* 0x001fe20000100a00 */
[----:B------:R-:W-:Y:S02]  /*2d620*/  STL.64 [R1+0x3b8], R26 ;  /* 0x0003b81a01007387 */ /* 0x000fe40000100a00 */
[----:B------:R-:W0:Y:S02]  /*2d630*/  LDSM.16.M88.4 R24, [R15+0x2d180] ;  /* 0x02d180000f18783b */ /* 0x000e240000000200 */
[----:B0-----:R-:W-:Y:S02]  /*2d640*/  STL.64 [R1+0x3c0], R24 ;  /* 0x0003c01801007387 */ /* 0x001fe40000100a00 */
[----:B------:R-:W-:Y:S02]  /*2d650*/  STL.64 [R1+0x3c8], R26 ;  /* 0x0003c81a01007387 */ /* 0x000fe40000100a00 */
[----:B------:R-:W0:Y:S04]  /*2d660*/  LDSM.16.M88.4 R24, [R15+0x2e180] ;  /* 0x02e180000f18783b */ /* 0x000e280000000200 */
[----:B------:R1:W-:Y:S01]  /*2d670*/  STL.64 [R1+0x398], R6 ;  /* 0x0003980601007387 */ /* 0x0003e20000100a00 */
[----:B------:R2:W-:Y:S01]  /*2d680*/  STL.64 [R1+0x42a8], R4 ;  /* 0x0042a80401007387 */ /* 0x0005e20000100a00 */
[----:B-1----:R-:W-:-:S02]  /*2d690*/  MOV R7, R12 ;  /* 0x0000000c00077202 */ /* 0x002fc40000000f00 */
[----:B--2---:R-:W-:Y:S01]  /*2d6a0*/  MOV R5, R11 ;  /* 0x0000000b00057202 */ /* 0x004fe20000000f00 */
[----:B------:R-:W1:Y:S02]  /*2d6b0*/  LDSM.16.M88.4 R12, [R15+0x2f180] ;  /* 0x02f180000f0c783b */ /* 0x000e640000000200 */
[----:B------:R-:W-:-:S05]  /*2d6c0*/  IMAD.MOV.U32 R4, RZ, RZ, R7 ;  /* 0x000000ffff047224 */ /* 0x000fca00078e0007 */
[----:B------:R2:W-:Y:S02]  /*2d6d0*/  STL.64 [R1+0x42b0], R4 ;  /* 0x0042b00401007387 */ /* 0x0005e40000100a00 */
[----:B--2---:R-:W-:Y:S01]  /*2d6e0*/  IMAD.MOV.U32 R4, RZ, RZ, R10 ;  /* 0x000000ffff047224 */ /* 0x004fe200078e000a */
[----:B------:R-:W-:-:S05]  /*2d6f0*/  MOV R5, R8 ;  /* 0x0000000800057202 */ /* 0x000fca0000000f00 */
[----:B------:R2:W-:Y:S04]  /*2d700*/  STL.64 [R1+0x42c8], R4 ;  /* 0x0042c80401007387 */ /* 0x0005e80000100a00 */
[----:B--2---:R-:W2:Y:S01]  /*2d710*/  LDL.LU R4, [R1+0x100] ;  /* 0x0001000001047983 */ /* 0x004ea20000300800 */
[----:B------:R-:W2:Y:S02]  /*2d720*/  LDL.LU R5, [R1+0x104] ;  /* 0x0001040001057983 */ /* 0x000ea40000300800 */
[----:B------:R-:W2:Y:S02]  /*2d730*/  LDL.LU R6, [R1+0x108] ;  /* 0x0001080001067983 */ /* 0x000ea40000300800 */
[----:B------:R-:W2:Y:S01]  /*2d740*/  LDL.LU R7, [R1+0x10c] ;  /* 0x00010c0001077983 */ /* 0x000ea20000300800 */
[----:B0-----:R-:W-:Y:S01]  /*2d750*/  STL.64 [R1+0x3e0], R24 ;  /* 0x0003e01801007387 */ /* 0x001fe20000100a00 */
[----:B------:R-:W-:Y:S02]  /*2d760*/  STL.64 [R1+0x3e8], R26 ;  /* 0x0003e81a01007387 */ /* 0x000fe40000100a00 */
[----:B------:R0:W-:Y:S02]  /*2d770*/  STL.64 [R1+0x42a0], R24 ;  /* 0x0042a01801007387 */ /* 0x0001e40000100a00 */
[----:B0-----:R-:W2:Y:S01]  /*2d780*/  LDL.64 R24, [R1+0x420] ;  /* 0x0004200001187983 */ /* 0x001ea20000100a00 */
[----:B------:R-:W-:Y:S02]  /*2d790*/  STL.64 [R1+0x4260], R18 ;  /* 0x0042601201007387 */ /* 0x000fe40000100a00 */
[----:B------:R-:W-:Y:S02]  /*2d7a0*/  STL.64 [R1+0x4258], R16 ;  /* 0x0042581001007387 */ /* 0x000fe40000100a00 */
[----:B-1----:R-:W-:Y:S01]  /*2d7b0*/  STL.64 [R1+0x4c0], R12 ;  /* 0x0004c00c01007387 */ /* 0x002fe20000100a00 */
[----:B------:R-:W-:Y:S01]  /*2d7c0*/  STL.64 [R1+0x4c8], R14 ;  /* 0x0004c80e01007387 */ /* 0x000fe20000100a00 */
[----:B------:R-:W-:Y:S01]  /*2d7d0*/  STL.64 [R1+0x4298], R12 ;  /* 0x0042980c01007387 */ /* 0x000fe20000100a00 */
[----:B--2---:R-:W-:Y:S01]  /*2d7e0*/  HMMA.16816.F32 R4, R20, R24, R4 ;  /* 0x000000181404723c */ /* 0x004fe20000001804 */
[----:B------:R-:W-:Y:S11]  /*2d7f0*/  IMAD.MOV.U32 R8, RZ, RZ, R24 ;  /* 0x000000ffff087224 */ /* 0x000ff600078e0018 */
[----:B------:R-:W-:Y:S11]  /*2d800*/  @!UPT UIADD3 URZ, URZ, URZ, URZ ;  /* 0x0000003f3f3ff290 */ /* 0x000ff6000fffe03f */
[----:B------:R0:W-:Y:S02]  /*2d810*/  STL.64 [R1+0x4e0], R4 ;  /* 0x0004e00401007387 */ /* 0x0001e40000100a00 */
[----:B0-----:R-:W-:Y:S01]  /*2d820*/  MOV R4, R3 ;  /* 0x0000000300047202 */ /* 0x001fe20000000f00 */
[----:B------:R-:W-:Y:S01]  /*2d830*/  IMAD.MOV.U32 R5, RZ, RZ, R28 ;  /* 0x000000ffff057224 */ /* 0x000fe200078e001c */
[----:B------:R-:W2:Y:S01]  /*2d840*/  LDL.LU R3, [R1+0x43c0] ;  /* 0x0043c00001037983 */ /* 0x000ea20000300800 */
[----:B------:R-:W3:Y:S03]  /*2d850*/  LDL.LU R28, [R1+0x43bc] ;  /* 0x0043bc00011c7983 */ /* 0x000ee60000300800 */
[----:B------:R0:W-:Y:S01]  /*2d860*/  STL.64 [R1+0x42e0], R4 ;  /* 0x0042e00401007387 */ /* 0x0001e20000100a00 */
[----:B------:R-:W4:Y:S02]  /*2d870*/  LDL.LU R24, [R1+0x50] ;  /* 0x0000500001187983 */ /* 0x000f240000300800 */
[----:B------:R-:W4:Y:S02]  /*2d880*/  LDL.LU R25, [R1+0x54] ;  /* 0x0000540001197983 */ /* 0x000f240000300800 */
[----:B------:R-:W5:Y:S01]  /*2d890*/  LDL.LU R26, [R1+0x58] ;  /* 0x00005800011a7983 */ /* 0x000f620000300800 */
[----:B------:R-:W5:Y:S01]  /*2d8a0*/  LDL.LU R27, [R1+0x5c] ;  /* 0x00005c00011b7983 */ /* 0x000f620000300800 */
[----:B0-----:R-:W-:Y:S01]  /*2d8b0*/  MOV R4, R0 ;  /* 0x0000000000047202 */ /* 0x001fe20000000f00 */
[----:B------:R-:W-:-:S02]  /*2d8c0*/  IMAD.MOV.U32 R5, RZ, RZ, R29 ;  /* 0x000000ffff057224 */ /* 0x000fc400078e001d */
[----:B------:R-:W2:Y:S01]  /*2d8d0*/  LDL.LU R0, [R1+0x43b8] ;  /* 0x0043b80001007983 */ /* 0x000ea20000300800 */
[----:B------:R-:W2:Y:S03]  /*2d8e0*/  LDL.LU R29, [R1+0x43b4] ;  /* 0x0043b400011d7983 */ /* 0x000ea60000300800 */
[----:B------:R-:W-:Y:S04]  /*2d8f0*/  STL.64 [R1+0x42f8], R4 ;  /* 0x0042f80401007387 */ /* 0x000fe80000100a00 */
[----:B-----5:R-:W-:Y:S01]  /*2d900*/  STL.64 [R1+0x42c0], R26 ;  /* 0x0042c01a01007387 */ /* 0x020fe20000100a00 */
[----:B----4-:R0:W-:Y:S03]  /*2d910*/  STL.64 [R1+0x42b8], R24 ;  /* 0x0042b81801007387 */ /* 0x0101e60000100a00 */
[----:B0-----:R-:W4:Y:S01]  /*2d920*/  LDL.LU R24, [R1+0x70] ;  /* 0x0000700001187983 */ /* 0x001f220000300800 */
[----:B------:R-:W4:Y:S02]  /*2d930*/  LDL.LU R25, [R1+0x74] ;  /* 0x0000740001197983 */ /* 0x000f240000300800 */
[----:B------:R-:W5:Y:S02]  /*2d940*/  LDL.LU R26, [R1+0x78] ;  /* 0x00007800011a7983 */ /* 0x000f640000300800 */
[----:B------:R-:W5:Y:S01]  /*2d950*/  LDL.LU R27, [R1+0x7c] ;  /* 0x00007c00011b7983 */ /* 0x000f620000300800 */
[----:B------:R-:W-:Y:S01]  /*2d960*/  MOV R4, R9 ;  /* 0x0000000900047202 */ /* 0x000fe20000000f00 */
[----:B------:R-:W-:Y:S01]  /*2d970*/  IMAD.MOV.U32 R5, RZ, RZ, R2 ;  /* 0x000000ffff057224 */ /* 0x000fe200078e0002 */
        /* <DEDUP_REMOVED lines=9> */
[----:B---3--:R-:W-:Y:S01]  /*2da10*/  MOV R4, R28 ;  /* 0x0000001c00047202 */ /* 0x008fe20000000f00 */
[----:B--2---:R-:W-:Y:S01]  /*2da20*/  IMAD.MOV.U32 R5, RZ, RZ, R3 ;  /* 0x000000ffff057224 */ /* 0x004fe200078e0003 */
[----:B------:R-:W2:Y:S01]  /*2da30*/  LDL.LU R28, [R1+0x43a8] ;  /* 0x0043a800011c7983 */ /* 0x000ea20000300800 */
[----:B------:R-:W3:Y:S03]  /*2da40*/  LDL.LU R3, [R1+0x43a4] ;  /* 0x0043a40001037983 */ /* 0x000ee60000300800 */
[----:B------:R0:W-:Y:S02]  /*2da50*/  STL.64 [R1+0x4328], R4 ;  /* 0x0043280401007387 */ /* 0x0001e40000100a00 */
[----:B0-----:R-:W-:Y:S01]  /*2da60*/  MOV R4, R29 ;  /* 0x0000001d00047202 */ /* 0x001fe20000000f00 */
[----:B------:R-:W-:Y:S01]  /*2da70*/  IMAD.MOV.U32 R5, RZ, RZ, R0 ;  /* 0x000000ffff057224 */ /* 0x000fe200078e0000 */
[----:B-----5:R-:W-:Y:S01]  /*2da80*/  STL.64 [R1+0x42f0], R26 ;  /* 0x0042f01a01007387 */ /* 0x020fe20000100a00 */
[----:B----4-:R0:W-:Y:S03]  /*2da90*/  STL.64 [R1+0x42e8], R24 ;  /* 0x0042e81801007387 */ /* 0x0101e60000100a00 */
[----:B0-----:R-:W4:Y:S01]  /*2daa0*/  LDL.LU R24, [R1+0x90] ;  /* 0x0000900001187983 */ /* 0x001f220000300800 */
[----:B------:R-:W4:Y:S02]  /*2dab0*/  LDL.LU R25, [R1+0x94] ;  /* 0x0000940001197983 */ /* 0x000f240000300800 */
[----:B------:R-:W5:Y:S02]  /*2dac0*/  LDL.LU R26, [R1+0x98] ;  /* 0x00009800011a7983 */ /* 0x000f640000300800 */
[----:B------:R-:W5:Y:S01]  /*2dad0*/  LDL.LU R27, [R1+0x9c] ;  /* 0x00009c00011b7983 */ /* 0x000f620000300800 */
[----:B------:R-:W2:Y:S01]  /*2dae0*/  LDL.LU R29, [R1+0x43a0] ;  /* 0x0043a000011d7983 */ /* 0x000ea20000300800 */
[----:B------:R-:W2:Y:S02]  /*2daf0*/  LDL.LU R0, [R1+0x439c] ;  /* 0x00439c0001007983 */ /* 0x000ea40000300800 */
[----:B------:R0:W-:Y:S02]  /*2db00*/  STL.64 [R1+0x4340], R4 ;  /* 0x0043400401007387 */ /* 0x0001e40000100a00 */
[----:B0-----:R-:W-:Y:S01]  /*2db10*/  MOV R4, R2 ;  /* 0x0000000200047202 */ /* 0x001fe20000000f00 */
[----:B------:R-:W-:Y:S01]  /*2db20*/  IMAD.MOV.U32 R5, RZ, RZ, R9 ;  /* 0x000000ffff057224 */ /* 0x000fe200078e0009 */
[----:B-----5:R-:W-:Y:S01]  /*2db30*/  STL.64 [R1+0x4308], R26 ;  /* 0x0043081a01007387 */ /* 0x020fe20000100a00 */
[----:B----4-:R0:W-:Y:S01]  /*2db40*/  STL.64 [R1+0x4300], R24 ;  /* 0x0043001801007387 */ /* 0x0101e20000100a00 */
[----:B--2---:R-:W-:-:S02]  /*2db50*/  MOV R9, R0 ;  /* 0x0000000000097202 */ /* 0x004fc40000000f00 */
[----:B0-----:R-:W2:Y:S01]  /*2db60*/  LDL.LU R24, [R1+0xa0] ;  /* 0x0000a00001187983 */ /* 0x001ea20000300800 */
[----:B------:R-:W2:Y:S02]  /*2db70*/  LDL.LU R25, [R1+0xa4] ;  /* 0x0000a40001197983 */ /* 0x000ea40000300800 */
[----:B------:R-:W4:Y:S02]  /*2db80*/  LDL.LU R26, [R1+0xa8] ;  /* 0x0000a800011a7983 */ /* 0x000f240000300800 */
[----:B------:R-:W4:Y:S01]  /*2db90*/  LDL.LU R27, [R1+0xac] ;  /* 0x0000ac00011b7983 */ /* 0x000f220000300800 */
[----:B------:R-:W5:Y:S01]  /*2dba0*/  LDL.LU R2, [R1+0x4398] ;  /* 0x0043980001027983 */ /* 0x000f620000300800 */
[----:B------:R-:W2:Y:S02]  /*2dbb0*/  LDL.LU R0, [R1+0x4394] ;  /* 0x0043940001007983 */ /* 0x000ea40000300800 */
[----:B------:R0:W-:Y:S02]  /*2dbc0*/  STL.64 [R1+0x4358], R4 ;  /* 0x0043580401007387 */ /* 0x0001e40000100a00 */
[----:B0-----:R-:W2:Y:S04]  /*2dbd0*/  LDL.LU.64 R4, [R1+0x120] ;  /* 0x0001200001047983 */ /* 0x001ea80000300a00 */
[----:B--2---:R-:W-:Y:S01]  /*2dbe0*/  STL.64 [R1+0x4370], R4 ;  /* 0x0043700401007387 */ /* 0x004fe20000100a00 */
[----:B----4-:R-:W-:Y:S02]  /*2dbf0*/  STL.64 [R1+0x4320], R26 ;  /* 0x0043201a01007387 */ /* 0x010fe40000100a00 */
[----:B------:R0:W-:Y:S02]  /*2dc00*/  STL.64 [R1+0x4318], R24 ;  /* 0x0043181801007387 */ /* 0x0001e40000100a00 */
[----:B0-----:R-:W2:Y:S01]  /*2dc10*/  LDL.LU R24, [R1+0xb0] ;  /* 0x0000b00001187983 */ /* 0x001ea20000300800 */
[----:B------:R-:W2:Y:S02]  /*2dc20*/  LDL.LU R25, [R1+0xb4] ;  /* 0x0000b40001197983 */ /* 0x000ea40000300800 */
[----:B------:R-:W4:Y:S02]  /*2dc30*/  LDL.LU R26, [R1+0xb8] ;  /* 0x0000b800011a7983 */ /* 0x000f240000300800 */
[----:B------:R-:W4:Y:S02]  /*2dc40*/  LDL.LU R27, [R1+0xbc] ;  /* 0x0000bc00011b7983 */ /* 0x000f240000300800 */
[----:B---3--:R-:W-:Y:S01]  /*2dc50*/  IMAD.MOV.U32 R4, RZ, RZ, R3 ;  /* 0x000000ffff047224 */ /* 0x008fe200078e0003 */
[----:B------:R-:W-:Y:S01]  /*2dc60*/  MOV R5, R28 ;  /* 0x0000001c00057202 */ /* 0x000fe20000000f00 */
[----:B------:R-:W3:Y:S01]  /*2dc70*/  LDL.LU R3, [R1+0x4390] ;  /* 0x0043900001037983 */ /* 0x000ee20000300800 */
[----:B------:R-:W3:Y:S03]  /*2dc80*/  LDL.LU R28, [R1+0x438c] ;  /* 0x00438c00011c7983 */ /* 0x000ee60000300800 */
[----:B----4-:R-:W-:Y:S01]  /*2dc90*/  STL.64 [R1+0x4338], R26 ;  /* 0x0043381a01007387 */ /* 0x010fe20000100a00 */
[----:B--2---:R0:W-:Y:S03]  /*2dca0*/  STL.64 [R1+0x4330], R24 ;  /* 0x0043301801007387 */ /* 0x0041e60000100a00 */
[----:B0-----:R-:W2:Y:S01]  /*2dcb0*/  LDL.LU R24, [R1+0xc0] ;  /* 0x0000c00001187983 */ /* 0x001ea20000300800 */
[----:B------:R-:W2:Y:S02]  /*2dcc0*/  LDL.LU R25, [R1+0xc4] ;  /* 0x0000c40001197983 */ /* 0x000ea40000300800 */
[----:B------:R-:W4:Y:S02]  /*2dcd0*/  LDL.LU R26, [R1+0xc8] ;  /* 0x0000c800011a7983 */ /* 0x000f240000300800 */
[----:B------:R-:W4:Y:S02]  /*2dce0*/  LDL.LU R27, [R1+0xcc] ;  /* 0x0000cc00011b7983 */ /* 0x000f240000300800 */
        /* <DEDUP_REMOVED lines=16> */
[----:B------:R-:W2:Y:S02]  /*2ddf0*/  LDL.LU R26, [R1+0xf8] ;  /* 0x0000f800011a7983 */ /* 0x000ea40000300800 */
[----:B------:R-:W2:Y:S01]  /*2de00*/  LDL.LU R27, [R1+0xfc] ;  /* 0x0000fc00011b7983 */ /* 0x000ea20000300800 */
[----:B------:R-:W-:Y:S01]  /*2de10*/  MOV R11, R6 ;  /* 0x00000006000b7202 */ /* 0x000fe20000000f00 */
[----:B------:R-:W-:-:S02]  /*2de20*/  IMAD.MOV.U32 R10, RZ, RZ, R7 ;  /* 0x000000ffff0a7224 */ /* 0x000fc400078e0007 */
[----:B-----5:R-:W-:Y:S02]  /*2de30*/  IMAD.MOV.U32 R12, RZ, RZ, R2 ;  /* 0x000000ffff0c7224 */ /* 0x020fe400078e0002 */
[----:B------:R-:W4:Y:S01]  /*2de40*/  LDL.LU R2, [R1+0x4388] ;  /* 0x0043880001027983 */ /* 0x000f220000300800 */
[----:B------:R-:W5:Y:S02]  /*2de50*/  LDL.LU R13, [R1+0x34] ;  /* 0x00003400010d7983 */ /* 0x000f640000300800 */
[----:B------:R-:W3:Y:S02]  /*2de60*/  LDL.64 R16, [R1+0x3c0] ;  /* 0x0003c00001107983 */ /* 0x000ee40000100a00 */
[----:B------:R-:W-:Y:S01]  /*2de70*/  STL [R1+0x3de8], R8 ;  /* 0x003de80801007387 */ /* 0x000fe20000100800 */
[----:B------:R-:W-:Y:S01]  /*2de80*/  STL [R1+0x3d5c], R10 ;  /* 0x003d5c0a01007387 */ /* 0x000fe20000100800 */
[----:B------:R-:W-:Y:S01]  /*2de90*/  STL [R1+0x3d58], R11 ;  /* 0x003d580b01007387 */ /* 0x000fe20000100800 */
[C---:B--2---:R-:W-:Y:S02]  /*2dea0*/  HMMA.16816.F32 R4, R20.reuse, R4, R24 ;  /* 0x000000041404723c */ /* 0x044fe40000001818 */
[----:B------:R-:W2:Y:S01]  /*2deb0*/  LDL.LU.64 R26, [R1+0x4380] ;  /* 0x00438000011a7983 */ /* 0x000ea20000300a00 */
[----:B------:R-:W2:Y:S11]  /*2dec0*/  LDL.LU.64 R24, [R1+0x4378] ;  /* 0x0043780001187983 */ /* 0x000eb60000300a00 */
[----:B------:R-:W-:Y:S09]  /*2ded0*/  @!UPT UIADD3 URZ, URZ, URZ, URZ ;  /* 0x0000003f3f3ff290 */ /* 0x000ff2000fffe03f */
[----:B------:R0:W-:Y:S01]  /*2dee0*/  STL.64 [R1+0x140], R4 ;  /* 0x0001400401007387 */ /* 0x0001e20000100a00 */
[----:B------:R-:W-:Y:S03]  /*2def0*/  STL.64 [R1+0x148], R6 ;  /* 0x0001480601007387 */ /* 0x000fe60000100a00 */
[----:B0-----:R-:W2:Y:S01]  /*2df00*/  LDL.LU.64 R4, [R1+0x4370] ;  /* 0x0043700001047983 */ /* 0x001ea20000300a00 */
[----:B------:R-:W-:Y:S01]  /*2df10*/  IMAD.MOV.U32 R15, RZ, RZ, R29 ;  /* 0x000000ffff0f7224 */ /* 0x000fe200078e001d */
[----:B----4-:R-:W-:Y:S01]  /*2df20*/  MOV R10, R2 ;  /* 0x00000002000a7202 */ /* 0x010fe20000000f00 */
[C---:B--2---:R-:W-:Y:S01]  /*2df30*/  HMMA.16816.F32 R24, R20.reuse, R4, R24 ;  /* 0x000000041418723c */ /* 0x044fe20000001818 */
[----:B------:R-:W-:Y:S01]  /*2df40*/  MOV R29, R4 ;  /* 0x00000004001d7202 */ /* 0x000fe20000000f00 */
[----:B------:R-:W-:Y:S11]  /*2df50*/  IMAD.MOV.U32 R2, RZ, RZ, R5 ;  /* 0x000000ffff027224 */ /* 0x000ff600078e0005 */
[----:B------:R-:W-:Y:S10]  /*2df60*/  @!UPT UIADD3 URZ, URZ, URZ, URZ ;  /* 0x0000003f3f3ff290 */ /* 0x000ff4000fffe03f */
[----:B------:R-:W-:Y:S01]  /*2df70*/  STL.64 [R1+0x3d0], R24 ;  /* 0x0003d01801007387 */ /* 0x000fe20000100a00 */
[----:B------:R0:W-:Y:S03]  /*2df80*/  STL.64 [R1+0x3d8], R26 ;  /* 0x0003d81a01007387 */ /* 0x0001e60000100a00 */
[----:B0-----:R-:W2:Y:S01]  /*2df90*/  LDL.LU.64 R26, [R1+0x4368] ;  /* 0x00436800011a7983 */ /* 0x001ea20000300a00 */
[----:B------:R-:W2:Y:S02]  /*2dfa0*/  LDL.LU.64 R24, [R1+0x4360] ;  /* 0x0043600001187983 */ /* 0x000ea40000300a00 */
[----:B------:R-:W2:Y:S02]  /*2dfb0*/  LDL.LU.64 R4, [R1+0x4358] ;  /* 0x0043580001047983 */ /* 0x000ea40000300a00 */
[----:B------:R-:W-:Y:S01]  /*2dfc0*/  STL [R1+0x421c], R2 ;  /* 0x00421c0201007387 */ /* 0x000fe20000100800 */
[----:B------:R-:W-:Y:S01]  /*2dfd0*/  STL [R1+0x4218], R29 ;  /* 0x0042181d01007387 */ /* 0x000fe20000100800 */
[C---:B--2---:R-:W-:Y:S03]  /*2dfe0*/  HMMA.16816.F32 R4, R20.reuse, R4, R24 ;  /* 0x000000041404723c */ /* 0x044fe60000001818 */
[----:B------:R-:W2:Y:S01]  /*2dff0*/  LDL.LU.64 R26, [R1+0x4350] ;  /* 0x00435000011a7983 */ /* 0x000ea20000300a00 */
[----:B------:R-:W2:Y:S11]  /*2e000*/  LDL.LU.64 R24, [R1+0x4348] ;  /* 0x0043480001187983 */ /* 0x000eb60000300a00 */
[----:B------:R-:W-:Y:S08]  /*2e010*/  @!UPT UIADD3 URZ, URZ, URZ, URZ ;  /* 0x0000003f3f3ff290 */ /* 0x000ff0000fffe03f */
        /* <DEDUP_REMOVED lines=42> */
[----:B------:R0:W-:Y:S01]  /*2e2c0*/  STL.64 [R1+0x460], R4 ;  /* 0x0004600401007387 */ /* 0x0001e20000100a00 */
[----:B------:R1:W-:Y:S03]  /*2e2d0*/  STL.64 [R1+0x468], R6 ;  /* 0x0004680601007387 */ /* 0x0003e60000100a00 */
[----:B0-----:R-:W1:Y:S01]  /*2e2e0*/  LDL.LU.64 R4, [R1+0x42b0] ;  /* 0x0042b00001047983 */ /* 0x001e620000300a00 */
[----:B------:R-:W-:Y:S02]  /*2e2f0*/  MOV R14, R9 ;  /* 0x00000009000e7202 */ /* 0x000fe40000000f00 */
[----:B---3--:R-:W-:Y:S01]  /*2e300*/  MOV R8, R28 ;  /* 0x0000001c00087202 */ /* 0x008fe20000000f00 */
[----:B------:R-:W-:Y:S02]  /*2e310*/  IMAD.MOV.U32 R9, RZ, RZ, R3 ;  /* 0x000000ffff097224 */ /* 0x000fe400078e0003 */
[----:B------:R-:W-:-:S07]  /*2e320*/  IMAD.MOV.U32 R11, RZ, RZ, R0 ;  /* 0x000000ffff0b7224 */ /* 0x000fce00078e0000 */
[----:B-1----:R-:W-:Y:S11]  /*2e330*/  HMMA.16816.F32 R4, R20, R4, R8 ;  /* 0x000000041404723c */ /* 0x002ff60000001808 */
[----:B------:R-:W-:Y:S11]  /*2e340*/  @!UPT UIADD3 URZ, URZ, URZ, URZ ;  /* 0x0000003f3f3ff290 */ /* 0x000ff6000fffe03f */
[----:B------:R-:W-:Y:S02]  /*2e350*/  @!UPT UIADD3 URZ, URZ, URZ, URZ ;  /* 0x0000003f3f3ff290 */ /* 0x000fe4000fffe03f */
[----:B------:R-:W-:Y:S01]  /*2e360*/  MOV R28, R4 ;  /* 0x00000004001c7202 */ /* 0x000fe20000000f00 */
[----:B------:R-:W-:Y:S02]  /*2e370*/  IMAD.MOV.U32 R9, RZ, RZ, R5 ;  /* 0x000000ffff097224 */ /* 0x000fe400078e0005 */
[----:B------:R-:W2:Y:S01]  /*2e380*/  LDL.LU.64 R4, [R1+0x42a8] ;  /* 0x0042a80001047983 */ /* 0x000ea20000300a00 */
[----:B------:R-:W-:Y:S01]  /*2e390*/  IMAD.MOV.U32 R0, RZ, RZ, R7 ;  /* 0x000000ffff007224 */ /* 0x000fe200078e0007 */
[----:B------:R-:W-:-:S04]  /*2e3a0*/  MOV R3, R6 ;  /* 0x0000000600037202 */ /* 0x000fc80000000f00 */
[----:B------:R-:W-:Y:S01]  /*2e3b0*/  STL [R1+0x406c], R0 ;  /* 0x00406c0001007387 */ /* 0x000fe20000100800 */
[----:B------:R-:W-:Y:S02]  /*2e3c0*/  STL [R1+0x4068], R3 ;  /* 0x0040680301007387 */ /* 0x000fe40000100800 */
[----:B------:R0:W-:Y:S02]  /*2e3d0*/  STL [R1+0x4064], R9 ;  /* 0x0040640901007387 */ /* 0x0001e40000100800 */
[----:B------:R-:W3:Y:S01]  /*2e3e0*/  LDL R8, [R1+0x3b0] ;  /* 0x0003b00001087983 */ /* 0x000ee20000100800 */
[----:B0-----:R-:W3:Y:S01]  /*2e3f0*/  LDL R9, [R1+0x3b4] ;  /* 0x0003b40001097983 */ /* 0x001ee20000100800 */
[----:B------:R-:W-:Y:S01]  /*2e400*/  STL [R1+0x4060], R28 ;  /* 0x0040601c01007387 */ /* 0x000fe20000100800 */
[C---:B--2---:R-:W-:Y:S11]  /*2e410*/  HMMA.16816.F32 R24, R20.reuse, R4, R24 ;  /* 0x000000041418723c */ /* 0x044ff60000001818 */
[----:B------:R-:W-:Y:S11]  /*2e420*/  @!UPT UIADD3 URZ, URZ, URZ, URZ ;  /* 0x0000003f3f3ff290 */ /* 0x000ff6000fffe03f */
[----:B------:R-:W-:Y:S01]  /*2e430*/  @!UPT UIADD3 URZ, URZ, URZ, URZ ;  /* 0x0000003f3f3ff290 */ /* 0x000fe2000fffe03f */
[----:B------:R0:W-:Y:S01]  /*2e440*/  STL.64 [R1+0x480], R24 ;  /* 0x0004801801007387 */ /* 0x0001e20000100a00 */
[----:B------:R-:W-:Y:S03]  /*2e450*/  STL.64 [R1+0x488], R26 ;  /* 0x0004881a01007387 */ /* 0x000fe60000100a00 */
[----:B0-----:R-:W2:Y:S01]  /*2e460*/  LDL.LU.64 R24, [R1+0x42a0] ;  /* 0x0042a00001187983 */ /* 0x001ea20000300a00 */
        /* <DEDUP_REMOVED lines=8> */
[----:B------:R0:W-:Y:S01]  /*2e4f0*/  STL.64 [R1+0x490], R8 ;  /* 0x0004900801007387 */ /* 0x0001e20000100a00 */
[----:B------:R-:W-:Y:S02]  /*2e500*/  STL [R1+0x498], R10 ;  /* 0x0004980a01007387 */ /* 0x000fe40000100800 */
[----:B------:R-:W3:Y:S02]  /*2e510*/  LDL.LU R6, [R1+0x228] ;  /* 0x0002280001067983 */ /* 0x000ee40000300800 */
[----:B------:R-:W3:Y:S01]  /*2e520*/  LDL.LU R7, [R1+0x22c] ;  /* 0x00022c0001077983 */ /* 0x000ee20000300800 */
[----:B0-----:R-:W-:Y:S01]  /*2e530*/  MOV R8, R17 ;  /* 0x0000001100087202 */ /* 0x001fe20000000f00 */
[----:B---3--:R5:W-:Y:S02]  /*2e540*/  STL.64 [R1+0x4220], R6 ;  /* 0x0042200601007387 */ /* 0x008be40000100a00 */
[C---:B-----5:R-:W-:Y:S02]  /*2e550*/  HMMA.16816.F32 R4, R20.reuse, R16, R12 ;  /* 0x000000101404723c */ /* 0x060fe4000000180c */
[----:B------:R-:W-:Y:S01]  /*2e560*/  STL [R1+0x3e90], R11 ;  /* 0x003e900b01007387 */ /* 0x000fe20000100800 */
[----:B------:R-:W3:Y:S11]  /*2e570*/  LDL.LU R16, [R1+0x360] ;  /* 0x0003600001107983 */ /* 0x000ef60000300800 */
[----:B------:R-:W-:Y:S09]  /*2e580*/  @!UPT UIADD3 URZ, URZ, URZ, URZ ;  /* 0x0000003f3f3ff290 */ /* 0x000ff2000fffe03f */
[----:B------:R0:W-:Y:S01]  /*2e590*/  STL.64 [R1+0x4a0], R4 ;  /* 0x0004a00401007387 */ /* 0x0001e20000100a00 */
[----:B------:R1:W-:Y:S02]  /*2e5a0*/  STL.64 [R1+0x4a8], R6 ;  /* 0x0004a80601007387 */ /* 0x0003e40000100a00 */
[----:B------:R-:W3:Y:S02]  /*2e5b0*/  LDL.LU R17, [R1+0x364] ;  /* 0x0003640001117983 */ /* 0x000ee40000300800 */
[----:B------:R-:W2:Y:S01]  /*2e5c0*/  LDL.LU R12, [R1+0x10] ;  /* 0x00001000010c7983 */ /* 0x000ea20000300800 */
[----:B------:R-:W2:Y:S01]  /*2e5d0*/  LDL.LU R13, [R1+0x14] ;  /* 0x00001400010d7983 */ /* 0x000ea20000300800 */
[----:B------:R-:W2:Y:S02]  /*2e5e0*/  LDL.LU R14, [R1+0x18] ;  /* 0x00001800010e7983 */ /* 0x000ea40000300800 */
[----:B------:R-:W2:Y:S01]  /*2e5f0*/  LDL.LU R15, [R1+0x1c] ;  /* 0x00001c00010f7983 */ /* 0x000ea20000300800 */
[----:B0-----:R-:W4:Y:S01]  /*2e600*/  LDL.LU R4, [R1+0x350] ;  /* 0x0003500001047983 */ /* 0x001f220000300800 */
[----:B------:R-:W4:Y:S02]  /*2e610*/  LDL.LU R5, [R1+0x354] ;  /* 0x0003540001057983 */ /* 0x000f240000300800 */
[----:B-1----:R-:W5:Y:S02]  /*2e620*/  LDL.LU R6, [R1+0x358] ;  /* 0x0003580001067983 */ /* 0x002f640000300800 */
[----:B------:R-:W5:Y:S02]  /*2e630*/  LDL.LU R7, [R1+0x35c] ;  /* 0x00035c0001077983 */ /* 0x000f640000300800 */
        /* <DEDUP_REMOVED lines=12> */
[C---:B--2---:R-:W-:Y:S01]  /*2e700*/  HMMA.16816.F32 R24, R20.reuse, R24, R12 ;  /* 0x000000181418723c */ /* 0x044fe2000000180c */
[----:B-----5:R-:W-:Y:S01]  /*2e710*/  STL.64 [R1+0x4250], R6 ;  /* 0x0042500601007387 */ /* 0x020fe20000100a00 */
[----:B----4-:R0:W-:Y:S03]  /*2e720*/  STL.64 [R1+0x4248], R4 ;  /* 0x0042480401007387 */ /* 0x0101e60000100a00 */
[----:B0-----:R-:W2:Y:S01]  /*2e730*/  LDL.LU R4, [R1+0x110] ;  /* 0x0001100001047983 */ /* 0x001ea20000300800 */
[----:B------:R-:W2:Y:S02]  /*2e740*/  LDL.LU R5, [R1+0x114] ;  /* 0x0001140001057983 */ /* 0x000ea40000300800 */
[----:B------:R-:W4:Y:S02]  /*2e750*/  LDL.LU R6, [R1+0x118] ;  /* 0x0001180001067983 */ /* 0x000f240000300800 */
[----:B------:R-:W4:Y:S02]  /*2e760*/  LDL.LU R7, [R1+0x11c] ;  /* 0x00011c0001077983 */ /* 0x000f240000300800 */
[----:B----4-:R-:W-:Y:S01]  /*2e770*/  STL.64 [R1+0x4270], R6 ;  /* 0x0042700601007387 */ /* 0x010fe20000100a00 */
[----:B--2---:R0:W-:Y:S03]  /*2e780*/  STL.64 [R1+0x4268], R4 ;  /* 0x0042680401007387 */ /* 0x0041e60000100a00 */
[----:B0-----:R-:W3:Y:S01]  /*2e790*/  LDL.LU R4, [R1+0x380] ;  /* 0x0003800001047983 */ /* 0x001ee20000300800 */
[----:B------:R-:W3:Y:S02]  /*2e7a0*/  LDL.LU R5, [R1+0x384] ;  /* 0x0003840001057983 */ /* 0x000ee40000300800 */
[----:B------:R-:W3:Y:S02]  /*2e7b0*/  LDL.LU R6, [R1+0x388] ;  /* 0x0003880001067983 */ /* 0x000ee40000300800 */
[----:B------:R-:W3:Y:S01]  /*2e7c0*/  LDL.LU R7, [R1+0x38c] ;  /* 0x00038c0001077983 */ /* 0x000ee20000300800 */
[----:B------:R0:W-:Y:S04]  /*2e7d0*/  STL [R1+0x4128], R8 ;  /* 0x0041280801007387 */ /* 0x0001e80000100800 */
[----:B0-----:R-:W2:Y:S01]  /*2e7e0*/  LDL.LU R8, [R1+0x330] ;  /* 0x0003300001087983 */ /* 0x001ea20000300800 */
[----:B------:R-:W2:Y:S02]  /*2e7f0*/  LDL.LU R9, [R1+0x334] ;  /* 0x0003340001097983 */ /* 0x000ea40000300800 */
[----:B------:R-:W2:Y:S02]  /*2e800*/  LDL.LU R10, [R1+0x338] ;  /* 0x00033800010a7983 */ /* 0x000ea40000300800 */
[----:B------:R-:W2:Y:S01]  /*2e810*/  LDL.LU R11, [R1+0x33c] ;  /* 0x00033c00010b7983 */ /* 0x000ea20000300800 */
[----:B------:R-:W4:Y:S01]  /*2e820*/  LDL.LU.64 R12, [R1+0x4298] ;  /* 0x00429800010c7983 */ /* 0x000f220000300a00 */
[----:B------:R-:W-:Y:S02]  /*2e830*/  STL.64 [R1+0x4b0], R24 ;  /* 0x0004b01801007387 */ /* 0x000fe40000100a00 */
[----:B------:R0:W-:Y:S02]  /*2e840*/  STL.64 [R1+0x4b8], R26 ;  /* 0x0004b81a01007387 */ /* 0x0001e40000100a00 */
[----:B0-----:R-:W4:Y:S01]  /*2e850*/  LDL.LU.64 R26, [R1+0x4290] ;  /* 0x00429000011a7983 */ /* 0x001f220000300a00 */
[----:B------:R-:W4:Y:S02]  /*2e860*/  LDL.LU.64 R24, [R1+0x4288] ;  /* 0x0042880001187983 */ /* 0x000f240000300a00 */
[----:B------:R-:W3:Y:S01]  /*2e870*/  LDL.LU.64 R14, [R1+0x4280] ;  /* 0x00428000010e7983 */ /* 0x000ee20000300a00 */
[----:B----4-:R-:W-:Y:S01]  /*2e880*/  HMMA.16816.F32 R24, R20, R12, R24 ;  /* 0x0000000c1418723c */ /* 0x010fe20000001818 */
[----:B------:R-:W3:Y:S01]  /*2e890*/  LDL.LU.64 R12, [R1+0x4278] ;  /* 0x00427800010c7983 */ /* 0x000ee20000300a00 */
[----:B------:R-:W4:Y:S11]  /*2e8a0*/  LDL.LU R22, [R1+0x168] ;  /* 0x0001680001167983 */ /* 0x000f360000300800 */
[----:B------:R-:W-:Y:S10]  /*2e8b0*/  @!UPT UIADD3 URZ, URZ, URZ, URZ ;  /* 0x0000003f3f3ff290 */ /* 0x000ff4000fffe03f */
[----:B------:R-:W-:Y:S01]  /*2e8c0*/  STL.64 [R1+0x4d0], R24 ;  /* 0x0004d01801007387 */ /* 0x000fe20000100a00 */
[----:B------:R0:W-:Y:S02]  /*2e8d0*/  STL.64 [R1+0x4d8], R26 ;  /* 0x0004d81a01007387 */ /* 0x0001e40000100a00 */
[----:B------:R-:W4:Y:S01]  /*2e8e0*/  LDL.LU R23, [R1+0x16c] ;  /* 0x00016c0001177983 */ /* 0x000f220000300800 */
[----:B0-----:R-:W5:Y:S01]  /*2e8f0*/  LDL.LU R26, [R1+0x188] ;  /* 0x00018800011a7983 */ /* 0x001f620000300800 */
[----:B------:R-:W5:Y:S01]  /*2e900*/  LDL.LU R27, [R1+0x18c] ;  /* 0x00018c00011b7983 */ /* 0x000f620000300800 */
[----:B---3--:R-:W-:Y:S02]  /*2e910*/  HMMA.16816.F32 R16, R12, R16, R4 ;  /* 0x000000100c10723c */ /* 0x008fe40000001804 */
[----:B------:R-:W4:Y:S01]  /*2e920*/  LDL.LU.64 R6, [R1+0x4270] ;  /* 0x0042700001067983 */ /* 0x000f220000300a00 */
[----:B------:R-:W4:Y:S11]  /*2e930*/  LDL.LU.64 R4, [R1+0x4268] ;  /* 0x0042680001047983 */ /* 0x000f360000300a00 */
[----:B------:R-:W-:Y:S09]  /*2e940*/  @!UPT UIADD3 URZ, URZ, URZ, URZ ;  /* 0x0000003f3f3ff290 */ /* 0x000ff2000fffe03f */
[----:B------:R0:W-:Y:S01]  /*2e950*/  STL [R1+0x30], R16 ;  /* 0x0000301001007387 */ /* 0x0001e20000100800 */
[----:B------:R-:W-:Y:S01]  /*2e960*/  IMAD.MOV.U32 R29, RZ, RZ, R18 ;  /* 0x000000ffff1d7224 */ /* 0x000fe200078e0012 */
[----:B------:R-:W-:Y:S02]  /*2e970*/  MOV R28, R19 ;  /* 0x00000013001c7202 */ /* 0x000fe40000000f00 */
[----:B------:R-:W-:Y:S01]  /*2e980*/  MOV R2, R17 ;  /* 0x0000001100027202 */ /* 0x000fe20000000f00 */
[----:B------:R-:W4:Y:S04]  /*2e990*/  LDL.LU.64 R18, [R1+0x4260] ;  /* 0x0042600001127983 */ /* 0x000f280000300a00 */
[----:B0-----:R-:W4:Y:S01]  /*2e9a0*/  LDL.LU.64 R16, [R1+0x4258] ;  /* 0x0042580001107983 */ /* 0x001f220000300a00 */
[----:B------:R0:W-:Y:S02]  /*2e9b0*/  STL [R1+0x3cd0], R14 ;  /* 0x003cd00e01007387 */ /* 0x0001e40000100800 */
[----:B------:R-:W-:Y:S02]  /*2e9c0*/  STL.64 [R1+0x3c70], R12 ;  /* 0x003c700c01007387 */ /* 0x000fe40000100a00 */
[----:B------:R1:W-:Y:S01]  /*2e9d0*/  STL [R1+0x3c68], R15 ;  /* 0x003c680f01007387 */ /* 0x0003e20000100800 */
[----:B0-----:R-:W3:Y:S01]  /*2e9e0*/  LDL.LU R14, [R1+0x218] ;  /* 0x00021800010e7983 */ /* 0x001ee20000300800 */
[----:B-1----:R-:W3:Y:S03]  /*2e9f0*/  LDL.LU R15, [R1+0x21c] ;  /* 0x00021c00010f7983 */ /* 0x002ee60000300800 */
[----:B------:R-:W0:Y:S04]  /*2ea00*/  S2R R25, SR_TID.X ;  /* 0x0000000000197919 */ /* 0x000e280000002100 */
[----:B------:R-:W1:Y:S01]  /*2ea10*/  S2R R24, SR_TID.X ;  /* 0x0000000000187919 */ /* 0x000e620000002100 */
[----:B0-----:R-:W-:-:S02]  /*2ea20*/  LOP3.LUT R3, R25, 0x7, RZ, 0xc0, !PT ;  /* 0x0000000719037812 */ /* 0x001fc400078ec0ff */
[C---:B------:R-:W-:Y:S01]  /*2ea30*/  SHF.L.U32 R0, R25.reuse, 0x8, RZ ;  /* 0x0000000819007819 */ /* 0x040fe200000006ff */
[----:B------:R-:W-:-:S05]  /*2ea40*/  IMAD.SHL.U32 R25, R25, 0x2, RZ ;  /* 0x0000000219197824 */ /* 0x000fca00078e00ff */
[----:B------:R-:W-:Y:S01]  /*2ea50*/  LOP3.LUT R25, R25, 0x10, RZ, 0xc0, !PT ;  /* 0x0000001019197812 */ /* 0x000fe200078ec0ff */
[----:B------:R-:W-:-:S03]  /*2ea60*/  IMAD R3, R3, 0x210, RZ ;  /* 0x0000021003037824 */ /* 0x000fc600078e02ff */
[----:B-1----:R-:W-:Y:S02]  /*2ea70*/  LOP3.LUT R25, R25, 0xe0, R24, 0xf8, !PT ;  /* 0x000000e019197812 */ /* 0x002fe400078ef818 */
[----:B------:R-:W-:Y:S01]  /*2ea80*/  LOP3.LUT R0, R0, 0x1000, RZ, 0xc0, !PT ;  /* 0x0000100000007812 */ /* 0x000fe200078ec0ff */
[----:B----4-:R-:W-:Y:S01]  /*2ea90*/  HMMA.16816.F32 R20, R16, R22, R4 ;  /* 0x000000161014723c */ /* 0x010fe20000001804 */
[----:B------:R-:W5:Y:S01]  /*2eaa0*/  LDL.LU.64 R6, [R1+0x4250] ;  /* 0x0042500001067983 */ /* 0x000f620000300a00 */
[----:B------:R-:W5:Y:S01]  /*2eab0*/  LDL.LU.64 R4, [R1+0x4248] ;  /* 0x0042480001047983 */ /* 0x000f620000300a00 */
[----:B------:R-:W-:-:S04]  /*2eac0*/  LOP3.LUT R25, R3, R25, RZ, 0x3c, !PT ;  /* 0x0000001903197212 */ /* 0x000fc800078e3cff */
[----:B------:R-:W-:Y:S11]  /*2ead0*/  IADD3 R25, R0, R25, RZ ;  /* 0x0000001900197210 */ /* 0x000ff60007ffe0ff */
[----:B------:R-:W-:Y:S05]  /*2eae0*/  @!UPT UIADD3 URZ, URZ, URZ, URZ ;  /* 0x0000003f3f3ff290 */ /* 0x000fea000fffe03f */
[----:B------:R-:W-:Y:S01]  /*2eaf0*/  STL.64 [R1+0x10], R20 ;  /* 0x0000101401007387 */ /* 0x000fe20000100a00 */
[----:B------:R-:W-:Y:S01]  /*2eb00*/  MOV R3, R22 ;  /* 0x0000001600037202 */ /* 0x000fe20000000f00 */
[----:B------:R-:W-:Y:S02]  /*2eb10*/  IMAD.MOV.U32 R0, RZ, RZ, R23 ;  /* 0x000000ffff007224 */ /* 0x000fe400078e0017 */
[----:B------:R-:W0:Y:S04]  /*2eb20*/  LDSM.16.MT88.4 R20, [R25+0x1c100] ;  /* 0x01c100001914783b */ /* 0x000e280000004200 */
[----:B0-----:R0:W-:Y:S01]  /*2eb30*/  STL.64 [R1+0x4178], R22 ;  /* 0x0041781601007387 */ /* 0x0011e20000100a00 */
[----:B------:R-:W-:Y:S03]  /*2eb40*/  STL.64 [R1+0x4170], R20 ;  /* 0x0041701401007387 */ /* 0x000fe60000100a00 */
[----:B0-----:R-:W4:Y:S01]  /*2eb50*/  LDL.LU R22, [R1+0x1a8] ;  /* 0x0001a80001167983 */ /* 0x001f220000300800 */
[----:B------:R-:W4:Y:S01]  /*2eb60*/  LDL.LU R23, [R1+0x1ac] ;  /* 0x0001ac0001177983 */ /* 0x000f220000300800 */
[C---:B-----5:R-:W-:Y:S02]  /*2eb70*/  HMMA.16816.F32 R24, R16.reuse, R26, R4 ;  /* 0x0000001a1018723c */ /* 0x060fe40000001804 */
[----:B------:R-:W3:Y:S01]  /*2eb80*/  LDL.LU.64 R6, [R1+0x4240] ;  /* 0x0042400001067983 */ /* 0x000ee20000300a00 */
[----:B------:R-:W3:Y:S11]  /*2eb90*/  LDL.LU.64 R4, [R1+0x4238] ;  /* 0x0042380001047983 */ /* 0x000ef60000300a00 */
[----:B------:R-:W-:Y:S09]  /*2eba0*/  @!UPT UIADD3 URZ, URZ, URZ, URZ ;  /* 0x0000003f3f3ff290 */ /* 0x000ff2000fffe03f */
[----:B------:R-:W-:Y:S01]  /*2ebb0*/  STL.64 [R1+0x4188], R26 ;  /* 0x0041881a01007387 */ /* 0x000fe20000100a00 */
[----:B------:R0:W-:Y:S03]  /*2ebc0*/  STL.64 [R1+0x4180], R24 ;  /* 0x0041801801007387 */ /* 0x0001e60000100a00 */
[----:B0-----:R-:W4:Y:S01]  /*2ebd0*/  LDL.LU R24, [R1+0x340] ;  /* 0x0003400001187983 */ /* 0x001f220000300800 */
[----:B------:R-:W4:Y:S02]  /*2ebe0*/  LDL.LU R25, [R1+0x344] ;  /* 0x0003440001197983 */ /* 0x000f240000300800 */
[----:B------:R-:W4:Y:S02]  /*2ebf0*/  LDL.LU R26, [R1+0x348] ;  /* 0x00034800011a7983 */ /* 0x000f240000300800 */
[----:B------:R-:W4:Y:S01]  /*2ec00*/  LDL.LU R27, [R1+0x34c] ;  /* 0x00034c00011b7983 */ /* 0x000f220000300800 */
[C---:B---3--:R-:W-:Y:S01]  /*2ec10*/  HMMA.16816.F32 R12, R16.reuse, R14, R4 ;  /* 0x0000000e100c723c */ /* 0x048fe20000001804 */
[----:B------:R-:W3:Y:S01]  /*2ec20*/  LDL.LU.64 R6, [R1+0x4230] ;  /* 0x0042300001067983 */ /* 0x000ee20000300a00 */
[----:B------:R-:W3:Y:S11]  /*2ec30*/  LDL.LU.64 R4, [R1+0x4228] ;  /* 0x0042280001047983 */ /* 0x000ef60000300a00 */
[----:B------:R-:W-:Y:S10]  /*2ec40*/  @!UPT UIADD3 URZ, URZ, URZ, URZ ;  /* 0x0000003f3f3ff290 */ /* 0x000ff4000fffe03f */
[----:B------:R-:W-:Y:S01]  /*2ec50*/  STL.64 [R1+0x370], R12 ;  /* 0x0003700c01007387 */ /* 0x000fe20000100a00 */
[----:B------:R0:W-:Y:S02]  /*2ec60*/  STL [R1+0x378], R14 ;  /* 0x0003780e01007387 */ /* 0x0001e40000100800 */
[----:B------:R1:W-:Y:S01]  /*2ec70*/  STL [R1+0x4144], R15 ;  /* 0x0041440f01007387 */ /* 0x0003e20000100800 */
[----:B0-----:R-:W3:Y:S01]  /*2ec80*/  LDL.LU R14, [R1+0x1e8] ;  /* 0x0001e800010e7983 */ /* 0x001ee20000300800 */
[----:B-1----:R-:W3:Y:S01]  /*2ec90*/  LDL.LU R15, [R1+0x1ec] ;  /* 0x0001ec00010f7983 */ /* 0x002ee20000300800 */
[C---:B----4-:R-:W-:Y:S08]  /*2eca0*/  HMMA.16816.F32 R20, R16.reuse, R22, R24 ;  /* 0x000000161014723c */ /* 0x050ff00000001818 */
[----:B---3--:R-:W-:Y:S01]  /*2ecb0*/  HMMA.16816.F32 R12, R16, R14, R4 ;  /* 0x0000000e100c723c */ /* 0x008fe20000001804 */
[----:B------:R-:W2:Y:S11]  /*2ecc0*/  LDL.LU.64 R6, [R1+0x4220] ;  /* 0x0042200001067983 */ /* 0x000eb60000300a00 */
[----:B------:R-:W-:Y:S11]  /*2ecd0*/  @!UPT UIADD3 URZ, URZ, URZ, URZ ;  /* 0x0000003f3f3ff290 */ /* 0x000ff6000fffe03f */
[----:B------:R0:W-:Y:S01]  /*2ece0*/  STL.64 [R1+0x40], R12 ;  /* 0x0000400c01007387 */ /* 0x0001e20000100a00 */
[----:B------:R1:W-:Y:S02]  /*2ecf0*/  STL.64 [R1+0x48], R14 ;  /* 0x0000480e01007387 */ /* 0x0003e40000100a00 */
[----:B------:R-:W-:Y:S01]  /*2ed00*/  STL.64 [R1+0x50], R20 ;  /* 0x0000501401007387 */ /* 0x000fe20000100a00 */
[----:B0-----:R-:W-:Y:S02]  /*2ed10*/  MOV R13, R23 ;  /* 0x00000017000d7202 */ /* 0x001fe40000000f00 */
[----:B-1----:R-:W-:-:S05]  /*2ed20*/  MOV R14, R22 ;  /* 0x00000016000e7202 */ /* 0x002fca0000000f00 */
[----:B------:R-:W-:Y:S01]  /*2ed30*/  STL [R1+0x420c], R14 ;  /* 0x00420c0e01007387 */ /* 0x000fe20000100800 */
[----:B------:R-:W-:Y:S02]  /*2ed40*/  STL [R1+0x4208], R13 ;  /* 0x0042080d01007387 */ /* 0x000fe40000100800 */
[----:B------:R-:W3:Y:S01]  /*2ed50*/  LDL.LU R22, [R1+0x368] ;  /* 0x0003680001167983 */ /* 0x000ee20000300800 */
[----:B--2---:R-:W-:Y:S11]  /*2ed60*/  HMMA.16816.F32 R4, R16, R6, R8 ;  /* 0x000000061004723c */ /* 0x004ff60000001808 */
[----:B------:R-:W-:Y:S11]  /*2ed70*/  @!UPT UIADD3 URZ, URZ, URZ, URZ ;  /* 0x0000003f3f3ff290 */ /* 0x000ff6000fffe03f */
[----:B------:R-:W-:Y:S01]  /*2ed80*/  @!UPT UIADD3 URZ, URZ, URZ, URZ ;  /* 0x0000003f3f3ff290 */ /* 0x000fe2000fffe03f */
[----:B------:R-:W-:Y:S01]  /*2ed90*/  STL.64 [R1+0x90], R4 ;  /* 0x0000900401007387 */ /* 0x000fe20000100a00 */
[----:B------:R-:W-:Y:S02]  /*2eda0*/  STL.64 [R1+0x98], R6 ;  /* 0x0000980601007387 */ /* 0x000fe40000100a00 */
[----:B------:R-:W3:Y:S02]  /*2edb0*/  LDL.LU R23, [R1+0x36c] ;  /* 0x00036c0001177983 */ /* 0x000ee40000300800 */
[----:B---3--:R0:W-:Y:S04]  /*2edc0*/  STL.64 [R1+0x4190], R22 ;  /* 0x0041901601007387 */ /* 0x0081e80000100a00 */
[----:B0-----:R-:W2:Y:S01]  /*2edd0*/  LDL.LU R22, [R1+0x328] ;  /* 0x0003280001167983 */ /* 0x001ea20000300800 */
[----:B------:R-:W2:Y:S03]  /*2ede0*/  LDL.LU R23, [R1+0x32c] ;  /* 0x00032c0001177983 */ /* 0x000ea60000300800 */
[----:B--2---:R0:W-:Y:S04]  /*2edf0*/  STL.64 [R1+0x41a8], R22 ;  /* 0x0041a81601007387 */ /* 0x0041e80000100a00 */
[----:B0-----:R-:W2:Y:S01]  /*2ee00*/  LDL.LU R22, [R1+0x2f8] ;  /* 0x0002f80001167983 */ /* 0x001ea20000300800 */
[----:B------:R-:W2:Y:S03]  /*2ee10*/  LDL.LU R23, [R1+0x2fc] ;  /* 0x0002fc0001177983 */ /* 0x000ea60000300800 */
[----:B--2---:R0:W-:Y:S04]  /*2ee20*/  STL.64 [R1+0x41c0], R22 ;  /* 0x0041c01601007387 */ /* 0x0041e80000100a00 */
[----:B0-----:R-:W2:Y:S01]  /*2ee30*/  LDL.LU R22, [R1+0x2e8] ;  /* 0x0002e80001167983 */ /* 0x001ea20000300800 */
[----:B------:R-:W2:Y:S03]  /*2ee40*/  LDL.LU R23, [R1+0x2ec] ;  /* 0x0002ec0001177983 */ /* 0x000ea60000300800 */
[----:B--2---:R0:W-:Y:S04]  /*2ee50*/  STL.64 [R1+0x41d8], R22 ;  /* 0x0041d81601007387 */ /* 0x0041e80000100a00 */
[----:B0-----:R-:W2:Y:S01]  /*2ee60*/  LDL.LU R22, [R1+0x2b8] ;  /* 0x0002b80001167983 */ /* 0x001ea20000300800 */
[----:B------:R-:W2:Y:S02]  /*2ee70*/  LDL.LU R23, [R1+0x2bc] ;  /* 0x0002bc0001177983 */ /* 0x000ea40000300800 */
[----:B------:R-:W3:Y:S02]  /*2ee80*/  LDL.LU R6, [R1+0x2a8] ;  /* 0x0002a80001067983 */ /* 0x000ee40000300800 */
[----:B------:R-:W3:Y:S02]  /*2ee90*/  LDL.LU R7, [R1+0x2ac] ;  /* 0x0002ac0001077983 */ /* 0x000ee40000300800 */
[----:B---3--:R-:W-:Y:S01]  /*2eea0*/  STL.64 [R1+0x41e8], R6 ;  /* 0x0041e80601007387 */ /* 0x008fe20000100a00 */
[----:B------:R-:W3:Y:S02]  /*2eeb0*/  LDL.LU R10, [R1+0x278] ;  /* 0x00027800010a7983 */ /* 0x000ee40000300800 */
[----:B------:R-:W3:Y:S02]  /*2eec0*/  LDL.LU R11, [R1+0x27c] ;  /* 0x00027c00010b7983 */ /* 0x000ee40000300800 */
[----:B---3--:R0:W-:Y:S04]  /*2eed0*/  STL.64 [R1+0x41f0], R10 ;  /* 0x0041f00a01007387 */ /* 0x0081e80000100a00 */
[----:B0-----:R-:W3:Y:S01]  /*2eee0*/  LDL.LU R10, [R1+0x268] ;  /* 0x00026800010a7983 */ /* 0x001ee20000300800 */
[----:B------:R-:W3:Y:S03]  /*2eef0*/  LDL.LU R11, [R1+0x26c] ;  /* 0x00026c00010b7983 */ /* 0x000ee60000300800 */
[----:B---3--:R0:W-:Y:S01]  /*2ef00*/  STL.64 [R1+0x4210], R10 ;  /* 0x0042100a01007387 */ /* 0x0081e20000100a00 */
[----:B------:R-:W3:Y:S02]  /*2ef10*/  LDL.LU R4, [R1+0x2d0] ;  /* 0x0002d00001047983 */ /* 0x000ee40000300800 */
[----:B------:R-:W3:Y:S02]  /*2ef20*/  LDL.LU R5, [R1+0x2d4] ;  /* 0x0002d40001057983 */ /* 0x000ee40000300800 */
[----:B------:R-:W4:Y:S01]  /*2ef30*/  LDL.LU R6, [R1+0x2d8] ;  /* 0x0002d80001067983 */ /* 0x000f220000300800 */
[----:B------:R-:W4:Y:S01]  /*2ef40*/  LDL.LU R7, [R1+0x2dc] ;  /* 0x0002dc0001077983 */ /* 0x000f220000300800 */
[----:B------:R-:W5:Y:S02]  /*2ef50*/  LDL.LU R14, [R1+0x238] ;  /* 0x00023800010e7983 */ /* 0x000f640000300800 */
[----:B------:R-:W5:Y:S02]  /*2ef60*/  LDL.LU R15, [R1+0x23c] ;  /* 0x00023c00010f7983 */ /* 0x000f640000300800 */
[----:B------:R-:W5:Y:S01]  /*2ef70*/  LDL.LU R8, [R1+0x310] ;  /* 0x0003100001087983 */ /* 0x000f620000300800 */
[----:B------:R-:W5:Y:S04]  /*2ef80*/  LDL.LU R9, [R1+0x314] ;  /* 0x0003140001097983 */ /* 0x000f680000300800 */
[----:B0-----:R-:W5:Y:S01]  /*2ef90*/  LDL.LU R10, [R1+0x318] ;  /* 0x00031800010a7983 */ /* 0x001f620000300800 */
[----:B------:R-:W5:Y:S03]  /*2efa0*/  LDL.LU R11, [R1+0x31c] ;  /* 0x00031c00010b7983 */ /* 0x000f660000300800 */
[----:B----4-:R-:W-:Y:S01]  /*2efb0*/  STL.64 [R1+0x4200], R6 ;  /* 0x0042000601007387 */ /* 0x010fe20000100a00 */
[----:B---3--:R0:W-:Y:S03]  /*2efc0*/  STL.64 [R1+0x41f8], R4 ;  /* 0x0041f80401007387 */ /* 0x0081e60000100a00 */
[----:B0-----:R-:W3:Y:S01]  /*2efd0*/  LDL.LU R4, [R1+0x300] ;  /* 0x0003000001047983 */ /* 0x001ee20000300800 */
[----:B------:R-:W3:Y:S02]  /*2efe0*/  LDL.LU R5, [R1+0x304] ;  /* 0x0003040001057983 */ /* 0x000ee40000300800 */
[----:B------:R-:W3:Y:S02]  /*2eff0*/  LDL.LU R6, [R1+0x308] ;  /* 0x0003080001067983 */ /* 0x000ee40000300800 */
[----:B------:R-:W3:Y:S01]  /*2f000*/  LDL.LU R7, [R1+0x30c] ;  /* 0x00030c0001077983 */ /* 0x000ee20000300800 */
[----:B--2---:R0:W-:Y:S01]  /*2f010*/  STL.64 [R1+0x41e0], R22 ;  /* 0x0041e01601007387 */ /* 0x0041e20000100a00 */
[----:B------:R-:W2:Y:S02]  /*2f020*/  LDL.LU R20, [R1+0x2c0] ;  /* 0x0002c00001147983 */ /* 0x000ea40000300800 */
[----:B------:R-:W2:Y:S01]  /*2f030*/  LDL.LU R21, [R1+0x2c4] ;  /* 0x0002c40001157983 */ /* 0x000ea20000300800 */
[----:B0-----:R-:W2:Y:S01]  /*2f040*/  LDL.LU R22, [R1+0x2c8] ;  /* 0x0002c80001167983 */ /* 0x001ea20000300800 */
[----:B------:R-:W2:Y:S02]  /*2f050*/  LDL.LU R23, [R1+0x2cc] ;  /* 0x0002cc0001177983 */ /* 0x000ea40000300800 */
[----:B------:R-:W4:Y:S01]  /*2f060*/  LDL.LU R24, [R1+0x30] ;  /* 0x0000300001187983 */ /* 0x000f220000300800 */
[----:B------:R-:W-:-:S02]  /*2f070*/  MOV R26, R29 ;  /* 0x0000001d001a7202 */ /* 0x000fc40000000f00 */
[----:B------:R-:W-:Y:S01]  /*2f080*/  MOV R27, R28 ;  /* 0x0000001c001b7202 */ /* 0x000fe20000000f00 */
[----:B------:R-:W-:Y:S02]  /*2f090*/  IMAD.MOV.U32 R25, RZ, RZ, R2 ;  /* 0x000000ffff197224 */ /* 0x000fe400078e0002 */
[----:B------:R-:W2:Y:S01]  /*2f0a0*/  LDL.LU R2, [R1+0x421c] ;  /* 0x00421c0001027983 */ /* 0x000ea20000300800 */
[----:B------:R-:W2:Y:S02]  /*2f0b0*/  LDL.LU R29, [R1+0x4218] ;  /* 0x00421800011d7983 */ /* 0x000ea40000300800 */
[----:B------:R-:W-:Y:S01]  /*2f0c0*/  STL.64 [R1+0x41a0], R26 ;  /* 0x0041a01a01007387 */ /* 0x000fe20000100a00 */
[----:B----4-:R0:W-:Y:S04]  /*2f0d0*/  STL.64 [R1+0x4198], R24 ;  /* 0x0041981801007387 */ /* 0x0101e80000100a00 */
[----:B0-----:R-:W4:Y:S01]  /*2f0e0*/  LDL.LU R24, [R1+0x240] ;  /* 0x0002400001187983 */ /* 0x001f220000300800 */
[----:B------:R-:W4:Y:S02]  /*2f0f0*/  LDL.LU R25, [R1+0x244] ;  /* 0x0002440001197983 */ /* 0x000f240000300800 */
[----:B------:R-:W2:Y:S02]  /*2f100*/  LDL.LU R26, [R1+0x248] ;  /* 0x00024800011a7983 */ /* 0x000ea40000300800 */
[----:B------:R-:W2:Y:S02]  /*2f110*/  LDL.LU R27, [R1+0x24c] ;  /* 0x00024c00011b7983 */ /* 0x000ea40000300800 */
[----:B--2---:R-:W-:Y:S01]  /*2f120*/  STL.64 [R1+0x41b8], R26 ;  /* 0x0041b81a01007387 */ /* 0x004fe20000100a00 */
[----:B----4-:R0:W-:Y:S03]  /*2f130*/  STL.64 [R1+0x41b0], R24 ;  /* 0x0041b01801007387 */ /* 0x0101e60000100a00 */
[----:B0-----:R-:W2:Y:S01]  /*2f140*/  LDL.LU R24, [R1+0x250] ;  /* 0x0002500001187983 */ /* 0x001ea20000300800 */
[----:B------:R-:W2:Y:S02]  /*2f150*/  LDL.LU R25, [R1+0x254] ;  /* 0x0002540001197983 */ /* 0x000ea40000300800 */
[----:B------:R-:W4:Y:S02]  /*2f160*/  LDL.LU R26, [R1+0x258] ;  /* 0x00025800011a7983 */ /* 0x000f240000300800 */
[----:B------:R-:W4:Y:S01]  /*2f170*/  LDL.LU R27, [R1+0x25c] ;  /* 0x00025c00011b7983 */ /* 0x000f220000300800 */
[C---:B-----5:R-:W-:Y:S01]  /*2f180*/  HMMA.16816.F32 R12, R16.reuse, R14, R8 ;  /* 0x0000000e100c723c */ /* 0x060fe20000001808 */
[----:B----4-:R-:W-:Y:S01]  /*2f190*/  STL.64 [R1+0x41d0], R26 ;  /* 0x0041d01a01007387 */ /* 0x010fe20000100a00 */
[----:B--2---:R0:W-:Y:S03]  /*2f1a0*/  STL.64 [R1+0x41c8], R24 ;  /* 0x0041c81801007387 */ /* 0x0041e60000100a00 */
[----:B0-----:R-:W2:Y:S01]  /*2f1b0*/  LDL.LU R24, [R1+0x280] ;  /* 0x0002800001187983 */ /* 0x001ea20000300800 */
[----:B------:R-:W2:Y:S02]  /*2f1c0*/  LDL.LU R25, [R1+0x284] ;  /* 0x0002840001197983 */ /* 0x000ea40000300800 */
[----:B------:R-:W2:Y:S02]  /*2f1d0*/  LDL.LU R26, [R1+0x288] ;  /* 0x00028800011a7983 */ /* 0x000ea40000300800 */
[----:B------:R-:W2:Y:S01]  /*2f1e0*/  LDL.LU R27, [R1+0x28c] ;  /* 0x00028c00011b7983 */ /* 0x000ea20000300800 */
[----:B------:R-:W3:Y:S11]  /*2f1f0*/  LDL.LU.64 R10, [R1+0x4210] ;  /* 0x00421000010a7983 */ /* 0x000ef60000300a00 */
[----:B------:R-:W-:Y:S01]  /*2f200*/  @!UPT UIADD3 URZ, URZ, URZ, URZ ;  /* 0x0000003f3f3ff290 */ /* 0x000fe2000fffe03f */
[----:B------:R-:W-:Y:S02]  /*2f210*/  STL.64 [R1+0xa0], R12 ;  /* 0x0000a00c01007387 */ /* 0x000fe40000100a00 */
[----:B------:R0:W-:Y:S02]  /*2f220*/  STL [R1+0xa8], R14 ;  /* 0x0000a80e01007387 */ /* 0x0001e40000100800 */
[----:B0-----:R-:W4:Y:S01]  /*2f230*/  LDL.LU R14, [R1+0x420c] ;  /* 0x00420c00010e7983 */ /* 0x001f220000300800 */
[----:B------:R-:W5:Y:S01]  /*2f240*/  LDL.LU R13, [R1+0x4208] ;  /* 0x00420800010d7983 */ /* 0x000f620000300800 */
[C---:B---3--:R-:W-:Y:S02]  /*2f250*/  HMMA.16816.F32 R8, R16.reuse, R10, R4 ;  /* 0x0000000a1008723c */ /* 0x048fe40000001804 */
[----:B------:R-:W3:Y:S01]  /*2f260*/  LDL.LU.64 R6, [R1+0x4200] ;  /* 0x0042000001067983 */ /* 0x000ee20000300a00 */
[----:B------:R-:W3:Y:S11]  /*2f270*/  LDL.LU.64 R4, [R1+0x41f8] ;  /* 0x0041f80001047983 */ /* 0x000ef60000300a00 */
[----:B------:R-:W-:Y:S09]  /*2f280*/  @!UPT UIADD3 URZ, URZ, URZ, URZ ;  /* 0x0000003f3f3ff290 */ /* 0x000ff2000fffe03f */
[----:B------:R-:W-:Y:S01]  /*2f290*/  STL.64 [R1+0x110], R8 ;  /* 0x0001100801007387 */ /* 0x000fe20000100a00 */
[----:B------:R0:W-:Y:S03]  /*2f2a0*/  STL.64 [R1+0x118], R10 ;  /* 0x0001180a01007387 */ /* 0x0001e60000100a00 */
[----:B0-----:R-:W3:Y:S02]  /*2f2b0*/  LDL.LU.64 R10, [R1+0x41f0] ;  /* 0x0041f000010a7983 */ /* 0x001ee40000300a00 */
[C---:B---3--:R-:W-:Y:S02]  /*2f2c0*/  HMMA.16816.F32 R8, R16.reuse, R10, R4 ;  /* 0x0000000a1008723c */ /* 0x048fe40000001804 */
[----:B------:R-:W3:Y:S11]  /*2f2d0*/  LDL.LU.64 R6, [R1+0x41e8] ;  /* 0x0041e80001067983 */ /* 0x000ef60000300a00 */
[----:B------:R-:W-:Y:S10]  /*2f2e0*/  @!UPT UIADD3 URZ, URZ, URZ, URZ ;  /* 0x0000003f3f3ff290 */ /* 0x000ff4000fffe03f */
[----:B------:R-:W-:Y:S01]  /*2f2f0*/  STL.64 [R1+0x4138], R10 ;  /* 0x0041380a01007387 */ /* 0x000fe20000100a00 */
[----:B------:R0:W-:Y:S03]  /*2f300*/  STL.64 [R1+0x4130], R8 ;  /* 0x0041300801007387 */ /* 0x0001e60000100a00 */
[----:B0-----:R-:W2:Y:S01]  /*2f310*/  LDL.LU R8, [R1+0x290] ;  /* 0x0002900001087983 */ /* 0x001ea20000300800 */
[----:B------:R-:W2:Y:S02]  /*2f320*/  LDL.LU R9, [R1+0x294] ;  /* 0x0002940001097983 */ /* 0x000ea40000300800 */
[----:B------:R-:W2:Y:S02]  /*2f330*/  LDL.LU R10, [R1+0x298] ;  /* 0x00029800010a7983 */ /* 0x000ea40000300800 */
[----:B------:R-:W2:Y:S01]  /*2f340*/  LDL.LU R11, [R1+0x29c] ;  /* 0x00029c00010b7983 */ /* 0x000ea20000300800 */
[C---:B---3--:R-:W-:Y:S11]  /*2f350*/  HMMA.16816.F32 R20, R16.reuse, R6, R20 ;  /* 0x000000061014723c */ /* 0x048ff60000001814 */
[----:B------:R-:W-:Y:S11]  /*2f360*/  @!UPT UIADD3 URZ, URZ, URZ, URZ ;  /* 0x0000003f3f3ff290 */ /* 0x000ff6000fffe03f */
[----:B------:R-:W-:Y:S01]  /*2f370*/  @!UPT UIADD3 URZ, URZ, URZ, URZ ;  /* 0x0000003f3f3ff290 */ /* 0x000fe2000fffe03f */
[----:B------:R2:W-:Y:S01]  /*2f380*/  STL.64 [R1+0xf0], R20 ;  /* 0x0000f01401007387 */ /* 0x0005e20000100a00 */
[----:B------:R-:W-:Y:S01]  /*2f390*/  IMAD.MOV.U32 R6, RZ, RZ, R22 ;  /* 0x000000ffff067224 */ /* 0x000fe200078e0016 */
[----:B------:R-:W-:Y:S02]  /*2f3a0*/  MOV R7, R23 ;  /* 0x0000001700077202 */ /* 0x000fe40000000f00 */
[----:B------:R-:W2:Y:S02]  /*2f3b0*/  LDL.LU.64 R22, [R1+0x41e0] ;  /* 0x0041e00001167983 */ /* 0x000ea40000300a00 */
[----:B------:R-:W-:Y:S01]  /*2f3c0*/  STL [R1+0x4140], R6 ;  /* 0x0041400601007387 */ /* 0x000fe20000100800 */
[C---:B--2---:R-:W-:Y:S11]  /*2f3d0*/  HMMA.16816.F32 R20, R16.reuse, R22, R8 ;  /* 0x000000161014723c */ /* 0x044ff60000001808 */
[----:B------:R-:W-:Y:S11]  /*2f3e0*/  @!UPT UIADD3 URZ, URZ, URZ, URZ ;  /* 0x0000003f3f3ff290 */ /* 0x000ff6000fffe03f */
[----:B------:R-:W-:Y:S01]  /*2f3f0*/  @!UPT UIADD3 URZ, URZ, URZ, URZ ;  /* 0x0000003f3f3ff290 */ /* 0x000fe2000fffe03f */
[----:B------:R0:W-:Y:S01]  /*2f400*/  STL.64 [R1+0xe0], R20 ;  /* 0x0000e01401007387 */ /* 0x0001e20000100a00 */
[----:B------:R-:W-:Y:S01]  /*2f410*/  MOV R11, R22 ;  /* 0x00000016000b7202 */ /* 0x000fe20000000f00 */
[----:B------:R-:W-:Y:S02]  /*2f420*/  IMAD.MOV.U32 R10, RZ, RZ, R23 ;  /* 0x000000ffff0a7224 */ /* 0x000fe400078e0017 */
[----:B------:R-:W0:Y:S03]  /*2f430*/  LDL.LU.64 R22, [R1+0x41d8] ;  /* 0x0041d80001167983 */ /* 0x000e260000300a00 */
[----:B------:R-:W-:Y:S01]  /*2f440*/  STL.64 [R1+0x4148], R10 ;  /* 0x0041480a01007387 */ /* 0x000fe20000100a00 */
[C---:B0-----:R-:W-:Y:S01]  /*2f450*/  HMMA.16816.F32 R20, R16.reuse, R22, R24 ;  /* 0x000000161014723c */ /* 0x041fe20000001818 */
[----:B------:R-:W2:Y:S01]  /*2f460*/  LDL.LU.64 R26, [R1+0x41d0] ;  /* 0x0041d000011a7983 */ /* 0x000ea20000300a00 */
[----:B------:R-:W2:Y:S11]  /*2f470*/  LDL.LU.64 R24, [R1+0x41c8] ;  /* 0x0041c80001187983 */ /* 0x000eb60000300a00 */
[----:B------:R-:W-:Y:S10]  /*2f480*/  @!UPT UIADD3 URZ, URZ, URZ, URZ ;  /* 0x0000003f3f3ff290 */ /* 0x000ff4000fffe03f */
[----:B------:R-:W-:Y:S01]  /*2f490*/  STL.64 [R1+0xd0], R20 ;  /* 0x0000d01401007387 */ /* 0x000fe20000100a00 */
[----:B------:R0:W-:Y:S03]  /*2f4a0*/  STL.64 [R1+0xd8], R22 ;  /* 0x0000d81601007387 */ /* 0x0001e60000100a00 */
[----:B0-----:R-:W2:Y:S01]  /*2f4b0*/  LDL.LU.64 R22, [R1+0x41c0] ;  /* 0x0041c00001167983 */ /* 0x001ea20000300a00 */
[----:B------:R-:W-:Y:S01]  /*2f4c0*/  MOV R9, R2 ;  /* 0x0000000200097202 */ /* 0x000fe20000000f00 */
[C---:B--2---:R-:W-:Y:S02]  /*2f4d0*/  HMMA.16816.F32 R20, R16.reuse, R22, R24 ;  /* 0x000000161014723c */ /* 0x044fe40000001818 */
[----:B------:R-:W2:Y:S01]  /*2f4e0*/  LDL.LU.64 R26, [R1+0x41b8] ;  /* 0x0041b800011a7983 */ /* 0x000ea20000300a00 */
[----:B------:R-:W2:Y:S11]  /*2f4f0*/  LDL.LU.64 R24, [R1+0x41b0] ;  /* 0x0041b00001187983 */ /* 0x000eb60000300a00 */
[----:B------:R-:W-:Y:S09]  /*2f500*/  @!UPT UIADD3 URZ, URZ, URZ, URZ ;  /* 0x0000003f3f3ff290 */ /* 0x000ff2000fffe03f */
[----:B------:R2:W-:Y:S01]  /*2f510*/  STL [R1+0xc0], R20 ;  /* 0x0000c01401007387 */ /* 0x0005e20000100800 */
[----:B------:R-:W-:Y:S02]  /*2f520*/  MOV R28, R22 ;  /* 0x00000016001c7202 */ /* 0x000fe40000000f00 */
[----:B------:R-:W-:Y:S02]  /*2f530*/  MOV R2, R23 ;  /* 0x0000001700027202 */ /* 0x000fe40000000f00 */
[----:B------:R-:W2:Y:S01]  /*2f540*/  LDL.LU.64 R22, [R1+0x41a8] ;  /* 0x0041a80001167983 */ /* 0x000ea20000300a00 */
[----:B------:R-:W-:Y:S01]  /*2f550*/  MOV R8, R29 ;  /* 0x0000001d00087202 */ /* 0x000fe20000000f00 */
[----:B------:R-:W-:Y:S02]  /*2f560*/  IMAD.MOV.U32 R29, RZ, RZ, R21 ;  /* 0x000000ffff1d7224 */ /* 0x000fe400078e0015 */
[----:B--2---:R-:W-:Y:S01]  /*2f570*/  HMMA.16816.F32 R20, R16, R22, R24 ;  /* 0x000000161014723c */ /* 0x004fe20000001818 */
[----:B------:R-:W2:Y:S01]  /*2f580*/  LDL.LU.64 R26, [R1+0x41a0] ;  /* 0x0041a000011a7983 */ /* 0x000ea20000300a00 */
[----:B------:R-:W2:Y:S11]  /*2f590*/  LDL.LU.64 R24, [R1+0x4198] ;  /* 0x0041980001187983 */ /* 0x000eb60000300a00 */
[----:B------:R-:W-:Y:S11]  /*2f5a0*/  @!UPT UIADD3 URZ, URZ, URZ, URZ ;  /* 0x0000003f3f3ff290 */ /* 0x000ff6000fffe03f */
[----:B------:R-:W-:Y:S01]  /*2f5b0*/  MOV R5, R22 ;  /* 0x0000001600057202 */ /* 0x000fe20000000f00 */
[----:B------:R-:W-:Y:S02]  /*2f5c0*/  IMAD.MOV.U32 R4, RZ, RZ, R23 ;  /* 0x000000ffff047224 */ /* 0x000fe400078e0017 */
[----:B------:R-:W2:Y:S01]  /*2f5d0*/  LDL.LU.64 R22, [R1+0x4190] ;  /* 0x0041900001167983 */ /* 0x000ea20000300a00 */
[----:B------:R-:W-:Y:S01]  /*2f5e0*/  IMAD.MOV.U32 R12, RZ, RZ, R20 ;  /* 0x000000ffff0c7224 */ /* 0x000fe200078e0014 */
[----:B------:R-:W-:-:S05]  /*2f5f0*/  MOV R6, R21 ;  /* 0x0000001500067202 */ /* 0x000fca0000000f00 */
[----:B------:R-:W-:Y:S01]  /*2f600*/  STL.64 [R1+0x4158], R6 ;  /* 0x0041580601007387 */ /* 0x000fe20000100a00 */
[----:B------:R0:W-:Y:S03]  /*2f610*/  STL.64 [R1+0x4150], R4 ;  /* 0x0041500401007387 */ /* 0x0001e60000100a00 */
[----:B0-----:R-:W3:Y:S01]  /*2f620*/  LDL.LU R4, [R1+0x130] ;  /* 0x0001300001047983 */ /* 0x001ee20000300800 */
[----:B------:R-:W3:Y:S01]  /*2f630*/  LDL.LU R5, [R1+0x134] ;  /* 0x0001340001057983 */ /* 0x000ee20000300800 */
        /* <DEDUP_REMOVED lines=8> */
[----:B------:R-:W-:Y:S02]  /*2f6c0*/  STL.64 [R1+0x3c80], R18 ;  /* 0x003c801201007387 */ /* 0x000fe40000100a00 */
[----:B------:R0:W-:Y:S02]  /*2f6d0*/  STL.64 [R1+0x3c78], R16 ;  /* 0x003c781001007387 */ /* 0x0001e40000100a00 */
[----:B0-----:R-:W3:Y:S01]  /*2f6e0*/  LDL.LU R16, [R1+0x10] ;  /* 0x0000100001107983 */ /* 0x001ee20000300800 */
[----:B------:R-:W3:Y:S01]  /*2f6f0*/  LDL.LU R17, [R1+0x14] ;  /* 0x0000140001117983 */ /* 0x000ee20000300800 */
[----:B------:R-:W-:-:S02]  /*2f700*/  MOV R18, R3 ;  /* 0x0000000300127202 */ /* 0x000fc40000000f00 */
[----:B------:R-:W-:-:S07]  /*2f710*/  MOV R19, R0 ;  /* 0x0000000000137202 */ /* 0x000fce0000000f00 */
[C---:B---3--:R-:W-:Y:S11]  /*2f720*/  HMMA.16816.F32 R4, R20.reuse, R4, R16 ;  /* 0x000000041404723c */ /* 0x048ff60000001810 */
[----:B------:R-:W-:Y:S11]  /*2f730*/  @!UPT UIADD3 URZ, URZ, URZ, URZ ;  /* 0x0000003f3f3ff290 */ /* 0x000ff6000fffe03f */
[----:B------:R-:W-:Y:S01]  /*2f740*/  @!UPT UIADD3 URZ, URZ, URZ, URZ ;  /* 0x0000003f3f3ff290 */ /* 0x000fe2000fffe03f */
[----:B------:R0:W-:Y:S04]  /*2f750*/  STL.64 [R1+0x80], R4 ;  /* 0x0000800401007387 */ /* 0x0001e80000100a00 */
[----:B0-----:R-:W3:Y:S01]  /*2f760*/  LDL.LU R4, [R1+0x170] ;  /* 0x0001700001047983 */ /* 0x001ee20000300800 */
[----:B------:R-:W3:Y:S01]  /*2f770*/  LDL.LU R5, [R1+0x174] ;  /* 0x0001740001057983 */ /* 0x000ee20000300800 */
[----:B--2---:R-:W-:Y:S01]  /*2f780*/  HMMA.16816.F32 R16, R20, R8, R24 ;  /* 0x000000081410723c */ /* 0x004fe20000001818 */
[----:B------:R-:W-:Y:S01]  /*2f790*/  MOV R3, R7 ;  /* 0x0000000700037202 */ /* 0x000fe20000000f00 */
[----:B------:R-:W-:Y:S01]  /*2f7a0*/  IMAD.MOV.U32 R0, RZ, RZ, R6 ;  /* 0x000000ffff007224 */ /* 0x000fe200078e0006 */
[----:B------:R-:W0:Y:S04]  /*2f7b0*/  S2R R7, SR_TID.X ;  /* 0x0000000000077919 */ /* 0x000e280000002100 */
[----:B------:R-:W1:Y:S01]  /*2f7c0*/  S2R R6, SR_TID.X ;  /* 0x0000000000067919 */ /* 0x000e620000002100 */
[----:B0-----:R-:W-:-:S02]  /*2f7d0*/  LOP3.LUT R10, R7, 0x7, RZ, 0xc0, !PT ;  /* 0x00000007070a7812 */ /* 0x001fc400078ec0ff */
[C---:B------:R-:W-:Y:S01]  /*2f7e0*/  SHF.L.U32 R11, R7.reuse, 0x8, RZ ;  /* 0x00000008070b7819 */ /* 0x040fe200000006ff */
[----:B------:R-:W-:-:S05]  /*2f7f0*/  IMAD.SHL.U32 R7, R7, 0x2, RZ ;  /* 0x0000000207077824 */ /* 0x000fca00078e00ff */
[----:B------:R-:W-:Y:S01]  /*2f800*/  LOP3.LUT R7, R7, 0x10, RZ, 0xc0, !PT ;  /* 0x0000001007077812 */ /* 0x000fe200078ec0ff */
[----:B------:R-:W-:-:S03]  /*2f810*/  IMAD R10, R10, 0x210, RZ ;  /* 0x000002100a0a7824 */ /* 0x000fc600078e02ff */
[----:B-1----:R-:W-:Y:S01]  /*2f820*/  LOP3.LUT R7, R7, 0xe0, R6, 0xf8, !PT ;  /* 0x000000e007077812 */ /* 0x002fe200078ef806 */
[----:B---3--:R0:W-:Y:S04]  /*2f830*/  STL.64 [R1+0x4168], R4 ;  /* 0x0041680401007387 */ /* 0x0081e80000100a00 */
[----:B0-----:R-:W2:Y:S01]  /*2f840*/  LDL.LU R4, [R1+0x150] ;  /* 0x0001500001047983 */ /* 0x001ea20000300800 */
[----:B------:R-:W2:Y:S02]  /*2f850*/  LDL.LU R5, [R1+0x154] ;  /* 0x0001540001057983 */ /* 0x000ea40000300800 */
[----:B------:R-:W-:Y:S02]  /*2f860*/  STL [R1+0x4074], R3 ;  /* 0x0040740301007387 */ /* 0x000fe40000100800 */
[----:B------:R-:W-:Y:S01]  /*2f870*/  STL [R1+0x4070], R0 ;  /* 0x0040700001007387 */ /* 0x000fe20000100800 */
[----:B------:R-:W3:Y:S01]  /*2f880*/  LDL.LU R8, [R1+0x190] ;  /* 0x0001900001087983 */ /* 0x000ee20000300800 */
[----:B------:R-:W-:Y:S02]  /*2f890*/  STL.64 [R1+0x70], R16 ;  /* 0x0000701001007387 */ /* 0x000fe40000100a00 */
[----:B------:R-:W-:Y:S02]  /*2f8a0*/  STL.64 [R1+0x78], R18 ;  /* 0x0000781201007387 */ /* 0x000fe40000100a00 */
[----:B------:R-:W3:Y:S01]  /*2f8b0*/  LDL.LU R9, [R1+0x194] ;  /* 0x0001940001097983 */ /* 0x000ee20000300800 */
[----:B------:R-:W-:-:S02]  /*2f8c0*/  LOP3.LUT R11, R11, 0x1000, RZ, 0xc0, !PT ;  /* 0x000010000b0b7812 */ /* 0x000fc400078ec0ff */
[----:B------:R-:W-:-:S04]  /*2f8d0*/  LOP3.LUT R7, R10, R7, RZ, 0x3c, !PT ;  /* 0x000000070a077212 */ /* 0x000fc800078e3cff */
[----:B------:R-:W-:-:S05]  /*2f8e0*/  IADD3 R7, R11, R7, RZ ;  /* 0x000000070b077210 */ /* 0x000fca0007ffe0ff */
[----:B------:R-:W0:Y:S04]  /*2f8f0*/  LDSM.16.MT88.4 R16, [R7+0x1e000] ;  /* 0x01e000000710783b */ /* 0x000e280000004200 */
[----:B------:R-:W1:Y:S01]  /*2f900*/  LDSM.16.MT88.4 R24, [R7+0x1e100] ;  /* 0x01e100000718783b */ /* 0x000e620000004200 */
[----:B-----5:R-:W-:Y:S01]  /*2f910*/  IMAD.MOV.U32 R11, RZ, RZ, R13 ;  /* 0x000000ffff0b7224 */ /* 0x020fe200078e000d */
[----:B----4-:R-:W-:Y:S02]  /*2f920*/  MOV R10, R14 ;  /* 0x0000000e000a7202 */ /* 0x010fe40000000f00 */
[----:B0-----:R-:W-:Y:S01]  /*2f930*/  MOV R13, R19 ;  /* 0x00000013000d7202 */ /* 0x001fe20000000f00 */
[----:B------:R-:W-:Y:S01]  /*2f940*/  IMAD.MOV.U32 R14, RZ, RZ, R18 ;  /* 0x000000ffff0e7224 */ /* 0x000fe200078e0012 */
[----:B------:R-:W-:-:S02]  /*2f950*/  MOV R3, R16 ;  /* 0x0000001000037202 */ /* 0x000fc40000000f00 */
[----:B------:R-:W-:Y:S01]  /*2f960*/  MOV R0, R17 ;  /* 0x0000001100007202 */ /* 0x000fe20000000f00 */
[----:B---3--:R0:W-:Y:S04]  /*2f970*/  STL.64 [R1+0x4160], R8 ;  /* 0x0041600801007387 */ /* 0x0081e80000100a00 */
[----:B0-----:R-:W3:Y:S01]  /*2f980*/  LDL.LU R8, [R1+0x50] ;  /* 0x0000500001087983 */ /* 0x001ee20000300800 */
[----:B------:R-:W3:Y:S02]  /*2f990*/  LDL.LU R9, [R1+0x54] ;  /* 0x0000540001097983 */ /* 0x000ee40000300800 */
[----:B------:R0:W-:Y:S02]  /*2f9a0*/  STL.64 [R1+0x10], R16 ;  /* 0x0000101001007387 */ /* 0x0001e40000100a00 */
[----:B------:R-:W-:Y:S01]  /*2f9b0*/  STL.64 [R1+0x18], R18 ;  /* 0x0000181201007387 */ /* 0x000fe20000100a00 */
[----:B0-----:R-:W4:Y:S01]  /*2f9c0*/  LDL.LU R16, [R1+0x1b0] ;  /* 0x0001b00001107983 */ /* 0x001f220000300800 */
[----:B------:R-:W4:Y:S02]  /*2f9d0*/  LDL.LU R17, [R1+0x1b4] ;  /* 0x0001b40001117983 */ /* 0x000f240000300800 */
[----:B------:R-:W-:Y:S02]  /*2f9e0*/  STL [R1+0x4084], R13 ;  /* 0x0040840d01007387 */ /* 0x000fe40000100800 */
[----:B------:R-:W-:Y:S01]  /*2f9f0*/  STL [R1+0x4080], R14 ;  /* 0x0040800e01007387 */ /* 0x000fe20000100800 */
[----:B------:R-:W-:Y:S01]  /*2fa00*/  STL [R1+0x407c], R0 ;  /* 0x00407c0001007387 */ /* 0x000fe20000100800 */
[----:B------:R-:W-:Y:S02]  /*2fa10*/  STL [R1+0x4078], R3 ;  /* 0x0040780301007387 */ /* 0x000fe40000100800 */
[----:B-1----:R-:W-:Y:S02]  /*2fa20*/  STL.64 [R1+0x4050], R26 ;  /* 0x0040501a01007387 */ /* 0x002fe40000100a00 */
[----:B------:R0:W-:Y:S02]  /*2fa30*/  STL.64 [R1+0x4048], R24 ;  /* 0x0040481801007387 */ /* 0x0001e40000100a00 */
[----:B0-----:R-:W2:Y:S01]  /*2fa40*/  LDL.LU R24, [R1+0x40] ;  /* 0x0000400001187983 */ /* 0x001ea20000300800 */
[----:B------:R-:W2:Y:S02]  /*2fa50*/  LDL.LU R25, [R1+0x44] ;  /* 0x0000440001197983 */ /* 0x000ea40000300800 */
[----:B------:R-:W2:Y:S02]  /*2fa60*/  LDL.LU R26, [R1+0x48] ;  /* 0x00004800011a7983 */ /* 0x000ea40000300800 */
[----:B------:R-:W2:Y:S02]  /*2fa70*/  LDL.LU R27, [R1+0x4c] ;  /* 0x00004c00011b7983 */ /* 0x000ea40000300800 */
[----:B--2---:R-:W-:Y:S11]  /*2fa80*/  HMMA.16816.F32 R4, R20, R4, R24 ;  /* 0x000000041404723c */ /* 0x004ff60000001818 */
[----:B------:R-:W-:Y:S11]  /*2fa90*/  @!UPT UIADD3 URZ, URZ, URZ, URZ ;  /* 0x0000003f3f3ff290 */ /* 0x000ff6000fffe03f */
[----:B------:R-:W-:Y:S02]  /*2faa0*/  @!UPT UIADD3 URZ, URZ, URZ, URZ ;  /* 0x0000003f3f3ff290 */ /* 0x000fe4000fffe03f */
[----:B------:R-:W-:Y:S01]  /*2fab0*/  MOV R27, R4 ;  /* 0x00000004001b7202 */ /* 0x000fe20000000f00 */
[----:B------:R-:W-:Y:S02]  /*2fac0*/  IMAD.MOV.U32 R26, RZ, RZ, R5 ;  /* 0x000000ffff1a7224 */ /* 0x000fe400078e0005 */
[----:B------:R-:W3:Y:S01]  /*2fad0*/  LDL.LU.64 R4, [R1+0x4168] ;  /* 0x0041680001047983 */ /* 0x000ee20000300a00 */
[----:B------:R-:W-:Y:S02]  /*2fae0*/  MOV R24, R7 ;  /* 0x0000000700187202 */ /* 0x000fe40000000f00 */
[----:B------:R-:W-:-:S03]  /*2faf0*/  MOV R25, R6 ;  /* 0x0000000600197202 */ /* 0x000fc60000000f00 */
[----:B------:R0:W-:Y:S02]  /*2fb00*/  STL [R1+0x4094], R24 ;  /* 0x0040941801007387 */ /* 0x0001e40000100800 */
[----:B------:R1:W-:Y:S02]  /*2fb10*/  STL [R1+0x4090], R25 ;  /* 0x0040901901007387 */ /* 0x0003e40000100800 */
[----:B------:R2:W-:Y:S02]  /*2fb20*/  STL [R1+0x408c], R26 ;  /* 0x00408c1a01007387 */ /* 0x0005e40000100800 */
[----:B------:R5:W-:Y:S01]  /*2fb30*/  STL [R1+0x4088], R27 ;  /* 0x0040881b01007387 */ /* 0x000be20000100800 */
[----:B0-----:R-:W4:Y:S01]  /*2fb40*/  LDL.LU R24, [R1+0x90] ;  /* 0x0000900001187983 */ /* 0x001f220000300800 */
[----:B-1----:R-:W4:Y:S02]  /*2fb50*/  LDL.LU R25, [R1+0x94] ;  /* 0x0000940001197983 */ /* 0x002f240000300800 */
[----:B--2---:R-:W4:Y:S02]  /*2fb60*/  LDL.LU R26, [R1+0x98] ;  /* 0x00009800011a7983 */ /* 0x004f240000300800 */
[----:B-----5:R-:W4:Y:S01]  /*2fb70*/  LDL.LU R27, [R1+0x9c] ;  /* 0x00009c00011b7983 */ /* 0x020f220000300800 */
[C---:B---3--:R-:W-:Y:S01]  /*2fb80*/  HMMA.16816.F32 R4, R20.reuse, R4, R8 ;  /* 0x000000041404723c */ /* 0x048fe20000001808 */
[----:B------:R-:W4:Y:S11]  /*2fb90*/  LDL.LU.64 R8, [R1+0x4160] ;  /* 0x0041600001087983 */ /* 0x000f360000300a00 */
[----:B------:R-:W-:Y:S11]  /*2fba0*/  @!UPT UIADD3 URZ, URZ, URZ, URZ ;  /* 0x0000003f3f3ff290 */ /* 0x000ff6000fffe03f */
[----:B------:R-:W-:Y:S01]  /*2fbb0*/  @!UPT UIADD3 URZ, URZ, URZ, URZ ;  /* 0x0000003f3f3ff290 */ /* 0x000fe2000fffe03f */
[----:B------:R-:W-:Y:S01]  /*2fbc0*/  IMAD.MOV.U32 R3, RZ, RZ, R7 ;  /* 0x000000ffff037224 */ /* 0x000fe200078e0007 */
[----:B------:R-:W-:Y:S02]  /*2fbd0*/  MOV R0, R6 ;  /* 0x0000000600007202 */ /* 0x000fe40000000f00 */
[----:B------:R-:W-:Y:S01]  /*2fbe0*/  MOV R14, R5 ;  /* 0x00000005000e7202 */ /* 0x000fe20000000f00 */
[----:B------:R-:W-:Y:S01]  /*2fbf0*/  IMAD.MOV.U32 R13, RZ, RZ, R4 ;  /* 0x000000ffff0d7224 */ /* 0x000fe200078e0004 */
[----:B------:R-:W2:Y:S01]  /*2fc00*/  LDL.LU.64 R6, [R1+0x4158] ;  /* 0x0041580001067983 */ /* 0x000ea20000300a00 */
[----:B------:R-:W3:Y:S02]  /*2fc10*/  LDL.LU.64 R4, [R1+0x4150] ;  /* 0x0041500001047983 */ /* 0x000ee40000300a00 */
[----:B------:R-:W-:Y:S02]  /*2fc20*/  STL [R1+0x40a4], R3 ;  /* 0x0040a40301007387 */ /* 0x000fe40000100800 */
[----:B------:R-:W-:Y:S01]  /*2fc30*/  STL [R1+0x40a0], R0 ;  /* 0x0040a00001007387 */ /* 0x000fe20000100800 */
[----:B------:R-:W-:Y:S01]  /*2fc40*/  STL [R1+0x409c], R14 ;  /* 0x00409c0e01007387 */ /* 0x000fe20000100800 */
[----:B------:R-:W-:Y:S01]  /*2fc50*/  STL [R1+0x4098], R13 ;  /* 0x0040980d01007387 */ /* 0x000fe20000100800 */
[----:B----4-:R-:W-:Y:S11]  /*2fc60*/  HMMA.16816.F32 R8, R20, R8, R24 ;  /* 0x000000081408723c */ /* 0x010ff60000001818 */
[----:B------:R-:W-:Y:S11]  /*2fc70*/  @!UPT UIADD3 URZ, URZ, URZ, URZ ;  /* 0x0000003f3f3ff290 */ /* 0x000ff6000fffe03f */
[----:B------:R-:W-:Y:S02]  /*2fc80*/  @!UPT UIADD3 URZ, URZ, URZ, URZ ;  /* 0x0000003f3f3ff290 */ /* 0x000fe4000fffe03f */
[----:B------:R-:W-:Y:S01]  /*2fc90*/  MOV R27, R11 ;  /* 0x0000000b001b7202 */ /* 0x000fe20000000f00 */
[----:B------:R-:W-:Y:S01]  /*2fca0*/  IMAD.MOV.U32 R26, RZ, RZ, R10 ;  /* 0x000000ffff1a7224 */ /* 0x000fe200078e000a */
[----:B------:R-:W-:Y:S02]  /*2fcb0*/  MOV R25, R9 ;  /* 0x0000000900197202 */ /* 0x000fe40000000f00 */
[----:B------:R-:W-:Y:S01]  /*2fcc0*/  MOV R24, R8 ;  /* 0x0000000800187202 */ /* 0x000fe20000000f00 */
[----:B------:R-:W4:Y:S01]  /*2fcd0*/  LDL.LU.64 R10, [R1+0x4148] ;  /* 0x00414800010a7983 */ /* 0x000f220000300a00 */
[----:B------:R-:W-:Y:S02]  /*2fce0*/  STL [R1+0x40b4], R27 ;  /* 0x0040b41b01007387 */ /* 0x000fe40000100800 */
[----:B------:R-:W-:Y:S02]  /*2fcf0*/  STL [R1+0x40b0], R26 ;  /* 0x0040b01a01007387 */ /* 0x000fe40000100800 */
[----:B------:R-:W-:Y:S01]  /*2fd00*/  STL [R1+0x40ac], R25 ;  /* 0x0040ac1901007387 */ /* 0x000fe20000100800 */
[----:B------:R0:W-:Y:S04]  /*2fd10*/  STL [R1+0x40a8], R24 ;  /* 0x0040a81801007387 */ /* 0x0001e80000100800 */
[----:B0-----:R-:W5:Y:S01]  /*2fd20*/  LDL.LU R24, [R1+0xa0] ;  /* 0x0000a00001187983 */ /* 0x001f620000300800 */
[----:B------:R-:W5:Y:S02]  /*2fd30*/  LDL.LU R25, [R1+0xa4] ;  /* 0x0000a40001197983 */ /* 0x000f640000300800 */
[----:B------:R-:W5:Y:S01]  /*2fd40*/  LDL.LU R26, [R1+0xa8] ;  /* 0x0000a800011a7983 */ /* 0x000f620000300800 */
[----:B------:R-:W-:-:S02]  /*2fd50*/  MOV R27, R15 ;  /* 0x0000000f001b7202 */ /* 0x000fc40000000f00 */
[----:B------:R-:W2:Y:S01]  /*2fd60*/  LDL.LU R15, [R1+0x4144] ;  /* 0x00414400010f7983 */ /* 0x000ea20000300800 */
[----:B------:R-:W2:Y:S02]  /*2fd70*/  LDL.LU R8, [R1+0x1c0] ;  /* 0x0001c00001087983 */ /* 0x000ea40000300800 */
[----:B------:R-:W2:Y:S02]  /*2fd80*/  LDL.LU R9, [R1+0x1c4] ;  /* 0x0001c40001097983 */ /* 0x000ea40000300800 */
[----:B-----5:R-:W-:Y:S01]  /*2fd90*/  HMMA.16816.F32 R16, R20, R16, R24 ;  /* 0x000000101410723c */ /* 0x020fe20000001818 */
[----:B------:R-:W5:Y:S01]  /*2fda0*/  LDL.LU R24, [R1+0x110] ;  /* 0x0001100001187983 */ /* 0x000f620000300800 */
[----:B------:R-:W5:Y:S02]  /*2fdb0*/  LDL.LU R25, [R1+0x114] ;  /* 0x0001140001197983 */ /* 0x000f640000300800 */
[----:B------:R-:W5:Y:S02]  /*2fdc0*/  LDL.LU R26, [R1+0x118] ;  /* 0x00011800011a7983 */ /* 0x000f640000300800 */
[----:B------:R-:W5:Y:S11]  /*2fdd0*/  LDL.LU R27, [R1+0x11c] ;  /* 0x00011c00011b7983 */ /* 0x000f760000300800 */
[----:B------:R-:W-:Y:S07]  /*2fde0*/  @!UPT UIADD3 URZ, URZ, URZ, URZ ;  /* 0x0000003f3f3ff290 */ /* 0x000fee000fffe03f */
[----:B------:R-:W-:Y:S01]  /*2fdf0*/  MOV R14, R18 ;  /* 0x00000012000e7202 */ /* 0x000fe20000000f00 */
[----:B------:R-:W-:-:S04]  /*2fe00*/  IMAD.MOV.U32 R13, RZ, RZ, R19 ;  /* 0x000000ffff0d7224 */ /* 0x000fc800078e0013 */
[----:B--2---:R-:W-:Y:S01]  /*2fe10*/  STL.64 [R1+0x40c0], R14 ;  /* 0x0040c00e01007387 */ /* 0x004fe20000100a00 */
[----:B------:R0:W-:Y:S02]  /*2fe20*/  STL [R1+0x40bc], R13 ;  /* 0x0040bc0d01007387 */ /* 0x0001e40000100800 */
[----:B------:R-:W-:Y:S01]  /*2fe30*/  IMAD.MOV.U32 R3, RZ, RZ, R16 ;  /* 0x000000ffff037224 */ /* 0x000fe200078e0010 */
[----:B------:R-:W-:Y:S02]  /*2fe40*/  MOV R0, R17 ;  /* 0x0000001100007202 */ /* 0x000fe40000000f00 */
[----:B0-----:R-:W-:Y:S01]  /*2fe50*/  MOV R13, R6 ;  /* 0x00000006000d7202 */ /* 0x001fe20000000f00 */
[----:B---3--:R-:W-:Y:S01]  /*2fe60*/  IMAD.MOV.U32 R15, RZ, RZ, R4 ;  /* 0x000000ffff0f7224 */ /* 0x008fe200078e0004 */
[----:B------:R-:W2:Y:S01]  /*2fe70*/  LDL.LU R6, [R1+0x4140] ;  /* 0x0041400001067983 */ /* 0x000ea20000300800 */
[----:B------:R-:W-:Y:S01]  /*2fe80*/  MOV R14, R5 ;  /* 0x00000005000e7202 */ /* 0x000fe20000000f00 */
[----:B------:R-:W3:Y:S02]  /*2fe90*/  LDL.LU R4, [R1+0x200] ;  /* 0x0002000001047983 */ /* 0x000ee40000300800 */
[----:B------:R-:W3:Y:S01]  /*2fea0*/  LDL.LU R5, [R1+0x204] ;  /* 0x0002040001057983 */ /* 0x000ee20000300800 */
[----:B------:R-:W2:Y:S01]  /*2feb0*/  LDL.LU R16, [R1+0x1f0] ;  /* 0x0001f00001107983 */ /* 0x000ea20000300800 */
[----:B------:R-:W2:Y:S03]  /*2fec0*/  LDL.LU R17, [R1+0x1f4] ;  /* 0x0001f40001117983 */ /* 0x000ea60000300800 */
[----:B--2---:R0:W-:Y:S04]  /*2fed0*/  STL.64 [R1+0x4120], R16 ;  /* 0x0041201001007387 */ /* 0x0041e80000100a00 */
[----:B0-----:R-:W2:Y:S01]  /*2fee0*/  LDL.LU R16, [R1+0x1d0] ;  /* 0x0001d00001107983 */ /* 0x001ea20000300800 */
[----:B------:R-:W2:Y:S02]  /*2fef0*/  LDL.LU R17, [R1+0x1d4] ;  /* 0x0001d40001117983 */ /* 0x000ea40000300800 */
[----:B---3--:R0:W-:Y:S02]  /*2ff00*/  STL.64 [R1+0x4118], R4 ;  /* 0x0041180401007387 */ /* 0x0081e40000100a00 */
[----:B0-----:R-:W3:Y:S01]  /*2ff10*/  LDL.LU R4, [R1+0xf0] ;  /* 0x0000f00001047983 */ /* 0x001ee20000300800 */
[----:B------:R-:W3:Y:S02]  /*2ff20*/  LDL.LU R5, [R1+0xf4] ;  /* 0x0000f40001057983 */ /* 0x000ee40000300800 */
[----:B------:R-:W-:Y:S02]  /*2ff30*/  STL.64 [R1+0x40d0], R14 ;  /* 0x0040d00e01007387 */ /* 0x000fe40000100a00 */
[----:B------:R0:W-:Y:S02]  /*2ff40*/  STL.64 [R1+0x40c8], R12 ;  /* 0x0040c80c01007387 */ /* 0x0001e40000100a00 */
[----:B0-----:R-:W2:Y:S01]  /*2ff50*/  LDL.LU R12, [R1+0x3b0] ;  /* 0x0003b000010c7983 */ /* 0x001ea20000300800 */
[----:B------:R-:W2:Y:S03]  /*2ff60*/  LDL.LU R13, [R1+0x3b4] ;  /* 0x0003b400010d7983 */ /* 0x000ea60000300800 */
[----:B--2---:R0:W-:Y:S04]  /*2ff70*/  STL.64 [R1+0x40f8], R12 ;  /* 0x0040f80c01007387 */ /* 0x0041e80000100a00 */
[----:B0-----:R-:W2:Y:S01]  /*2ff80*/  LDL.LU R12, [R1+0xd0] ;  /* 0x0000d000010c7983 */ /* 0x001ea20000300800 */
[----:B------:R-:W2:Y:S02]  /*2ff90*/  LDL.LU R13, [R1+0xd4] ;  /* 0x0000d400010d7983 */ /* 0x000ea40000300800 */
[----:B------:R-:W2:Y:S02]  /*2ffa0*/  LDL.LU R14, [R1+0xd8] ;  /* 0x0000d800010e7983 */ /* 0x000ea40000300800 */
[----:B------:R-:W2:Y:S02]  /*2ffb0*/  LDL.LU R15, [R1+0xdc] ;  /* 0x0000dc00010f7983 */ /* 0x000ea40000300800 */
[----:B--2---:R4:W-:Y:S02]  /*2ffc0*/  STL.64 [R1+0x4110], R14 ;  /* 0x0041100e01007387 */ /* 0x0049e40000100a00 */
[----:B----4-:R-:W-:-:S02]  /*2ffd0*/  MOV R14, R11 ;  /* 0x0000000b000e7202 */ /* 0x010fc40000000f00 */
[----:B------:R-:W-:Y:S02]  /*2ffe0*/  MOV R15, R10 ;  /* 0x0000000a000f7202 */ /* 0x000fe40000000f00 */
[----:B-----5:R-:W-:Y:S01]  /*2fff0*/  HMMA.16816.F32 R8, R20, R8, R24 ;  /* 0x000000081408723c */ /* 0x020fe20000001818 */
[----:B------:R0:W-:Y:S04]  /*30000*/  STL.64 [R1+0x4108], R12 ;  /* 0x0041080c01007387 */ /* 0x0001e80000100a00 */
[----:B0-----:R-:W2:Y:S01]  /*30010*/  LDL.LU R12, [R1+0xe0] ;  /* 0x0000e000010c7983 */ /* 0x001ea20000300800 */
[----:B------:R-:W2:Y:S02]  /*30020*/  LDL.LU R13, [R1+0xe4] ;  /* 0x0000e400010d7983 */ /* 0x000ea40000300800 */
[----:B------:R-:W-:Y:S11]  /*30030*/  STL [R1+0x40b8], R3 ;  /* 0x0040b80301007387 */ /* 0x000ff60000100800 */
[----:B------:R-:W-:Y:S05]  /*30040*/  @!UPT UIADD3 URZ, URZ, URZ, URZ ;  /* 0x0000003f3f3ff290 */ /* 0x000fea000fffe03f */
[----:B------:R-:W-:Y:S01]  /*30050*/  MOV R25, R10 ;  /* 0x0000000a00197202 */ /* 0x000fe20000000f00 */
[----:B------:R-:W-:Y:S02]  /*30060*/  IMAD.MOV.U32 R24, RZ, RZ, R11 ;  /* 0x000000ffff187224 */ /* 0x000fe400078e000b */
[----:B------:R-:W-:Y:S01]  /*30070*/  IMAD.MOV.U32 R27, RZ, RZ, R8 ;  /* 0x000000ffff1b7224 */ /* 0x000fe200078e0008 */
[----:B------:R-:W-:Y:S01]  /*30080*/  MOV R26, R9 ;  /* 0x00000009001a7202 */ /* 0x000fe20000000f00 */
[----:B------:R-:W4:Y:S01]  /*30090*/  LDL.LU.64 R10, [R1+0x4138] ;  /* 0x00413800010a7983 */ /* 0x000f220000300a00 */
[----:B------:R-:W4:Y:S03]  /*300a0*/  LDL.LU.64 R8, [R1+0x4130] ;  /* 0x0041300001087983 */ /* 0x000f260000300a00 */
[----:B------:R0:W-:Y:S01]  /*300b0*/  STL.64 [R1+0x40e0], R26 ;  /* 0x0040e01a01007387 */ /* 0x0001e20000100a00 */
[----:B------:R1:W-:Y:S01]  /*300c0*/  STL.64 [R1+0x40d8], R24 ;  /* 0x0040d81801007387 */ /* 0x0003e20000100a00 */
[----:B0-----:R-:W-:-:S02]  /*300d0*/  MOV R26, R28 ;  /* 0x0000001c001a7202 */ /* 0x001fc40000000f00 */
[----:B-1----:R-:W5:Y:S01]  /*300e0*/  LDL.LU R24, [R1+0xc0] ;  /* 0x0000c00001187983 */ /* 0x002f620000300800 */
[C---:B----4-:R-:W-:Y:S03]  /*300f0*/  HMMA.16816.F32 R16, R20.reuse, R16, R8 ;  /* 0x000000101410723c */ /* 0x050fe60000001808 */
[----:B------:R-:W4:Y:S11]  /*30100*/  LDL.LU R8, [R1+0x4128] ;  /* 0x0041280001087983 */ /* 0x000f360000300800 */
[----:B------:R-:W-:Y:S10]  /*30110*/  @!UPT UIADD3 URZ, URZ, URZ, URZ ;  /* 0x0000003f3f3ff290 */ /* 0x000ff4000fffe03f */
[----:B------:R-:W-:Y:S02]  /*30120*/  MOV R9, R16 ;  /* 0x0000001000097202 */ /* 0x000fe40000000f00 */
[----:B------:R-:W-:Y:S02]  /*30130*/  MOV R28, R17 ;  /* 0x00000011001c7202 */ /* 0x000fe40000000f00 */
[----:B------:R-:W3:Y:S02]  /*30140*/  LDL.LU.64 R16, [R1+0x4120] ;  /* 0x0041200001107983 */ /* 0x000ee40000300a00 */
[C---:B---3--:R-:W-:Y:S11]  /*30150*/  HMMA.16816.F32 R4, R20.reuse, R16, R4 ;  /* 0x000000101404723c */ /* 0x048ff60000001804 */
[----:B------:R-:W-:Y:S11]  /*30160*/  @!UPT UIADD3 URZ, URZ, URZ, URZ ;  /* 0x0000003f3f3ff290 */ /* 0x000ff6000fffe03f */
[----:B------:R-:W-:Y:S02]  /*30170*/  @!UPT UIADD3 URZ, URZ, URZ, URZ ;  /* 0x0000003f3f3ff290 */ /* 0x000fe4000fffe03f */
[----:B------:R-:W-:Y:S01]  /*30180*/  MOV R16, R4 ;  /* 0x0000000400107202 */ /* 0x000fe20000000f00 */
[----:B------:R-:W-:Y:S02]  /*30190*/  IMAD.MOV.U32 R17, RZ, RZ, R5 ;  /* 0x000000ffff117224 */ /* 0x000fe400078e0005 */
[----:B------:R-:W2:Y:S01]  /*301a0*/  LDL.LU.64 R4, [R1+0x4118] ;  /* 0x0041180001047983 */ /* 0x000ea20000300a00 */
[----:B------:R-:W-:Y:S02]  /*301b0*/  MOV R10, R19 ;  /* 0x00000013000a7202 */ /* 0x000fe40000000f00 */
[----:B------:R-:W-:Y:S01]  /*301c0*/  MOV R3, R6 ;  /* 0x0000000600037202 */ /* 0x000fe20000000f00 */
[----:B------:R-:W-:Y:S01]  /*301d0*/  MOV R19, R7 ;  /* 0x0000000700137202 */ /* 0x000fe20000000f00 */
[----:B------:R-:W-:Y:S01]  /*301e0*/  MOV R25, R29 ;  /* 0x0000001d00197202 */ /* 0x000fe20000000f00 */
[----:B------:R-:W-:Y:S01]  /*301f0*/  IMAD.MOV.U32 R29, RZ, RZ, R18 ;  /* 0x000000ffff1d7224 */ /* 0x000fe200078e0012 */
[----:B--2---:R-:W-:Y:S01]  /*30200*/  HMMA.16816.F32 R4, R20, R4, R12 ;  /* 0x000000041404723c */ /* 0x004fe2000000180c */
[----:B------:R-:W2:Y:S01]  /*30210*/  LDL.LU.64 R14, [R1+0x4110] ;  /* 0x00411000010e7983 */ /* 0x000ea20000300a00 */
[----:B------:R-:W2:Y:S11]  /*30220*/  LDL.LU.64 R12, [R1+0x4108] ;  /* 0x00410800010c7983 */ /* 0x000eb60000300a00 */
[----:B------:R-:W-:Y:S10]  /*30230*/  @!UPT UIADD3 URZ, URZ, URZ, URZ ;  /* 0x0000003f3f3ff290 */ /* 0x000ff4000fffe03f */
[----:B------:R0:W-:Y:S01]  /*30240*/  STL [R1+0x1e0], R4 ;  /* 0x0001e00401007387 */ /* 0x0001e20000100800 */
[----:B------:R-:W-:-:S03]  /*30250*/  IMAD.MOV.U32 R18, RZ, RZ, R5 ;  /* 0x000000ffff127224 */ /* 0x000fc600078e0005 */
[----:B0-----:R-:W2:Y:S01]  /*30260*/  LDL.LU.64 R4, [R1+0x4100] ;  /* 0x0041000001047983 */ /* 0x001ea20000300a00 */
[----:B------:R-:W-:Y:S01]  /*30270*/  IMAD.MOV.U32 R27, RZ, RZ, R2 ;  /* 0x000000ffff1b7224 */ /* 0x000fe200078e0002 */
[----:B------:R-:W-:Y:S02]  /*30280*/  MOV R11, R6 ;  /* 0x00000006000b7202 */ /* 0x000fe40000000f00 */
[----:B------:R-:W-:Y:S01]  /*30290*/  MOV R2, R7 ;  /* 0x0000000700027202 */ /* 0x000fe20000000f00 */
[----:B------:R-:W-:Y:S01]  /*302a0*/  STL [R1+0x3f08], R18 ;  /* 0x003f081201007387 */ /* 0x000fe20000100800 */
[C---:B--2---:R-:W-:Y:S03]  /*302b0*/  HMMA.16816.F32 R4, R20.reuse, R4, R12 ;  /* 0x000000041404723c */ /* 0x044fe6000000180c */
[----:B------:R-:W5:Y:S11]  /*302c0*/  LDL.LU.64 R12, [R1+0x40f8] ;  /* 0x0040f800010c7983 */ /* 0x000f760000300a00 */
[----:B------:R-:W-:Y:S09]  /*302d0*/  @!UPT UIADD3 URZ, URZ, URZ, URZ ;  /* 0x0000003f3f3ff290 */ /* 0x000ff2000fffe03f */
[----:B------:R-:W-:Y:S01]  /*302e0*/  STL [R1+0x210], R4 ;  /* 0x0002100401007387 */ /* 0x000fe20000100800 */
[----:B------:R0:W-:Y:S03]  /*302f0*/  STL.64 [R1+0x218], R6 ;  /* 0x0002180601007387 */ /* 0x0001e60000100a00 */
[----:B0-----:R-:W2:Y:S01]  /*30300*/  LDL.LU.64 R6, [R1+0x40f0] ;  /* 0x0040f00001067983 */ /* 0x001ea20000300a00 */
[----:B------:R-:W3:Y:S02]  /*30310*/  LDL.LU R4, [R1+0x40e8] ;  /* 0x0040e80001047983 */ /* 0x000ee40000300800 */
[----:B------:R-:W-:Y:S01]  /*30320*/  STL [R1+0x3ed0], R5 ;  /* 0x003ed00501007387 */ /* 0x000fe20000100800 */
[----:B-----5:R-:W-:Y:S01]  /*30330*/  HMMA.16816.F32 R12, R20, R12, R24 ;  /* 0x0000000c140c723c */ /* 0x020fe20000001818 */
[----:B--2---:R-:W-:Y:S01]  /*30340*/  STL.64 [R1+0x3f28], R6 ;  /* 0x003f280601007387 */ /* 0x004fe20000100a00 */
[----:B---3--:R0:W-:Y:S03]  /*30350*/  STL [R1+0x3f20], R4 ;  /* 0x003f200401007387 */ /* 0x0081e60000100800 */
[----:B0-----:R-:W2:Y:S01]  /*30360*/  LDL.LU R4, [R1+0x3c0] ;  /* 0x0003c00001047983 */ /* 0x001ea20000300800 */
[----:B------:R-:W3:Y:S02]  /*30370*/  LDL.LU.64 R26, [R1+0x40e0] ;  /* 0x0040e000011a7983 */ /* 0x000ee40000300a00 */
[----:B------:R-:W5:Y:S11]  /*30380*/  LDL.LU.64 R24, [R1+0x40d8] ;  /* 0x0040d80001187983 */ /* 0x000f760000300a00 */
[----:B------:R-:W-:Y:S04]  /*30390*/  @!UPT UIADD3 URZ, URZ, URZ, URZ ;  /* 0x0000003f3f3ff290 */ /* 0x000fe8000fffe03f */
[----:B------:R-:W-:Y:S01]  /*303a0*/  STL.64 [R1+0x220], R12 ;  /* 0x0002200c01007387 */ /* 0x000fe20000100a00 */
[----:B------:R0:W-:Y:S04]  /*303b0*/  STL.64 [R1+0x228], R14 ;  /* 0x0002280e01007387 */ /* 0x0001e80000100a00 */
[----:B0-----:R-:W2:Y:S01]  /*303c0*/  LDL.LU.64 R14, [R1+0x40d0] ;  /* 0x0040d000010e7983 */ /* 0x001ea20000300a00 */
[----:B------:R-:W2:Y:S02]  /*303d0*/  LDL.LU.64 R12, [R1+0x40c8] ;  /* 0x0040c800010c7983 */ /* 0x000ea40000300a00 */
[----:B----4-:R-:W-:-:S07]  /*303e0*/  IMAD.MOV.U32 R5, RZ, RZ, R8 ;  /* 0x000000ffff057224 */ /* 0x010fce00078e0008 */
[----:B--2---:R-:W-:Y:S01]  /*303f0*/  HMMA.16816.F32 R4, R20, R4, R12 ;  /* 0x000000041404723c */ /* 0x004fe2000000180c */
[----:B------:R-:W2:Y:S01]  /*30400*/  LDL.LU.64 R14, [R1+0x40c0] ;  /* 0x0040c000010e7983 */ /* 0x000ea20000300a00 */
[----:B------:R-:W4:Y:S02]  /*30410*/  LDL.LU R13, [R1+0x40bc] ;  /* 0x0040bc00010d7983 */ /* 0x000f240000300800 */
[----:B------:R-:W-:Y:S11]  /*30420*/  IMAD.MOV.U32 R18, RZ, RZ, R3 ;  /* 0x000000ffff127224 */ /* 0x000ff600078e0003 */
[----:B------:R-:W-:Y:S09]  /*30430*/  @!UPT UIADD3 URZ, URZ, URZ, URZ ;  /* 0x0000003f3f3ff290 */ /* 0x000ff2000fffe03f */
[----:B------:R-:W-:Y:S01]  /*30440*/  MOV R12, R4 ;  /* 0x00000004000c7202 */ /* 0x000fe20000000f00 */
[----:B------:R-:W-:Y:S01]  /*30450*/  STL [R1+0x234], R5 ;  /* 0x0002340501007387 */ /* 0x000fe20000100800 */
[----:B------:R0:W-:Y:S01]  /*30460*/  STL [R1+0x238], R6 ;  /* 0x0002380601007387 */ /* 0x0001e20000100800 */
[----:B------:R-:W-:Y:S02]  /*30470*/  MOV R8, R7 ;  /* 0x0000000700087202 */ /* 0x000fe40000000f00 */
[----:B--2---:R-:W-:Y:S01]  /*30480*/  STL [R1+0x405c], R15 ;  /* 0x00405c0f01007387 */ /* 0x004fe20000100800 */
[----:B------:R-:W-:Y:S02]  /*30490*/  STL [R1+0x4058], R12 ;  /* 0x0040580c01007387 */ /* 0x000fe40000100800 */
[----:B------:R-:W2:Y:S02]  /*304a0*/  LDL.LU R3, [R1+0x40b8] ;  /* 0x0040b80001037983 */ /* 0x000ea40000300800 */
[----:B0-----:R-:W2:Y:S01]  /*304b0*/  LDL.LU R6, [R1+0x1d8] ;  /* 0x0001d80001067983 */ /* 0x001ea20000300800 */
[----:B------:R-:W2:Y:S04]  /*304c0*/  LDL.LU R7, [R1+0x1dc] ;  /* 0x0001dc0001077983 */ /* 0x000ea80000300800 */
[----:B--2---:R-:W-:Y:S01]  /*304d0*/  STL.64 [R1+0x3f40], R6 ;  /* 0x003f400601007387 */ /* 0x004fe20000100a00 */
[----:B------:R-:W-:Y:S02]  /*304e0*/  STL.64 [R1+0x3f18], R18 ;  /* 0x003f181201007387 */ /* 0x000fe40000100a00 */
[----:B------:R0:W-:Y:S02]  /*304f0*/  STL.64 [R1+0x3f10], R16 ;  /* 0x003f101001007387 */ /* 0x0001e40000100a00 */
[----:B0-----:R-:W2:Y:S01]  /*30500*/  LDL.LU R16, [R1+0x460] ;  /* 0x0004600001107983 */ /* 0x001ea20000300800 */
[----:B------:R-:W2:Y:S02]  /*30510*/  LDL.LU R17, [R1+0x464] ;  /* 0x0004640001117983 */ /* 0x000ea40000300800 */
[----:B------:R-:W2:Y:S02]  /*30520*/  LDL.LU R18, [R1+0x468] ;  /* 0x0004680001127983 */ /* 0x000ea40000300800 */
[----:B------:R-:W2:Y:S01]  /*30530*/  LDL.LU R19, [R1+0x46c] ;  /* 0x00046c0001137983 */ /* 0x000ea20000300800 */
[----:B------:R-:W2:Y:S01]  /*30540*/  LDL.LU R6, [R1+0x1c8] ;  /* 0x0001c80001067983 */ /* 0x000ea20000300800 */
[----:B------:R-:W2:Y:S03]  /*30550*/  LDL.LU R7, [R1+0x1cc] ;  /* 0x0001cc0001077983 */ /* 0x000ea60000300800 */
[----:B--2---:R-:W-:Y:S01]  /*30560*/  STL.64 [R1+0x3f68], R6 ;  /* 0x003f680601007387 */ /* 0x004fe20000100a00 */
[----:B------:R-:W-:Y:S02]  /*30570*/  STL.64 [R1+0x3f38], R18 ;  /* 0x003f381201007387 */ /* 0x000fe40000100a00 */
[----:B------:R0:W-:Y:S02]  /*30580*/  STL.64 [R1+0x3f30], R16 ;  /* 0x003f301001007387 */ /* 0x0001e40000100a00 */
[----:B0-----:R-:W2:Y:S01]  /*30590*/  LDL.LU R16, [R1+0x450] ;  /* 0x0004500001107983 */ /* 0x001ea20000300800 */
[----:B------:R-:W2:Y:S02]  /*305a0*/  LDL.LU R17, [R1+0x454] ;  /* 0x0004540001117983 */ /* 0x000ea40000300800 */
[----:B------:R-:W2:Y:S02]  /*305b0*/  LDL.LU R18, [R1+0x458] ;  /* 0x0004580001127983 */ /* 0x000ea40000300800 */
[----:B------:R-:W2:Y:S02]  /*305c0*/  LDL.LU R19, [R1+0x45c] ;  /* 0x00045c0001137983 */ /* 0x000ea40000300800 */
[----:B--2---:R-:W-:Y:S01]  /*305d0*/  STL.64 [R1+0x3f50], R18 ;  /* 0x003f501201007387 */ /* 0x004fe20000100a00 */
[----:B------:R3:W-:Y:S02]  /*305e0*/  STL.64 [R1+0x3f48], R16 ;  /* 0x003f481001007387 */ /* 0x0007e40000100a00 */
[----:B---3--:R-:W-:-:S02]  /*305f0*/  MOV R16, R27 ;  /* 0x0000001b00107202 */ /* 0x008fc40000000f00 */
[----:B------:R-:W-:Y:S01]  /*30600*/  MOV R17, R26 ;  /* 0x0000001a00117202 */ /* 0x000fe20000000f00 */
[----:B------:R-:W2:Y:S01]  /*30610*/  LDL.LU R27, [R1+0x40b4] ;  /* 0x0040b400011b7983 */ /* 0x000ea20000300800 */
[----:B------:R-:W3:Y:S02]  /*30620*/  LDL.LU R26, [R1+0x40b0] ;  /* 0x0040b000011a7983 */ /* 0x000ee40000300800 */
[----:B-----5:R-:W-:Y:S01]  /*30630*/  IMAD.MOV.U32 R18, RZ, RZ, R25 ;  /* 0x000000ffff127224 */ /* 0x020fe200078e0019 */
[----:B------:R-:W-:Y:S01]  /*30640*/  MOV R19, R24 ;  /* 0x0000001800137202 */ /* 0x000fe20000000f00 */
[----:B------:R-:W5:Y:S01]  /*30650*/  LDL.LU R25, [R1+0x40ac] ;  /* 0x0040ac0001197983 */ /* 0x000f620000300800 */
[----:B------:R-:W2:Y:S02]  /*30660*/  LDL.LU R24, [R1+0x40a8] ;  /* 0x0040a80001187983 */ /* 0x000ea40000300800 */
[----:B------:R-:W2:Y:S02]  /*30670*/  LDL.LU R6, [R1+0x1b8] ;  /* 0x0001b80001067983 */ /* 0x000ea40000300800 */
[----:B------:R-:W2:Y:S02]  /*30680*/  LDL.LU R7, [R1+0x1bc] ;  /* 0x0001bc0001077983 */ /* 0x000ea40000300800 */
        /* <DEDUP_REMOVED lines=9> */
[----:B0-----:R-:W-:Y:S01]  /*30720*/  MOV R16, R3 ;  /* 0x0000000300107202 */ /* 0x001fe20000000f00 */
[----:B------:R-:W-:Y:S01]  /*30730*/  IMAD.MOV.U32 R17, RZ, RZ, R0 ;  /* 0x000000ffff117224 */ /* 0x000fe200078e0000 */
[----:B------:R-:W2:Y:S01]  /*30740*/  LDL.LU R3, [R1+0x40a4] ;  /* 0x0040a40001037983 */ /* 0x000ea20000300800 */
[----:B------:R-:W2:Y:S01]  /*30750*/  LDL.LU R0, [R1+0x40a0] ;  /* 0x0040a00001007983 */ /* 0x000ea20000300800 */
[----:B------:R-:W-:-:S02]  /*30760*/  MOV R18, R14 ;  /* 0x0000000e00127202 */ /* 0x000fc40000000f00 */
[----:B----4-:R-:W-:Y:S01]  /*30770*/  MOV R19, R13 ;  /* 0x0000000d00137202 */ /* 0x010fe20000000f00 */
[----:B------:R-:W4:Y:S01]  /*30780*/  LDL.LU R14, [R1+0x409c] ;  /* 0x00409c00010e7983 */ /* 0x000f220000300800 */
        /* <DEDUP_REMOVED lines=13> */
[----:B------:R3:W-:Y:S02]  /*30860*/  STL.64 [R1+0x3fa0], R18 ;  /* 0x003fa01201007387 */ /* 0x0007e40000100a00 */
[----:B------:R0:W-:Y:S01]  /*30870*/  STL.64 [R1+0x3f98], R16 ;  /* 0x003f981001007387 */ /* 0x0001e20000100a00 */
[----:B---3--:R-:W-:Y:S01]  /*30880*/  MOV R18, R26 ;  /* 0x0000001a00127202 */ /* 0x008fe20000000f00 */
[----:B0-----:R-:W-:-:S02]  /*30890*/  IMAD.MOV.U32 R16, RZ, RZ, R24 ;  /* 0x000000ffff107224 */ /* 0x001fc400078e0018 */
[----:B------:R-:W-:Y:S01]  /*308a0*/  IMAD.MOV.U32 R19, RZ, RZ, R27 ;  /* 0x000000ffff137224 */ /* 0x000fe200078e001b */
[----:B------:R-:W2:Y:S01]  /*308b0*/  LDL.LU R24, [R1+0x4094] ;  /* 0x0040940001187983 */ /* 0x000ea20000300800 */
[----:B-----5:R-:W-:Y:S02]  /*308c0*/  MOV R17, R25 ;  /* 0x0000001900117202 */ /* 0x020fe40000000f00 */
[----:B------:R-:W3:Y:S02]  /*308d0*/  LDL.LU R25, [R1+0x4090] ;  /* 0x0040900001197983 */ /* 0x000ee40000300800 */
[----:B------:R-:W5:Y:S01]  /*308e0*/  LDL.LU R26, [R1+0x408c] ;  /* 0x00408c00011a7983 */ /* 0x000f620000300800 */
[----:B------:R-:W2:Y:S01]  /*308f0*/  LDL.LU R27, [R1+0x4088] ;  /* 0x00408800011b7983 */ /* 0x000ea20000300800 */
        /* <DEDUP_REMOVED lines=10> */
[----:B------:R1:W-:Y:S02]  /*309a0*/  STL.64 [R1+0x3fc0], R16 ;  /* 0x003fc01001007387 */ /* 0x0003e40000100a00 */
[----:B0-----:R-:W-:Y:S01]  /*309b0*/  IMAD.MOV.U32 R18, RZ, RZ, R0 ;  /* 0x000000ffff127224 */ /* 0x001fe200078e0000 */
[----:B-1----:R-:W-:-:S02]  /*309c0*/  MOV R16, R13 ;  /* 0x0000000d00107202 */ /* 0x002fc40000000f00 */
[----:B------:R-:W-:Y:S01]  /*309d0*/  MOV R19, R3 ;  /* 0x0000000300137202 */ /* 0x000fe20000000f00 */
[----:B------:R-:W2:Y:S01]  /*309e0*/  LDL.LU R13, [R1+0x4084] ;  /* 0x00408400010d7983 */ /* 0x000ea20000300800 */
[----:B----4-:R-:W-:Y:S02]  /*309f0*/  MOV R17, R14 ;  /* 0x0000000e00117202 */ /* 0x010fe40000000f00 */
[----:B------:R-:W4:Y:S02]  /*30a00*/  LDL.LU R14, [R1+0x4080] ;  /* 0x00408000010e7983 */ /* 0x000f240000300800 */
[----:B------:R-:W2:Y:S01]  /*30a10*/  LDL.LU R0, [R1+0x407c] ;  /* 0x00407c0001007983 */ /* 0x000ea20000300800 */
        /* <DEDUP_REMOVED lines=9> */
[----:B--2---:R0:W-:Y:S04]  /*30ab0*/  STL.64 [R1+0x4030], R6 ;  /* 0x0040300601007387 */ /* 0x0041e80000100a00 */
[----:B0-----:R-:W2:Y:S01]  /*30ac0*/  LDL.LU R6, [R1+0x138] ;  /* 0x0001380001067983 */ /* 0x001ea20000300800 */
[----:B------:R-:W2:Y:S02]  /*30ad0*/  LDL.LU R7, [R1+0x13c] ;  /* 0x00013c0001077983 */ /* 0x000ea40000300800 */
[----:B------:R0:W-:Y:S02]  /*30ae0*/  STL.64 [R1+0x3ff0], R18 ;  /* 0x003ff01201007387 */ /* 0x0001e40000100a00 */
[----:B------:R1:W-:Y:S01]  /*30af0*/  STL.64 [R1+0x3fe8], R16 ;  /* 0x003fe81001007387 */ /* 0x0003e20000100a00 */
[----:B0-----:R-:W-:-:S02]  /*30b00*/  MOV R19, R24 ;  /* 0x0000001800137202 */ /* 0x001fc40000000f00 */
[----:B---3--:R-:W-:Y:S01]  /*30b10*/  MOV R18, R25 ;  /* 0x0000001900127202 */ /* 0x008fe20000000f00 */
[----:B------:R-:W-:Y:S01]  /*30b20*/  IMAD.MOV.U32 R24, RZ, RZ, R3 ;  /* 0x000000ffff187224 */ /* 0x000fe200078e0003 */
[----:B------:R-:W-:Y:S01]  /*30b30*/  MOV R25, R0 ;  /* 0x0000000000197202 */ /* 0x000fe20000000f00 */
[----:B------:R-:W3:Y:S01]  /*30b40*/  LDL.LU R3, [R1+0x4074] ;  /* 0x0040740001037983 */ /* 0x000ee20000300800 */
[----:B-1----:R-:W-:Y:S01]  /*30b50*/  MOV R16, R27 ;  /* 0x0000001b00107202 */ /* 0x002fe20000000f00 */
[----:B------:R-:W2:Y:S02]  /*30b60*/  LDL.LU R0, [R1+0x4070] ;  /* 0x0040700001007983 */ /* 0x000ea40000300800 */
[----:B-----5:R-:W-:Y:S02]  /*30b70*/  IMAD.MOV.U32 R17, RZ, RZ, R26 ;  /* 0x000000ffff117224 */ /* 0x020fe400078e001a */
[----:B------:R-:W-:Y:S01]  /*30b80*/  IMAD.MOV.U32 R27, RZ, RZ, R13 ;  /* 0x000000ffff1b7224 */ /* 0x000fe200078e000d */
[----:B------:R-:W2:Y:S01]  /*30b90*/  LDL.LU R12, [R1+0x140] ;  /* 0x00014000010c7983 */ /* 0x000ea20000300800 */
[----:B----4-:R-:W-:Y:S01]  /*30ba0*/  MOV R26, R14 ;  /* 0x0000000e001a7202 */ /* 0x010fe20000000f00 */
[----:B------:R-:W2:Y:S02]  /*30bb0*/  LDL.LU R13, [R1+0x144] ;  /* 0x00014400010d7983 */ /* 0x000ea40000300800 */
[----:B------:R-:W2:Y:S01]  /*30bc0*/  LDL.LU R14, [R1+0x148] ;  /* 0x00014800010e7983 */ /* 0x000ea20000300800 */
[----:B------:R-:W2:Y:S01]  /*30bd0*/  LDL.LU R15, [R1+0x14c] ;  /* 0x00014c00010f7983 */ /* 0x000ea20000300800 */
[----:B------:R-:W-:Y:S02]  /*30be0*/  STL.64 [R1+0x4000], R18 ;  /* 0x0040001201007387 */ /* 0x000fe40000100a00 */
[----:B------:R0:W-:Y:S02]  /*30bf0*/  STL.64 [R1+0x3ff8], R16 ;  /* 0x003ff81001007387 */ /* 0x0001e40000100a00 */
        /* <DEDUP_REMOVED lines=10> */
[----:B--2---:R-:W-:Y:S01]  /*30ca0*/  HMMA.16816.F32 R24, R24, R6, R12 ;  /* 0x000000061818723c */ /* 0x004fe2000000180c */
[----:B-----5:R-:W-:Y:S01]  /*30cb0*/  STL.64 [R1+0x4028], R18 ;  /* 0x0040281201007387 */ /* 0x020fe20000100a00 */
[----:B----4-:R0:W-:Y:S03]  /*30cc0*/  STL.64 [R1+0x4020], R16 ;  /* 0x0040201001007387 */ /* 0x0101e60000100a00 */
[----:B0-----:R-:W2:Y:S01]  /*30cd0*/  LDL.LU R16, [R1+0x3d0] ;  /* 0x0003d00001107983 */ /* 0x001ea20000300800 */
[----:B------:R-:W2:Y:S02]  /*30ce0*/  LDL.LU R17, [R1+0x3d4] ;  /* 0x0003d40001117983 */ /* 0x000ea40000300800 */
[----:B------:R-:W4:Y:S02]  /*30cf0*/  LDL.LU R18, [R1+0x3d8] ;  /* 0x0003d80001127983 */ /* 0x000f240000300800 */
[----:B------:R-:W4:Y:S11]  /*30d00*/  LDL.LU R19, [R1+0x3dc] ;  /* 0x0003dc0001137983 */ /* 0x000f360000300800 */
[----:B------:R-:W-:Y:S03]  /*30d10*/  @!UPT UIADD3 URZ, URZ, URZ, URZ ;  /* 0x0000003f3f3ff290 */ /* 0x000fe6000fffe03f */
[----:B------:R-:W-:Y:S01]  /*30d20*/  MOV R13, R26 ;  /* 0x0000001a000d7202 */ /* 0x000fe20000000f00 */
[----:B----4-:R0:W-:Y:S01]  /*30d30*/  STL.64 [R1+0x4040], R18 ;  /* 0x0040401201007387 */ /* 0x0101e20000100a00 */
[----:B--2---:R1:W-:Y:S01]  /*30d40*/  STL.64 [R1+0x4038], R16 ;  /* 0x0040381001007387 */ /* 0x0043e20000100a00 */
[----:B0-----:R-:W-:Y:S02]  /*30d50*/  MOV R18, R0 ;  /* 0x0000000000127202 */ /* 0x001fe40000000f00 */
[----:B-1----:R-:W2:Y:S01]  /*30d60*/  LDL.LU R16, [R1+0x80] ;  /* 0x0000800001107983 */ /* 0x002ea20000300800 */
[----:B------:R-:W2:Y:S02]  /*30d70*/  LDL.LU R17, [R1+0x84] ;  /* 0x0000840001117983 */ /* 0x000ea40000300800 */
[----:B------:R-:W4:Y:S01]  /*30d80*/  LDL.LU R0, [R1+0x406c] ;  /* 0x00406c0001007983 */ /* 0x000f220000300800 */
[----:B---3--:R-:W-:Y:S02]  /*30d90*/  MOV R19, R3 ;  /* 0x0000000300137202 */ /* 0x008fe40000000f00 */
[----:B------:R-:W3:Y:S01]  /*30da0*/  LDL.LU R3, [R1+0x4068] ;  /* 0x0040680001037983 */ /* 0x000ee20000300800 */
[----:B------:R0:W-:Y:S02]  /*30db0*/  STL [R1+0x3e40], R20 ;  /* 0x003e401401007387 */ /* 0x0001e40000100800 */
[----:B------:R1:W-:Y:S02]  /*30dc0*/  STL [R1+0x3e3c], R21 ;  /* 0x003e3c1501007387 */ /* 0x0003e40000100800 */
[----:B------:R5:W-:Y:S01]  /*30dd0*/  STL [R1+0x3e38], R22 ;  /* 0x003e381601007387 */ /* 0x000be20000100800 */
[----:B------:R-:W-:Y:S01]  /*30de0*/  STL [R1+0x3e34], R23 ;  /* 0x003e341701007387 */ /* 0x000fe20000100800 */
[----:B0-----:R-:W-:Y:S01]  /*30df0*/  IMAD.MOV.U32 R20, RZ, RZ, R9 ;  /* 0x000000ffff147224 */ /* 0x001fe200078e0009 */
[----:B-1----:R-:W-:-:S02]  /*30e00*/  MOV R21, R28 ;  /* 0x0000001c00157202 */ /* 0x002fc40000000f00 */
[----:B------:R-:W2:Y:S01]  /*30e10*/  LDL.LU R9, [R1+0x4064] ;  /* 0x0040640001097983 */ /* 0x000ea20000300800 */
[----:B------:R-:W2:Y:S02]  /*30e20*/  LDL.LU R28, [R1+0x4060] ;  /* 0x00406000011c7983 */ /* 0x000ea40000300800 */
[----:B------:R-:W-:Y:S02]  /*30e30*/  STL [R1+0x3e30], R8 ;  /* 0x003e300801007387 */ /* 0x000fe40000100800 */
[----:B------:R-:W2:Y:S01]  /*30e40*/  LDL.LU R15, [R1+0x405c] ;  /* 0x00405c00010f7983 */ /* 0x000ea20000300800 */
[----:B------:R-:W2:Y:S01]  /*30e50*/  LDL.LU R12, [R1+0x4058] ;  /* 0x00405800010c7983 */ /* 0x000ea20000300800 */
[----:B------:R-:W-:Y:S01]  /*30e60*/  STL [R1+0x260], R24 ;  /* 0x0002601801007387 */ /* 0x000fe20000100800 */
[----:B-----5:R-:W-:Y:S01]  /*30e70*/  MOV R22, R29 ;  /* 0x0000001d00167202 */ /* 0x020fe20000000f00 */
[----:B------:R0:W-:Y:S01]  /*30e80*/  STL [R1+0x26c], R27 ;  /* 0x00026c1b01007387 */ /* 0x0001e20000100800 */
[----:B------:R-:W-:Y:S01]  /*30e90*/  MOV R29, R25 ;  /* 0x00000019001d7202 */ /* 0x000fe20000000f00 */
[----:B0-----:R-:W2:Y:S01]  /*30ea0*/  LDL.LU.64 R26, [R1+0x4050] ;  /* 0x00405000011a7983 */ /* 0x001ea20000300a00 */
[----:B------:R-:W2:Y:S02]  /*30eb0*/  LDL.LU.64 R24, [R1+0x4048] ;  /* 0x0040480001187983 */ /* 0x000ea40000300a00 */
[----:B------:R-:W-:Y:S01]  /*30ec0*/  STL [R1+0x3d88], R13 ;  /* 0x003d880d01007387 */ /* 0x000fe20000100800 */
[----:B--2---:R-:W-:Y:S01]  /*30ed0*/  HMMA.16816.F32 R4, R24, R6, R16 ;  /* 0x000000061804723c */ /* 0x004fe20000001810 */
[----:B------:R0:W-:Y:S01]  /*30ee0*/  STL [R1+0x3e88], R15 ;  /* 0x003e880f01007387 */ /* 0x0001e20000100800 */
[----:B------:R1:W-:Y:S03]  /*30ef0*/  STL [R1+0x3e84], R12 ;  /* 0x003e840c01007387 */ /* 0x0003e60000100800 */
[----:B0-----:R-:W2:Y:S04]  /*30f00*/  LDL.64 R14, [R1+0x18] ;  /* 0x00001800010e7983 */ /* 0x001ea80000100a00 */
[----:B-1----:R-:W2:Y:S01]  /*30f10*/  LDL.64 R12, [R1+0x10] ;  /* 0x00001000010c7983 */ /* 0x002ea20000100a00 */
[----:B------:R-:W2:Y:S02]  /*30f20*/  LDL.LU.64 R18, [R1+0x4040] ;  /* 0x0040400001127983 */ /* 0x000ea40000300a00 */
[----:B------:R-:W2:Y:S11]  /*30f30*/  LDL.LU.64 R16, [R1+0x4038] ;  /* 0x0040380001107983 */ /* 0x000eb60000300a00 */
[----:B------:R-:W-:Y:S01]  /*30f40*/  STL.64 [R1+0x240], R4 ;  /* 0x0002400401007387 */ /* 0x000fe20000100a00 */
[----:B------:R0:W-:Y:S03]  /*30f50*/  STL.64 [R1+0x248], R6 ;  /* 0x0002480601007387 */ /* 0x0001e60000100a00 */
[----:B0-----:R-:W2:Y:S02]  /*30f60*/  LDL.LU.64 R6, [R1+0x4030] ;  /* 0x0040300001067983 */ /* 0x001ea40000300a00 */
[-C--:B--2---:R-:W-:Y:S11]  /*30f70*/  HMMA.16816.F32 R16, R12, R6.reuse, R16 ;  /* 0x000000060c10723c */ /* 0x084ff60000001810 */
[----:B------:R-:W-:Y:S11]  /*30f80*/  @!UPT UIADD3 URZ, URZ, URZ, URZ ;  /* 0x0000003f3f3ff290 */ /* 0x000ff6000fffe03f */
[----:B------:R-:W-:Y:S01]  /*30f90*/  @!UPT UIADD3 URZ, URZ, URZ, URZ ;  /* 0x0000003f3f3ff290 */ /* 0x000fe2000fffe03f */
        /* <DEDUP_REMOVED lines=80> */
[----:B0-----:R-:W2:Y:S01]  /*314a0*/  LDL.LU.64 R6, [R1+0x3f40] ;  /* 0x003f400001067983 */ /* 0x001ea20000300a00 */
[----:B------:R-:W-:Y:S01]  /*314b0*/  IMAD.MOV.U32 R23, RZ, RZ, R10 ;  /* 0x000000ffff177224 */ /* 0x000fe200078e000a */
[-C--:B--2---:R-:W-:Y:S08]  /*314c0*/  HMMA.16816.F32 R16, R12, R6.reuse, R16 ;  /* 0x000000060c10723c */ /* 0x084ff00000001810 */
[----:B------:R-:W-:Y:S11]  /*314d0*/  HMMA.16816.F32 R4, R24, R6, R20 ;  /* 0x000000061804723c */ /* 0x000ff60000001814 */
[----:B------:R-:W-:Y:S04]  /*314e0*/  @!UPT UIADD3 URZ, URZ, URZ, URZ ;  /* 0x0000003f3f3ff290 */ /* 0x000fe8000fffe03f */
[----:B------:R-:W-:Y:S01]  /*314f0*/  STL.64 [R1+0x80], R16 ;  /* 0x0000801001007387 */ /* 0x000fe20000100a00 */
[----:B------:R0:W-:Y:S08]  /*31500*/  STL.64 [R1+0x88], R18 ;  /* 0x0000881201007387 */ /* 0x0001f00000100a00 */
[----:B------:R-:W-:Y:S01]  /*31510*/  MOV R22, R7 ;  /* 0x0000000700167202 */ /* 0x000fe20000000f00 */
[----:B------:R-:W-:Y:S01]  /*31520*/  IMAD.MOV.U32 R23, RZ, RZ, R5 ;  /* 0x000000ffff177224 */ /* 0x000fe200078e0005 */
[----:B0-----:R-:W2:Y:S01]  /*31530*/  LDL.LU.64 R18, [R1+0x3f38] ;  /* 0x003f380001127983 */ /* 0x001ea20000300a00 */
[----:B------:R-:W2:Y:S02]  /*31540*/  LDL.LU.64 R16, [R1+0x3f30] ;  /* 0x003f300001107983 */ /* 0x000ea40000300a00 */
[----:B------:R-:W-:Y:S02]  /*31550*/  STL [R1+0x40], R4 ;  /* 0x0000400401007387 */ /* 0x000fe40000100800 */
[----:B------:R0:W-:Y:S02]  /*31560*/  STL [R1+0x48], R6 ;  /* 0x0000480601007387 */ /* 0x0001e40000100800 */
[----:B0-----:R-:W5:Y:S01]  /*31570*/  LDL.LU.64 R6, [R1+0x3f28] ;  /* 0x003f280001067983 */ /* 0x001f620000300a00 */
[----:B------:R-:W2:Y:S02]  /*31580*/  LDL.LU R4, [R1+0x3f20] ;  /* 0x003f200001047983 */ /* 0x000ea40000300800 */
[----:B------:R0:W-:Y:S02]  /*31590*/  STL.64 [R1+0x3f00], R22 ;  /* 0x003f001601007387 */ /* 0x0001e40000100a00 */
[----:B0-----:R-:W3:Y:S01]  /*315a0*/  LDL.LU R22, [R1+0x1f8] ;  /* 0x0001f80001167983 */ /* 0x001ee20000300800 */
[----:B--2---:R-:W-:-:S07]  /*315b0*/  MOV R23, R4 ;  /* 0x0000000400177202 */ /* 0x004fce0000000f00 */
[-C--:B---3--:R-:W-:Y:S11]  /*315c0*/  HMMA.16816.F32 R16, R12, R22.reuse, R16 ;  /* 0x000000160c10723c */ /* 0x088ff60000001810 */
[----:B------:R-:W-:Y:S11]  /*315d0*/  @!UPT UIADD3 URZ, URZ, URZ, URZ ;  /* 0x0000003f3f3ff290 */ /* 0x000ff6000fffe03f */
[----:B------:R-:W-:Y:S01]  /*315e0*/  @!UPT UIADD3 URZ, URZ, URZ, URZ ;  /* 0x0000003f3f3ff290 */ /* 0x000fe2000fffe03f */
[----:B------:R-:W-:Y:S01]  /*315f0*/  STL [R1+0x70], R16 ;  /* 0x0000701001007387 */ /* 0x000fe20000100800 */
[----:B------:R0:W-:Y:S01]  /*31600*/  STL [R1+0x78], R18 ;  /* 0x0000781201007387 */ /* 0x0001e20000100800 */
[----:B------:R-:W-:Y:S01]  /*31610*/  MOV R10, R19 ;  /* 0x00000013000a7202 */ /* 0x000fe20000000f00 */
[----:B------:R-:W-:Y:S01]  /*31620*/  IMAD.MOV.U32 R5, RZ, RZ, R17 ;  /* 0x000000ffff057224 */ /* 0x000fe200078e0011 */
[----:B0-----:R-:W2:Y:S01]  /*31630*/  LDL.LU.64 R18, [R1+0x3f18] ;  /* 0x003f180001127983 */ /* 0x001ea20000300a00 */
[----:B------:R-:W2:Y:S02]  /*31640*/  LDL.LU.64 R16, [R1+0x3f10] ;  /* 0x003f100001107983 */ /* 0x000ea40000300a00 */
[----:B--2---:R-:W-:Y:S01]  /*31650*/  HMMA.16816.F32 R20, R24, R22, R16 ;  /* 0x000000161814723c */ /* 0x004fe20000001810 */
[----:B------:R-:W2:Y:S11]  /*31660*/  LDL.LU R18, [R1+0x3f08] ;  /* 0x003f080001127983 */ /* 0x000eb60000300800 */
[----:B------:R-:W-:Y:S11]  /*31670*/  @!UPT UIADD3 URZ, URZ, URZ, URZ ;  /* 0x0000003f3f3ff290 */ /* 0x000ff6000fffe03f */
[----:B------:R-:W-:Y:S01]  /*31680*/  STL [R1+0x30], R20 ;  /* 0x0000301401007387 */ /* 0x000fe20000100800 */
[----:B------:R-:W-:Y:S02]  /*31690*/  MOV R17, R22 ;  /* 0x0000001600117202 */ /* 0x000fe40000000f00 */
[----:B------:R-:W-:Y:S02]  /*316a0*/  MOV R4, R23 ;  /* 0x0000001700047202 */ /* 0x000fe40000000f00 */
[----:B------:R-:W3:Y:S01]  /*316b0*/  LDL.LU.64 R22, [R1+0x3f00] ;  /* 0x003f000001167983 */ /* 0x000ee20000300a00 */
[----:B------:R0:W-:Y:S02]  /*316c0*/  STL.64 [R1+0x3ef8], R26 ;  /* 0x003ef81a01007387 */ /* 0x0001e40000100a00 */
[----:B------:R1:W-:Y:S01]  /*316d0*/  STL.64 [R1+0x3ef0], R24 ;  /* 0x003ef01801007387 */ /* 0x0003e20000100a00 */
[----:B0-----:R-:W-:Y:S02]  /*316e0*/  MOV R26, R3 ;  /* 0x00000003001a7202 */ /* 0x001fe40000000f00 */
[----:B-1----:R-:W-:Y:S01]  /*316f0*/  MOV R24, R28 ;  /* 0x0000001c00187202 */ /* 0x002fe20000000f00 */
[----:B------:R-:W-:Y:S01]  /*31700*/  IMAD.MOV.U32 R25, RZ, RZ, R9 ;  /* 0x000000ffff197224 */ /* 0x000fe200078e0009 */
[----:B----4-:R-:W-:Y:S01]  /*31710*/  MOV R27, R0 ;  /* 0x00000000001b7202 */ /* 0x010fe20000000f00 */
[----:B------:R-:W0:Y:S06]  /*31720*/  S2R R28, SR_TID.X ;  /* 0x00000000001c7919 */ /* 0x000e2c0000002100 */
[----:B-----5:R-:W-:Y:S01]  /*31730*/  HMMA.16816.F32 R24, R12, R6, R24 ;  /* 0x000000060c18723c */ /* 0x020fe20000001818 */
[----:B------:R-:W-:Y:S01]  /*31740*/  STL.64 [R1+0x3ed8], R4 ;  /* 0x003ed80401007387 */ /* 0x000fe20000100a00 */
[----:B0-----:R-:W-:-:S04]  /*31750*/  LOP3.LUT R9, R28, 0xe0, RZ, 0xc0, !PT ;  /* 0x000000e01c097812 */ /* 0x001fc800078ec0ff */
[----:B------:R-:W-:Y:S11]  /*31760*/  SHF.R.U32.HI R16, RZ, 0x1, R9 ;  /* 0x00000001ff107819 */ /* 0x000ff60000011609 */
[----:B------:R-:W-:Y:S06]  /*31770*/  @!UPT UIADD3 URZ, URZ, URZ, URZ ;  /* 0x0000003f3f3ff290 */ /* 0x000fec000fffe03f */
[----:B------:R0:W-:Y:S01]  /*31780*/  STL [R1+0xe8], R26 ;  /* 0x0000e81a01007387 */ /* 0x0001e20000100800 */
[----:B------:R-:W-:Y:S01]  /*31790*/  IMAD.MOV.U32 R19, RZ, RZ, R27 ;  /* 0x000000ffff137224 */ /* 0x000fe200078e001b */
[----:B------:R-:W-:Y:S02]  /*317a0*/  MOV R9, R24 ;  /* 0x0000001800097202 */ /* 0x000fe40000000f00 */
[----:B------:R-:W-:Y:S01]  /*317b0*/  MOV R20, R25 ;  /* 0x0000001900147202 */ /* 0x000fe20000000f00 */
[----:B0-----:R-:W4:Y:S01]  /*317c0*/  LDL.LU.64 R26, [R1+0x3ef8] ;  /* 0x003ef800011a7983 */ /* 0x001f220000300a00 */
[----:B------:R-:W4:Y:S02]  /*317d0*/  LDL.LU.64 R24, [R1+0x3ef0] ;  /* 0x003ef00001187983 */ /* 0x000f240000300a00 */
[----:B------:R-:W-:Y:S02]  /*317e0*/  STL.64 [R1+0x3ee8], R14 ;  /* 0x003ee80e01007387 */ /* 0x000fe40000100a00 */
[----:B------:R0:W-:Y:S02]  /*317f0*/  STL.64 [R1+0x3ee0], R12 ;  /* 0x003ee00c01007387 */ /* 0x0001e40000100a00 */
[----:B0-----:R-:W4:Y:S01]  /*31800*/  LDL.LU R12, [R1+0x1e0] ;  /* 0x0001e000010c7983 */ /* 0x001f220000300800 */
[----:B------:R-:W-:Y:S01]  /*31810*/  MOV R14, R11 ;  /* 0x0000000b000e7202 */ /* 0x000fe20000000f00 */
[----:B------:R-:W-:-:S02]  /*31820*/  IMAD.MOV.U32 R15, RZ, RZ, R2 ;  /* 0x000000ffff0f7224 */ /* 0x000fc400078e0002 */
[----:B------:R-:W0:Y:S04]  /*31830*/  S2R R0, SR_TID.X ;  /* 0x0000000000007919 */ /* 0x000e280000002100 */
[----:B------:R-:W1:Y:S01]  /*31840*/  S2R R3, SR_CTAID.X ;  /* 0x0000000000037919 */ /* 0x000e620000002500 */
[----:B------:R-:W-:Y:S02]  /*31850*/  IMAD.MOV.U32 R8, RZ, RZ, R21 ;  /* 0x000000ffff087224 */ /* 0x000fe400078e0015 */
[----:B------:R-:W-:Y:S01]  /*31860*/  FMUL R29, R29, c[0x0][0x188] ;  /* 0x000062001d1d7a20 */ /* 0x000fe20000400000 */
[C---:B0-----:R-:W-:Y:S01]  /*31870*/  LOP3.LUT R28, R0.reuse, 0x1c, RZ, 0xc0, !PT ;  /* 0x0000001c001c7812 */ /* 0x041fe200078ec0ff */
[----:B------:R-:W-:Y:S02]  /*31880*/  LOP3.LUT R0, R0, 0x3, RZ, 0xc0, !PT ;  /* 0x0000000300007812 */ /* 0x000fe400078ec0ff */
[----:B-1----:R-:W-:-:S02]  /*31890*/  IMAD.SHL.U32 R3, R3, 0x100, RZ ;  /* 0x0000010003037824 */ /* 0x002fc400078e00ff */
[----:B------:R-:W-:-:S04]  /*318a0*/  LEA R0, P0, R0, UR4, 0x1 ;  /* 0x0000000400007c11 */ /* 0x000fc8000f8008ff */
[----:B------:R-:W-:Y:S02]  /*318b0*/  IADD3 R2, P3, R0, 0x9, RZ ;  /* 0x0000000900027810 */ /* 0x000fe40007f7e0ff */
[----:B--2---:R-:W-:Y:S01]  /*318c0*/  MOV R13, R18 ;  /* 0x00000012000d7202 */ /* 0x004fe20000000f00 */
[----:B------:R-:W-:-:S04]  /*318d0*/  LEA.HI R18, R28, R16, RZ, 0x1e ;  /* 0x000000101c127211 */ /* 0x000fc800078ff0ff */
[----:B------:R-:W-:-:S04]  /*318e0*/  IADD3 R18, R3, R18, RZ ;  /* 0x0000001203127210 */ /* 0x000fc80007ffe0ff */
[----:B------:R-:W-:Y:S01]  /*318f0*/  ISETP.GT.U32.AND P5, PT, R2, R18, PT ;  /* 0x000000120200720c */ /* 0x000fe20003fa4070 */
[----:B----4-:R-:W-:Y:S01]  /*31900*/  HMMA.16816.F32 R4, R24, R6, R12 ;  /* 0x000000061804723c */ /* 0x010fe2000000180c */
[----:B------:R-:W2:Y:S01]  /*31910*/  LDL.LU.64 R14, [R1+0x3ee8] ;  /* 0x003ee800010e7983 */ /* 0x000ea20000300a00 */
[----:B------:R-:W2:Y:S11]  /*31920*/  LDL.LU.64 R12, [R1+0x3ee0] ;  /* 0x003ee000010c7983 */ /* 0x000eb60000300a00 */
[----:B------:R-:W-:Y:S11]  /*31930*/  @!UPT UIADD3 URZ, URZ, URZ, URZ ;  /* 0x0000003f3f3ff290 */ /* 0x000ff6000fffe03f */
[----:B------:R-:W-:Y:S01]  /*31940*/  MOV R21, R6 ;  /* 0x0000000600157202 */ /* 0x000fe20000000f00 */
[----:B------:R-:W-:Y:S01]  /*31950*/  IMAD.MOV.U32 R11, RZ, RZ, R7 ;  /* 0x000000ffff0b7224 */ /* 0x000fe200078e0007 */
[CC--:B------:R-:W-:Y:S02]  /*31960*/  LEA.HI R6, R28.reuse, R16.reuse, RZ, 0x1e ;  /* 0x000000101c067211 */ /* 0x0c0fe400078ff0ff */
[CC--:B------:R-:W-:Y:S01]  /*31970*/  LEA.HI R7, R28.reuse, R16.reuse, RZ, 0x1e ;  /* 0x000000101c077211 */ /* 0x0c0fe200078ff0ff */
[----:B------:R-:W-:Y:S01]  /*31980*/  LEA.HI R16, R28, R16, RZ, 0x1e ;  /* 0x000000101c107211 */ /* 0x000fe200078ff0ff */
[----:B------:R-:W-:Y:S02]  /*31990*/  IADD3.X R28, RZ, UR5, RZ, P0, !PT ;  /* 0x00000005ff1c7c10 */ /* 0x000fe400087fe4ff */
[C---:B------:R-:W-:Y:S02]  /*319a0*/  IADD3 R6, R3.reuse, R6, RZ ;  /* 0x0000000603067210 */ /* 0x040fe40007ffe0ff */
[C---:B------:R-:W-:Y:S01]  /*319b0*/  IADD3 R7, R3.reuse, R7, RZ ;  /* 0x0000000703077210 */ /* 0x040fe20007ffe0ff */
[----:B------:R-:W-:Y:S01]  /*319c0*/  IMAD.IADD R16, R3, 0x1, R16 ;  /* 0x0000000103107824 */ /* 0x000fe200078e0210 */
[----:B------:R-:W-:Y:S01]  /*319d0*/  IADD3.X R3, RZ, R28, RZ, P3, !PT ;  /* 0x0000001cff037210 */ /* 0x000fe20001ffe4ff */
[----:B------:R0:W-:Y:S01]  /*319e0*/  STL.64 [R1+0xc0], R4 ;  /* 0x0000c00401007387 */ /* 0x0001e20000100a00 */
[----:B------:R-:W-:-:S02]  /*319f0*/  IADD3 R7, R7, 0x80, RZ ;  /* 0x0000008007077810 */ /* 0x000fc40007ffe0ff */
[----:B------:R-:W-:Y:S02]  /*31a00*/  IADD3 R6, R6, 0x88, RZ ;  /* 0x0000008806067810 */ /* 0x000fe40007ffe0ff */
[----:B------:R-:W-:Y:S02]  /*31a10*/  IADD3 R16, R16, 0x8, RZ ;  /* 0x0000000810107810 */ /* 0x000fe40007ffe0ff */
[----:B------:R-:W-:Y:S02]  /*31a20*/  ISETP.GT.U32.AND.EX P5, PT, R3, RZ, PT, P5 ;  /* 0x000000ff0300720c */ /* 0x000fe40003fa4150 */
[C---:B------:R-:W-:Y:S02]  /*31a30*/  ISETP.GT.U32.AND P1, PT, R2.reuse, R7, PT ;  /* 0x000000070200720c */ /* 0x040fe40003f24070 */
[C---:B------:R-:W-:Y:S02]  /*31a40*/  ISETP.GT.U32.AND P6, PT, R2.reuse, R6, PT ;  /* 0x000000060200720c */ /* 0x040fe40003fc4070 */
[----:B------:R-:W-:Y:S01]  /*31a50*/  ISETP.GT.U32.AND P2, PT, R2, R16, PT ;  /* 0x000000100200720c */ /* 0x000fe20003f44070 */
[----:B0-----:R-:W4:Y:S01]  /*31a60*/  LDL.LU.64 R4, [R1+0x3ed8] ;  /* 0x003ed80001047983 */ /* 0x001f220000300a00 */
[----:B------:R-:W-:Y:S02]  /*31a70*/  STL.64 [R1+0x3ec8], R20 ;  /* 0x003ec81401007387 */ /* 0x000fe40000100a00 */
[----:B------:R0:W-:Y:S01]  /*31a80*/  STL.64 [R1+0x3ec0], R26 ;  /* 0x003ec01a01007387 */ /* 0x0001e20000100a00 */
[----:B------:R-:W-:Y:S01]  /*31a90*/  IADD3 R2, P0, R0, 0x10, RZ ;  /* 0x0000001000027810 */ /* 0x000fe20007f1e0ff */
[----:B0-----:R-:W5:Y:S01]  /*31aa0*/  LDL.LU R27, [R1+0x244] ;  /* 0x00024400011b7983 */ /* 0x001f620000300800 */
[----:B------:R-:W2:Y:S02]  /*31ab0*/  LDL.LU R26, [R1+0x24c] ;  /* 0x00024c00011a7983 */ /* 0x000ea40000300800 */
[----:B------:R0:W-:Y:S01]  /*31ac0*/  STL.64 [R1+0x3eb8], R24 ;  /* 0x003eb81801007387 */ /* 0x0001e20000100a00 */
[----:B------:R-:W-:-:S02]  /*31ad0*/  ISETP.GT.U32.AND P3, PT, R2, R18, PT ;  /* 0x000000120200720c */ /* 0x000fc40003f64070 */
[C---:B------:R-:W-:Y:S02]  /*31ae0*/  ISETP.GT.U32.AND P4, PT, R2.reuse, R16, PT ;  /* 0x000000100200720c */ /* 0x040fe40003f84070 */
[----:B0-----:R-:W-:Y:S01]  /*31af0*/  FSEL R25, R29, -INF , !P5 ;  /* 0xff8000001d197808 */ /* 0x001fe20006800000 */
[----:B------:R-:W3:Y:S01]  /*31b00*/  LDL.LU R24, [R1+0x148] ;  /* 0x0001480001187983 */ /* 0x000ee20000300800 */
[----:B------:R-:W3:Y:S02]  /*31b10*/  LDL.LU R21, [R1+0x120] ;  /* 0x0001200001157983 */ /* 0x000ee40000300800 */
[----:B------:R-:W3:Y:S02]  /*31b20*/  LDL.LU R20, [R1+0x128] ;  /* 0x0001280001147983 */ /* 0x000ee40000300800 */
[----:B------:R-:W-:Y:S01]  /*31b30*/  IMAD.X R29, RZ, RZ, R28, P0 ;  /* 0x000000ffff1d7224 */ /* 0x000fe200000e061c */
[----:B------:R0:W-:Y:S01]  /*31b40*/  STL [R1+0x1d4], R25 ;  /* 0x0001d41901007387 */ /* 0x0001e20000100800 */
[----:B------:R-:W-:-:S02]  /*31b50*/  ISETP.GT.U32.AND P5, PT, R2, R7, PT ;  /* 0x000000070200720c */ /* 0x000fc40003fa4070 */
[----:B------:R-:W-:Y:S02]  /*31b60*/  ISETP.GT.U32.AND P0, PT, R2, R6, PT ;  /* 0x000000060200720c */ /* 0x000fe40003f04070 */
[C---:B------:R-:W-:Y:S02]  /*31b70*/  ISETP.GT.U32.AND.EX P2, PT, R3.reuse, RZ, PT, P2 ;  /* 0x000000ff0300720c */ /* 0x040fe40003f44120 */
[C---:B------:R-:W-:Y:S02]  /*31b80*/  ISETP.GT.U32.AND.EX P1, PT, R3.reuse, RZ, PT, P1 ;  /* 0x000000ff0300720c */ /* 0x040fe40003f24110 */
[----:B------:R-:W-:Y:S01]  /*31b90*/  ISETP.GT.U32.AND.EX P6, PT, R3, RZ, PT, P6 ;  /* 0x000000ff0300720c */ /* 0x000fe20003fc4160 */
[----:B0-----:R-:W3:Y:S01]  /*31ba0*/  LDL.LU R25, [R1+0x144] ;  /* 0x0001440001197983 */ /* 0x001ee20000300800 */
[----:B------:R-:W3:Y:S02]  /*31bb0*/  LDL.LU R2, [R1+0x26c] ;  /* 0x00026c0001027983 */ /* 0x000ee40000300800 */
[----:B------:R-:W4:Y:S01]  /*31bc0*/  LDL.LU R3, [R1+0x140] ;  /* 0x0001400001037983 */ /* 0x000f220000300800 */
[----:B------:R-:W-:-:S02]  /*31bd0*/  ISETP.GT.U32.AND.EX P3, PT, R29, RZ, PT, P3 ;  /* 0x000000ff1d00720c */ /* 0x000fc40003f64130 */
[C---:B------:R-:W-:Y:S02]  /*31be0*/  ISETP.GT.U32.AND.EX P4, PT, R29.reuse, RZ, PT, P4 ;  /* 0x000000ff1d00720c */ /* 0x040fe40003f84140 */
[C---:B------:R-:W-:Y:S02]  /*31bf0*/  ISETP.GT.U32.AND.EX P5, PT, R29.reuse, RZ, PT, P5 ;  /* 0x000000ff1d00720c */ /* 0x040fe40003fa4150 */
[----:B------:R-:W-:Y:S01]  /*31c00*/  ISETP.GT.U32.AND.EX P0, PT, R29, RZ, PT, P0 ;  /* 0x000000ff1d00720c */ /* 0x000fe20003f04100 */
[----:B-----5:R-:W-:Y:S02]  /*31c10*/  FMUL R27, R27, c[0x0][0x188] ;  /* 0x000062001b1b7a20 */ /* 0x020fe40000400000 */
[----:B--2---:R-:W-:-:S03]  /*31c20*/  FMUL R26, R26, c[0x0][0x188] ;  /* 0x000062001a1a7a20 */ /* 0x004fc60000400000 */
[----:B------:R-:W-:Y:S02]  /*31c30*/  FSEL R27, R27, -INF , !P1 ;  /* 0xff8000001b1b7808 */ /* 0x000fe40004800000 */
[----:B------:R-:W-:Y:S01]  /*31c40*/  FSEL R26, R26, -INF , !P6 ;  /* 0xff8000001a1a7808 */ /* 0x000fe20007000000 */
[----:B---3--:R-:W-:Y:S02]  /*31c50*/  FMUL R2, R2, c[0x0][0x188] ;  /* 0x0000620002027a20 */ /* 0x008fe40000400000 */
[----:B----4-:R-:W-:-:S03]  /*31c60*/  FMUL R3, R3, c[0x0][0x188] ;  /* 0x0000620003037a20 */ /* 0x010fc60000400000 */
[----:B------:R-:W-:Y:S02]  /*31c70*/  FSEL R2, R2, -INF , !P2 ;  /* 0xff80000002027808 */ /* 0x000fe40005000000 */
[----:B------:R-:W-:-:S03]  /*31c80*/  FSEL R3, R3, -INF , !P3 ;  /* 0xff80000003037808 */ /* 0x000fc60005800000 */
[----:B------:R0:W-:Y:S01]  /*31c90*/  STL [R1+0x1d8], R2 ;  /* 0x0001d80201007387 */ /* 0x0001e20000100800 */
[----:B------:R1:W-:Y:S02]  /*31ca0*/  STL [R1+0x1fc], R27 ;  /* 0x0001fc1b01007387 */ /* 0x0003e40000100800 */
[----:B------:R2:W-:Y:S02]  /*31cb0*/  STL [R1+0x27c], R26 ;  /* 0x00027c1a01007387 */ /* 0x0005e40000100800 */
[----:B------:R-:W-:Y:S01]  /*31cc0*/  FMUL R21, R21, c[0x0][0x188] ;  /* 0x0000620015157a20 */ /* 0x000fe20000400000 */
[----:B0-----:R-:W-:Y:S01]  /*31cd0*/  IADD3 R2, P2, R0, 0x11, RZ ;  /* 0x0000001100027810 */ /* 0x001fe20007f5e0ff */
[----:B-1----:R-:W3:Y:S01]  /*31ce0*/  LDL.LU R27, [R1+0x124] ;  /* 0x00012400011b7983 */ /* 0x002ee20000300800 */
[----:B--2---:R-:W2:Y:S02]  /*31cf0*/  LDL.LU R26, [R1+0x12c] ;  /* 0x00012c00011a7983 */ /* 0x004ea40000300800 */
[----:B------:R0:W-:Y:S01]  /*31d00*/  STL [R1+0x9a8], R3 ;  /* 0x0009a80301007387 */ /* 0x0001e20000100800 */
[----:B------:R-:W-:-:S02]  /*31d10*/  ISETP.GT.U32.AND P1, PT, R2, R18, PT ;  /* 0x000000120200720c */ /* 0x000fc40003f24070 */
[C---:B------:R-:W-:Y:S02]  /*31d20*/  ISETP.GT.U32.AND P6, PT, R2.reuse, R16, PT ;  /* 0x000000100200720c */ /* 0x040fe40003fc4070 */
[----:B------:R-:W-:Y:S01]  /*31d30*/  ISETP.GT.U32.AND P3, PT, R2, R7, PT ;  /* 0x000000070200720c */ /* 0x000fe20003f64070 */
[----:B------:R-:W-:Y:S01]  /*31d40*/  FMUL R20, R20, c[0x0][0x188] ;  /* 0x0000620014147a20 */ /* 0x000fe20000400000 */
[----:B0-----:R-:W-:Y:S01]  /*31d50*/  IADD3.X R3, RZ, R28, RZ, P2, !PT ;  /* 0x0000001cff037210 */ /* 0x001fe200017fe4ff */
[----:B------:R-:W-:Y:S02]  /*31d60*/  ISETP.GT.U32.AND P2, PT, R2, R6, PT ;  /* 0x000000060200720c */ /* 0x000fe40003f44070 */
[----:B------:R-:W-:Y:S02]  /*31d70*/  FMUL R2, R24, c[0x0][0x188] ;  /* 0x0000620018027a20 */ /* 0x000fe40000400000 */
[----:B------:R-:W-:Y:S01]  /*31d80*/  FMUL R29, R25, c[0x0][0x188] ;  /* 0x00006200191d7a20 */ /* 0x000fe20000400000 */
[----:B------:R-:W-:-:S02]  /*31d90*/  FSEL R21, R21, -INF , !P5 ;  /* 0xff80000015157808 */ /* 0x000fc40006800000 */
[----:B------:R-:W-:Y:S02]  /*31da0*/  ISETP.GT.U32.AND.EX P1, PT, R3, RZ, PT, P1 ;  /* 0x000000ff0300720c */ /* 0x000fe40003f24110 */
[----:B------:R-:W-:Y:S02]  /*31db0*/  FSEL R24, R2, -INF , !P4 ;  /* 0xff80000002187808 */ /* 0x000fe40006000000 */
[----:B------:R-:W-:Y:S02]  /*31dc0*/  FSEL R20, R20, -INF , !P0 ;  /* 0xff80000014147808 */ /* 0x000fe40004000000 */
[----:B------:R-:W-:Y:S01]  /*31dd0*/  FSEL R25, R29, -INF , !P1 ;  /* 0xff8000001d197808 */ /* 0x000fe20004800000 */
[----:B------:R-:W-:Y:S01]  /*31de0*/  IADD3 R2, P4, R0, 0x18, RZ ;  /* 0x0000001800027810 */ /* 0x000fe20007f9e0ff */
[----:B------:R0:W-:Y:S01]  /*31df0*/  STL [R1+0x9ac], R24 ;  /* 0x0009ac1801007387 */ /* 0x0001e20000100800 */
[----:B------:R1:W-:Y:S02]  /*31e00*/  STL [R1+0x9bc], R21 ;  /* 0x0009bc1501007387 */ /* 0x0003e40000100800 */
[----:B------:R-:W-:-:S02]  /*31e10*/  IADD3.X R29, RZ, R28, RZ, P4, !PT ;  /* 0x0000001cff1d7210 */ /* 0x000fc400027fe4ff */
[C---:B------:R-:W-:Y:S02]  /*31e20*/  ISETP.GT.U32.AND P5, PT, R2.reuse, R18, PT ;  /* 0x000000120200720c */ /* 0x040fe40003fa4070 */
[C---:B------:R-:W-:Y:S02]  /*31e30*/  ISETP.GT.U32.AND P0, PT, R2.reuse, R16, PT ;  /* 0x000000100200720c */ /* 0x040fe40003f04070 */
[C---:B------:R-:W-:Y:S01]  /*31e40*/  ISETP.GT.U32.AND P1, PT, R2.reuse, R7, PT ;  /* 0x000000070200720c */ /* 0x040fe20003f24070 */
[----:B0-----:R-:W4:Y:S01]  /*31e50*/  LDL.LU R24, [R1+0x138] ;  /* 0x0001380001187983 */ /* 0x001f220000300800 */
[----:B------:R0:W-:Y:S02]  /*31e60*/  STL [R1+0x9cc], R20 ;  /* 0x0009cc1401007387 */ /* 0x0001e40000100800 */
[----:B-1----:R-:W5:Y:S01]  /*31e70*/  LDL.LU R21, [R1+0x100] ;  /* 0x0001000001157983 */ /* 0x002f620000300800 */
[----:B------:R-:W-:Y:S02]  /*31e80*/  ISETP.GT.U32.AND P4, PT, R2, R6, PT ;  /* 0x000000060200720c */ /* 0x000fe40003f84070 */
[C---:B------:R-:W-:Y:S01]  /*31e90*/  ISETP.GT.U32.AND.EX P6, PT, R3.reuse, RZ, PT, P6 ;  /* 0x000000ff0300720c */ /* 0x040fe20003fc4160 */
[----:B0-----:R-:W4:Y:S01]  /*31ea0*/  LDL.LU R20, [R1+0x108] ;  /* 0x0001080001147983 */ /* 0x001f220000300800 */
[----:B------:R0:W-:Y:S01]  /*31eb0*/  STL [R1+0x9a0], R25 ;  /* 0x0009a01901007387 */ /* 0x0001e20000100800 */
[----:B------:R-:W-:-:S02]  /*31ec0*/  ISETP.GT.U32.AND.EX P3, PT, R3, RZ, PT, P3 ;  /* 0x000000ff0300720c */ /* 0x000fc40003f64130 */
[----:B------:R-:W-:Y:S01]  /*31ed0*/  ISETP.GT.U32.AND.EX P2, PT, R3, RZ, PT, P2 ;  /* 0x000000ff0300720c */ /* 0x000fe20003f44120 */
[----:B0-----:R-:W4:Y:S01]  /*31ee0*/  LDL.LU R25, [R1+0x134] ;  /* 0x0001340001197983 */ /* 0x001f220000300800 */
[----:B------:R-:W4:Y:S02]  /*31ef0*/  LDL.LU R2, [R1+0x14c] ;  /* 0x00014c0001027983 */ /* 0x000f240000300800 */
[----:B------:R-:W4:Y:S01]  /*31f00*/  LDL.LU R3, [R1+0x130] ;  /* 0x0001300001037983 */ /* 0x000f220000300800 */
[C---:B------:R-:W-:Y:S02]  /*31f10*/  ISETP.GT.U32.AND.EX P5, PT, R29.reuse, RZ, PT, P5 ;  /* 0x000000ff1d00720c */ /* 0x040fe40003fa4150 */
[C---:B------:R-:W-:Y:S02]  /*31f20*/  ISETP.GT.U32.AND.EX P0, PT, R29.reuse, RZ, PT, P0 ;  /* 0x000000ff1d00720c */ /* 0x040fe40003f04100 */
[C---:B------:R-:W-:Y:S02]  /*31f30*/  ISETP.GT.U32.AND.EX P1, PT, R29.reuse, RZ, PT, P1 ;  /* 0x000000ff1d00720c */ /* 0x040fe40003f24110 */
[----:B------:R-:W-:Y:S01]  /*31f40*/  ISETP.GT.U32.AND.EX P4, PT, R29, RZ, PT, P4 ;  /* 0x000000ff1d00720c */ /* 0x000fe20003f84140 */
[----:B---3--:R-:W-:-:S02]  /*31f50*/  FMUL R27, R27, c[0x0][0x188] ;  /* 0x000062001b1b7a20 */ /* 0x008fc40000400000 */
[----:B--2---:R-:W-:-:S03]  /*31f60*/  FMUL R26, R26, c[0x0][0x188] ;  /* 0x000062001a1a7a20 */ /* 0x004fc60000400000 */
[----:B------:R-:W-:Y:S02]  /*31f70*/  FSEL R27, R27, -INF , !P3 ;  /* 0xff8000001b1b7808 */ /* 0x000fe40005800000 */
[----:B------:R-:W-:Y:S01]  /*31f80*/  FSEL R26, R26, -INF , !P2 ;  /* 0xff8000001a1a7808 */ /* 0x000fe20005000000 */
[----:B-----5:R-:W-:Y:S02]  /*31f90*/  FMUL R21, R21, c[0x0][0x188] ;  /* 0x0000620015157a20 */ /* 0x020fe40000400000 */
[----:B----4-:R-:W-:Y:S02]  /*31fa0*/  FMUL R2, R2, c[0x0][0x188] ;  /* 0x0000620002027a20 */ /* 0x010fe40000400000 */
[----:B------:R-:W-:-:S03]  /*31fb0*/  FMUL R3, R3, c[0x0][0x188] ;  /* 0x0000620003037a20 */ /* 0x000fc60000400000 */
[----:B------:R-:W-:Y:S02]  /*31fc0*/  FSEL R2, R2, -INF , !P6 ;  /* 0xff80000002027808 */ /* 0x000fe40007000000 */
[----:B------:R-:W-:-:S03]  /*31fd0*/  FSEL R3, R3, -INF , !P5 ;  /* 0xff80000003037808 */ /* 0x000fc60006800000 */
[----:B------:R0:W-:Y:S01]  /*31fe0*/  STL [R1+0x9a4], R2 ;  /* 0x0009a40201007387 */ /* 0x0001e20000100800 */
[----:B------:R1:W-:Y:S02]  /*31ff0*/  STL [R1+0x9b8], R27 ;  /* 0x0009b81b01007387 */ /* 0x0003e40000100800 */
[----:B------:R2:W-:Y:S01]  /*32000*/  STL [R1+0x9c8], R26 ;  /* 0x0009c81a01007387 */ /* 0x0005e20000100800 */
[----:B0-----:R-:W-:Y:S01]  /*32010*/  IADD3 R2, P6, R0, 0x19, RZ ;  /* 0x0000001900027810 */ /* 0x001fe20007fde0ff */
[----:B-1----:R-:W3:Y:S01]  /*32020*/  LDL.LU R27, [R1+0x104] ;  /* 0x00010400011b7983 */ /* 0x002ee20000300800 */
[----:B--2---:R-:W2:Y:S02]  /*32030*/  LDL.LU R26, [R1+0x10c] ;  /* 0x00010c00011a7983 */ /* 0x004ea40000300800 */
[----:B------:R0:W-:Y:S01]  /*32040*/  STL [R1+0x998], R3 ;  /* 0x0009980301007387 */ /* 0x0001e20000100800 */
[C---:B------:R-:W-:Y:S02]  /*32050*/  ISETP.GT.U32.AND P3, PT, R2.reuse, R18, PT ;  /* 0x000000120200720c */ /* 0x040fe40003f64070 */
[----:B------:R-:W-:-:S02]  /*32060*/  ISETP.GT.U32.AND P2, PT, R2, R16, PT ;  /* 0x000000100200720c */ /* 0x000fc40003f44070 */
[----:B------:R-:W-:Y:S01]  /*32070*/  ISETP.GT.U32.AND P5, PT, R2, R7, PT ;  /* 0x000000070200720c */ /* 0x000fe20003fa4070 */
[----:B------:R-:W-:Y:S02]  /*32080*/  FMUL R20, R20, c[0x0][0x188] ;  /* 0x0000620014147a20 */ /* 0x000fe40000400000 */
[----:B0-----:R-:W-:Y:S01]  /*32090*/  IMAD.X R3, RZ, RZ, R28, P6 ;  /* 0x000000ffff037224 */ /* 0x001fe200030e061c */
[----:B------:R-:W-:Y:S01]  /*320a0*/  ISETP.GT.U32.AND P6, PT, R2, R6, PT ;  /* 0x000000060200720c */ /* 0x000fe20003fc4070 */
[----:B------:R-:W-:Y:S02]  /*320b0*/  FMUL R2, R24, c[0x0][0x188] ;  /* 0x0000620018027a20 */ /* 0x000fe40000400000 */
[----:B------:R-:W-:Y:S01]  /*320c0*/  FMUL R29, R25, c[0x0][0x188] ;  /* 0x00006200191d7a20 */ /* 0x000fe20000400000 */
[----:B------:R-:W-:Y:S02]  /*320d0*/  FSEL R21, R21, -INF , !P1 ;  /* 0xff80000015157808 */ /* 0x000fe40004800000 */
[----:B------:R-:W-:-:S02]  /*320e0*/  ISETP.GT.U32.AND.EX P3, PT, R3, RZ, PT, P3 ;  /* 0x000000ff0300720c */ /* 0x000fc40003f64130 */
[----:B------:R-:W-:Y:S02]  /*320f0*/  FSEL R24, R2, -INF , !P0 ;  /* 0xff80000002187808 */ /* 0x000fe40004000000 */
[----:B------:R-:W-:Y:S02]  /*32100*/  FSEL R20, R20, -INF , !P4 ;  /* 0xff80000014147808 */ /* 0x000fe40006000000 */
[----:B------:R-:W-:Y:S01]  /*32110*/  FSEL R25, R29, -INF , !P3 ;  /* 0xff8000001d197808 */ /* 0x000fe20005800000 */
[----:B------:R-:W-:Y:S01]  /*32120*/  IADD3 R2, P0, R0, 0x20, RZ ;  /* 0x0000002000027810 */ /* 0x000fe20007f1e0ff */
[----:B------:R0:W-:Y:S01]  /*32130*/  STL [R1+0x99c], R24 ;  /* 0x00099c1801007387 */ /* 0x0001e20000100800 */
[----:B------:R1:W-:Y:S02]  /*32140*/  STL [R1+0x9b4], R21 ;  /* 0x0009b41501007387 */ /* 0x0003e40000100800 */
[----:B------:R-:W-:Y:S02]  /*32150*/  IADD3.X R29, RZ, R28, RZ, P0, !PT ;  /* 0x0000001cff1d7210 */ /* 0x000fe400007fe4ff */
[----:B------:R-:W-:-:S02]  /*32160*/  ISETP.GT.U32.AND P1, PT, R2, R18, PT ;  /* 0x000000120200720c */ /* 0x000fc40003f24070 */
        /* <DEDUP_REMOVED lines=37> */
[----:B------:R-:W-:Y:S01]  /*323c0*/  FMUL R20, R20, c[0x0][0x188] ;  /* 0x0000620014147a20 */ /* 0x000fe20000400000 */
[----:B0-----:R-:W-:Y:S01]  /*323d0*/  IADD3.X R3, RZ, R28, RZ, P2, !PT ;  /* 0x0000001cff037210 */ /* 0x001fe200017fe4ff */
[----:B------:R-:W-:Y:S02]  /*323e0*/  ISETP.GT.U32.AND P2, PT, R2, R6, PT ;  /* 0x000000060200720c */ /* 0x000fe40003f44070 */
[----:B------:R-:W-:Y:S02]  /*323f0*/  FMUL R2, R24, c[0x0][0x188] ;  /* 0x0000620018027a20 */ /* 0x000fe40000400000 */
[----:B------:R-:W-:Y:S01]  /*32400*/  FMUL R29, R25, c[0x0][0x188] ;  /* 0x00006200191d7a20 */ /* 0x000fe20000400000 */
[----:B------:R-:W-:Y:S02]  /*32410*/  FSEL R21, R21, -INF , !P3 ;  /* 0xff80000015157808 */ /* 0x000fe40005800000 */
[----:B------:R-:W-:-:S02]  /*32420*/  ISETP.GT.U32.AND.EX P5, PT, R3, RZ, PT, P5 ;  /* 0x000000ff0300720c */ /* 0x000fc40003fa4150 */
[----:B------:R-:W-:Y:S02]  /*32430*/  FSEL R24, R2, -INF , !P4 ;  /* 0xff80000002187808 */ /* 0x000fe40006000000 */
[----:B------:R-:W-:Y:S01]  /*32440*/  FSEL R20, R20, -INF , !P0 ;  /* 0xff80000014147808 */ /* 0x000fe20004000000 */
[----:B------:R-:W-:Y:S01]  /*32450*/  IADD3 R2, P4, R0, 0x28, RZ ;  /* 0x0000002800027810 */ /* 0x000fe20007f9e0ff */
[----:B------:R-:W-:Y:S01]  /*32460*/  FSEL R25, R29, -INF , !P5 ;  /* 0xff8000001d197808 */ /* 0x000fe20006800000 */
[----:B------:R0:W-:Y:S01]  /*32470*/  STL [R1+0x9e4], R24 ;  /* 0x0009e41801007387 */ /* 0x0001e20000100800 */
[----:B------:R1:W-:Y:S02]  /*32480*/  STL [R1+0x9fc], R21 ;  /* 0x0009fc1501007387 */ /* 0x0003e40000100800 */
[----:B------:R-:W-:Y:S01]  /*32490*/  IMAD.X R29, RZ, RZ, R28, P4 ;  /* 0x000000ffff1d7224 */ /* 0x000fe200020e061c */
[C---:B------:R-:W-:Y:S02]  /*324a0*/  ISETP.GT.U32.AND P3, PT, R2.reuse, R18, PT ;  /* 0x000000120200720c */ /* 0x040fe40003f64070 */
[----:B------:R-:W-:-:S02]  /*324b0*/  ISETP.GT.U32.AND P0, PT, R2, R16, PT ;  /* 0x000000100200720c */ /* 0x000fc40003f04070 */
        /* <DEDUP_REMOVED lines=131> */
[----:B------:R-:W-:Y:S02]  /*32cf0*/  STL [R1+0xa44], R27 ;  /* 0x000a441b01007387 */ /* 0x000fe40000100800 */
[----:B------:R1:W-:Y:S01]  /*32d00*/  STL [R1+0xa54], R26 ;  /* 0x000a541a01007387 */ /* 0x0003e20000100800 */
[----:B0-----:R-:W-:Y:S01]  /*32d10*/  IADD3 R2, P6, R0, 0x39, RZ ;  /* 0x0000003900027810 */ /* 0x001fe20007fde0ff */
[----:B-1----:R-:W2:Y:S01]  /*32d20*/  LDL.LU R26, [R1+0x54] ;  /* 0x00005400011a7983 */ /* 0x002ea20000300800 */
[----:B------:R-:W3:Y:S02]  /*32d30*/  LDL.LU R27, [R1+0x5c] ;  /* 0x00005c00011b7983 */ /* 0x000ee40000300800 */
        /* <DEDUP_REMOVED lines=24> */
[----:B------:R-:W-:Y:S01]  /*32ec0*/  ISETP.GT.U32.AND P0, PT, R2, R6, PT ;  /* 0x000000060200720c */ /* 0x000fe20003f04070 */
[----:B0-----:R-:W4:Y:S01]  /*32ed0*/  LDL.LU R20, [R1+0x48] ;  /* 0x0000480001147983 */ /* 0x001f220000300800 */
[----:B------:R0:W-:Y:S03]  /*32ee0*/  STL [R1+0xa10], R25 ;  /* 0x000a101901007387 */ /* 0x0001e60000100800 */
[----:B0-----:R-:W4:Y:S01]  /*32ef0*/  LDL.LU R25, [R1+0x84] ;  /* 0x0000840001197983 */ /* 0x001f220000300800 */
[----:B------:R-:W4:Y:S01]  /*32f00*/  LDL.LU R2, [R1+0x9c] ;  /* 0x00009c0001027983 */ /* 0x000f220000300800 */
[----:B------:R-:W-:-:S02]  /*32f10*/  ISETP.GT.U32.AND.EX P2, PT, R3, RZ, PT, P2 ;  /* 0x000000ff0300720c */ /* 0x000fc40003f44120 */
[C---:B------:R-:W-:Y:S02]  /*32f20*/  ISETP.GT.U32.AND.EX P1, PT, R3.reuse, RZ, PT, P1 ;  /* 0x000000ff0300720c */ /* 0x040fe40003f24110 */
[----:B------:R-:W-:Y:S02]  /*32f30*/  ISETP.GT.U32.AND.EX P6, PT, R3, RZ, PT, P6 ;  /* 0x000000ff0300720c */ /* 0x000fe40003fc4160 */
[----:B------:R-:W5:Y:S01]  /*32f40*/  LDL.LU R3, [R1+0x80] ;  /* 0x0000800001037983 */ /* 0x000f620000300800 */
[----:B--2---:R-:W-:Y:S02]  /*32f50*/  FMUL R26, R26, c[0x0][0x188] ;  /* 0x000062001a1a7a20 */ /* 0x004fe40000400000 */
[----:B---3--:R-:W-:-:S03]  /*32f60*/  FMUL R27, R27, c[0x0][0x188] ;  /* 0x000062001b1b7a20 */ /* 0x008fc60000400000 */
[----:B------:R-:W-:Y:S02]  /*32f70*/  FSEL R26, R26, -INF , !P1 ;  /* 0xff8000001a1a7808 */ /* 0x000fe40004800000 */
[----:B------:R-:W-:Y:S01]  /*32f80*/  FSEL R27, R27, -INF , !P6 ;  /* 0xff8000001b1b7808 */ /* 0x000fe20007000000 */
[----:B----4-:R-:W-:-:S05]  /*32f90*/  FMUL R2, R2, c[0x0][0x188] ;  /* 0x0000620002027a20 */ /* 0x010fca0000400000 */
[----:B------:R-:W-:-:S05]  /*32fa0*/  FSEL R2, R2, -INF , !P2 ;  /* 0xff80000002027808 */ /* 0x000fca0005000000 */
[----:B------:R-:W-:Y:S01]  /*32fb0*/  STL [R1+0xa14], R2 ;  /* 0x000a140201007387 */ /* 0x000fe20000100800 */
[----:B------:R0:W-:Y:S03]  /*32fc0*/  STL [R1+0xa3c], R26 ;  /* 0x000a3c1a01007387 */ /* 0x0001e60000100800 */
[----:B0-----:R-:W2:Y:S01]  /*32fd0*/  LDL.LU R26, [R1+0x8c] ;  /* 0x00008c00011a7983 */ /* 0x001ea20000300800 */
[----:B------:R0:W-:Y:S03]  /*32fe0*/  STL [R1+0xa4c], R27 ;  /* 0x000a4c1b01007387 */ /* 0x0001e60000100800 */
[----:B0-----:R-:W3:Y:S01]  /*32ff0*/  LDL.LU R27, [R1+0x70] ;  /* 0x00007000011b7983 */ /* 0x001ee20000300800 */
[----:B-----5:R-:W-:Y:S01]  /*33000*/  FMUL R3, R3, c[0x0][0x188] ;  /* 0x0000620003037a20 */ /* 0x020fe20000400000 */
[----:B------:R-:W-:-:S02]  /*33010*/  ISETP.GT.U32.AND.EX P3, PT, R29, RZ, PT, P3 ;  /* 0x000000ff1d00720c */ /* 0x000fc40003f64130 */
[----:B------:R-:W-:Y:S02]  /*33020*/  IADD3 R2, P2, R0, 0x41, RZ ;  /* 0x0000004100027810 */ /* 0x000fe40007f5e0ff */
[----:B------:R-:W-:Y:S02]  /*33030*/  FSEL R3, R3, -INF , !P3 ;  /* 0xff80000003037808 */ /* 0x000fe40005800000 */
[C---:B------:R-:W-:Y:S02]  /*33040*/  ISETP.GT.U32.AND P1, PT, R2.reuse, R18, PT ;  /* 0x000000120200720c */ /* 0x040fe40003f24070 */
[C---:B------:R-:W-:Y:S01]  /*33050*/  ISETP.GT.U32.AND P6, PT, R2.reuse, R16, PT ;  /* 0x000000100200720c */ /* 0x040fe20003fc4070 */
[----:B------:R-:W-:Y:S01]  /*33060*/  ISETP.GT.U32.AND P3, PT, R2, R7, PT ;  /* 0x000000070200720c */ /* 0x000fe20003f64070 */
[----:B------:R0:W-:Y:S01]  /*33070*/  STL [R1+0xa84], R3 ;  /* 0x000a840301007387 */ /* 0x0001e20000100800 */
[----:B------:R-:W-:Y:S01]  /*33080*/  ISETP.GT.U32.AND.EX P4, PT, R29, RZ, PT, P4 ;  /* 0x000000ff1d00720c */ /* 0x000fe20003f84140 */
[----:B------:R-:W-:Y:S01]  /*33090*/  FMUL R21, R21, c[0x0][0x188] ;  /* 0x0000620015157a20 */ /* 0x000fe20000400000 */
[----:B------:R-:W-:-:S02]  /*330a0*/  ISETP.GT.U32.AND.EX P5, PT, R29, RZ, PT, P5 ;  /* 0x000000ff1d00720c */ /* 0x000fc40003fa4150 */
[----:B0-----:R-:W-:Y:S01]  /*330b0*/  IADD3.X R3, RZ, R28, RZ, P2, !PT ;  /* 0x0000001cff037210 */ /* 0x001fe200017fe4ff */
[----:B------:R-:W-:Y:S02]  /*330c0*/  ISETP.GT.U32.AND P2, PT, R2, R6, PT ;  /* 0x000000060200720c */ /* 0x000fe40003f44070 */
[----:B------:R-:W-:Y:S01]  /*330d0*/  FMUL R2, R24, c[0x0][0x188] ;  /* 0x0000620018027a20 */ /* 0x000fe20000400000 */
[----:B------:R-:W-:Y:S01]  /*330e0*/  ISETP.GT.U32.AND.EX P0, PT, R29, RZ, PT, P0 ;  /* 0x000000ff1d00720c */ /* 0x000fe20003f04100 */
[----:B------:R-:W-:Y:S02]  /*330f0*/  FMUL R20, R20, c[0x0][0x188] ;  /* 0x0000620014147a20 */ /* 0x000fe40000400000 */
[----:B------:R-:W-:Y:S01]  /*33100*/  FMUL R29, R25, c[0x0][0x188] ;  /* 0x00006200191d7a20 */ /* 0x000fe20000400000 */
[----:B------:R-:W-:Y:S02]  /*33110*/  FSEL R24, R2, -INF , !P4 ;  /* 0xff80000002187808 */ /* 0x000fe40006000000 */
[----:B------:R-:W-:Y:S01]  /*33120*/  ISETP.GT.U32.AND.EX P1, PT, R3, RZ, PT, P1 ;  /* 0x000000ff0300720c */ /* 0x000fe20003f24110 */
[----:B------:R-:W-:Y:S01]  /*33130*/  IADD3 R2, P4, R0, 0x48, RZ ;  /* 0x0000004800027810 */ /* 0x000fe20007f9e0ff */
[----:B------:R-:W-:-:S02]  /*33140*/  FSEL R21, R21, -INF , !P5 ;  /* 0xff80000015157808 */ /* 0x000fc40006800000 */
[----:B------:R-:W-:Y:S01]  /*33150*/  FSEL R20, R20, -INF , !P0 ;  /* 0xff80000014147808 */ /* 0x000fe20004000000 */
[----:B------:R0:W-:Y:S01]  /*33160*/  STL [R1+0xa8c], R24 ;  /* 0x000a8c1801007387 */ /* 0x0001e20000100800 */
[C---:B------:R-:W-:Y:S02]  /*33170*/  ISETP.GT.U32.AND P5, PT, R2.reuse, R18, PT ;  /* 0x000000120200720c */ /* 0x040fe40003fa4070 */
[C---:B------:R-:W-:Y:S01]  /*33180*/  ISETP.GT.U32.AND P0, PT, R2.reuse, R16, PT ;  /* 0x000000100200720c */ /* 0x040fe20003f04070 */
[----:B------:R-:W-:Y:S01]  /*33190*/  STL [R1+0xaa4], R21 ;  /* 0x000aa41501007387 */ /* 0x000fe20000100800 */
[----:B------:R1:W-:Y:S01]  /*331a0*/  STL [R1+0xaa8], R20 ;  /* 0x000aa81401007387 */ /* 0x0003e20000100800 */
[----:B------:R-:W-:Y:S01]  /*331b0*/  ISETP.GT.U32.AND.EX P6, PT, R3, RZ, PT, P6 ;  /* 0x000000ff0300720c */ /* 0x000fe20003fc4160 */
[----:B------:R-:W-:Y:S01]  /*331c0*/  FMUL R23, R23, c[0x0][0x188] ;  /* 0x0000620017177a20 */ /* 0x000fe20000400000 */
[----:B0-----:R-:W-:Y:S01]  /*331d0*/  FSEL R24, R29, -INF , !P1 ;  /* 0xff8000001d187808 */ /* 0x001fe20004800000 */
[----:B------:R-:W-:Y:S01]  /*331e0*/  IADD3.X R29, RZ, R28, RZ, P4, !PT ;  /* 0x0000001cff1d7210 */ /* 0x000fe200027fe4ff */
[----:B------:R-:W-:-:S02]  /*331f0*/  ISETP.GT.U32.AND P1, PT, R2, R7, PT ;  /* 0x000000070200720c */ /* 0x000fc40003f24070 */
[----:B------:R-:W-:Y:S01]  /*33200*/  ISETP.GT.U32.AND P4, PT, R2, R6, PT ;  /* 0x000000060200720c */ /* 0x000fe20003f84070 */
[----:B-1----:R-:W4:Y:S01]  /*33210*/  LDL.LU R20, [R1+0x78] ;  /* 0x0000780001147983 */ /* 0x002f220000300800 */
[C---:B------:R-:W-:Y:S01]  /*33220*/  ISETP.GT.U32.AND.EX P3, PT, R3.reuse, RZ, PT, P3 ;  /* 0x000000ff0300720c */ /* 0x040fe20003f64130 */
[----:B------:R-:W-:Y:S02]  /*33230*/  FMUL R22, R22, c[0x0][0x188] ;  /* 0x0000620016167a20 */ /* 0x000fe40000400000 */
[----:B------:R-:W5:Y:S01]  /*33240*/  LDL.LU R21, [R1+0x30] ;  /* 0x0000300001157983 */ /* 0x000f620000300800 */
[----:B------:R-:W-:Y:S01]  /*33250*/  ISETP.GT.U32.AND.EX P2, PT, R3, RZ, PT, P2 ;  /* 0x000000ff0300720c */ /* 0x000fe20003f44120 */
[----:B------:R0:W-:Y:S01]  /*33260*/  STL [R1+0xa80], R24 ;  /* 0x000a801801007387 */ /* 0x0001e20000100800 */
[----:B------:R-:W-:Y:S02]  /*33270*/  ISETP.GT.U32.AND.EX P5, PT, R29, RZ, PT, P5 ;  /* 0x000000ff1d00720c */ /* 0x000fe40003fa4150 */
[----:B------:R-:W-:-:S02]  /*33280*/  FSEL R23, R23, -INF , !P3 ;  /* 0xff80000017177808 */ /* 0x000fc40005800000 */
[----:B------:R-:W-:Y:S01]  /*33290*/  FSEL R22, R22, -INF , !P2 ;  /* 0xff80000016167808 */ /* 0x000fe20005000000 */
[----:B--2---:R-:W-:-:S05]  /*332a0*/  FMUL R2, R26, c[0x0][0x188] ;  /* 0x000062001a027a20 */ /* 0x004fca0000400000 */
[----:B0-----:R-:W-:Y:S01]  /*332b0*/  FSEL R24, R2, -INF , !P6 ;  /* 0xff80000002187808 */ /* 0x001fe20007000000 */
[----:B---3--:R-:W-:-:S04]  /*332c0*/  FMUL R3, R27, c[0x0][0x188] ;  /* 0x000062001b037a20 */ /* 0x008fc80000400000 */
[----:B------:R0:W-:Y:S01]  /*332d0*/  STL [R1+0xa88], R24 ;  /* 0x000a881801007387 */ /* 0x0001e20000100800 */
[----:B------:R-:W-:Y:S01]  /*332e0*/  STL [R1+0xaa0], R23 ;  /* 0x000aa01701007387 */ /* 0x000fe20000100800 */
[----:B------:R-:W-:Y:S02]  /*332f0*/  FSEL R3, R3, -INF , !P5 ;  /* 0xff80000003037808 */ /* 0x000fe40006800000 */
[----:B------:R1:W-:Y:S04]  /*33300*/  STL [R1+0xac0], R22 ;  /* 0x000ac01601007387 */ /* 0x0003e80000100800 */
[----:B0-----:R-:W2:Y:S01]  /*33310*/  LDL.LU R24, [R1+0x480] ;  /* 0x0004800001187983 */ /* 0x001ea20000300800 */
[----:B------:R0:W-:Y:S02]  /*33320*/  STL [R1+0xa7c], R3 ;  /* 0x000a7c0301007387 */ /* 0x0001e40000100800 */
[----:B------:R-:W2:Y:S02]  /*33330*/  LDL.LU R25, [R1+0x484] ;  /* 0x0004840001197983 */ /* 0x000ea40000300800 */
[----:B------:R-:W2:Y:S01]  /*33340*/  LDL.LU R26, [R1+0x488] ;  /* 0x00048800011a7983 */ /* 0x000ea20000300800 */
[----:B------:R-:W2:Y:S01]  /*33350*/  LDL.LU R27, [R1+0x48c] ;  /* 0x00048c00011b7983 */ /* 0x000ea20000300800 */
[----:B-1----:R-:W2:Y:S01]  /*33360*/  LDL.LU.64 R22, [R1+0x398] ;  /* 0x0003980001167983 */ /* 0x002ea20000300a00 */
[----:B------:R-:W-:-:S02]  /*33370*/  IADD3 R2, P6, R0, 0x49, RZ ;  /* 0x0000004900027810 */ /* 0x000fc40007fde0ff */
[C---:B------:R-:W-:Y:S02]  /*33380*/  ISETP.GT.U32.AND.EX P0, PT, R29.reuse, RZ, PT, P0 ;  /* 0x000000ff1d00720c */ /* 0x040fe40003f04100 */
[C---:B------:R-:W-:Y:S01]  /*33390*/  ISETP.GT.U32.AND P3, PT, R2.reuse, R18, PT ;  /* 0x000000120200720c */ /* 0x040fe20003f64070 */
[----:B0-----:R-:W-:Y:S01]  /*333a0*/  IMAD.X R3, RZ, RZ, R28, P6 ;  /* 0x000000ffff037224 */ /* 0x001fe200030e061c */
[C---:B------:R-:W-:Y:S02]  /*333b0*/  ISETP.GT.U32.AND P2, PT, R2.reuse, R16, PT ;  /* 0x000000100200720c */ /* 0x040fe40003f44070 */
[C---:B------:R-:W-:Y:S02]  /*333c0*/  ISETP.GT.U32.AND P5, PT, R2.reuse, R7, PT ;  /* 0x000000070200720c */ /* 0x040fe40003fa4070 */
[----:B------:R-:W-:Y:S02]  /*333d0*/  ISETP.GT.U32.AND P6, PT, R2, R6, PT ;  /* 0x000000060200720c */ /* 0x000fe40003fc4070 */
[----:B------:R-:W-:-:S02]  /*333e0*/  ISETP.GT.U32.AND.EX P1, PT, R29, RZ, PT, P1 ;  /* 0x000000ff1d00720c */ /* 0x000fc40003f24110 */
[----:B------:R-:W-:Y:S01]  /*333f0*/  ISETP.GT.U32.AND.EX P4, PT, R29, RZ, PT, P4 ;  /* 0x000000ff1d00720c */ /* 0x000fe20003f84140 */
[----:B------:R-:W-:Y:S02]  /*33400*/  FMUL R17, R17, c[0x0][0x188] ;  /* 0x0000620011117a20 */ /* 0x000fe40000400000 */
[----:B------:R-:W-:Y:S01]  /*33410*/  FMUL R29, R5, c[0x0][0x188] ;  /* 0x00006200051d7a20 */ /* 0x000fe20000400000 */
[----:B------:R-:W-:Y:S01]  /*33420*/  ISETP.GT.U32.AND.EX P3, PT, R3, RZ, PT, P3 ;  /* 0x000000ff0300720c */ /* 0x000fe20003f64130 */
[----:B----4-:R-:W-:Y:S02]  /*33430*/  FMUL R2, R20, c[0x0][0x188] ;  /* 0x0000620014027a20 */ /* 0x010fe40000400000 */
[----:B-----5:R-:W-:-:S03]  /*33440*/  FMUL R20, R21, c[0x0][0x188] ;  /* 0x0000620015147a20 */ /* 0x020fc60000400000 */
[----:B------:R-:W-:Y:S01]  /*33450*/  FSEL R21, R2, -INF , !P0 ;  /* 0xff80000002157808 */ /* 0x000fe20004000000 */
[----:B------:R-:W-:-:S04]  /*33460*/  IADD3 R2, P0, R0, 0x50, RZ ;  /* 0x0000005000027810 */ /* 0x000fc80007f1e0ff */
[----:B------:R0:W-:Y:S01]  /*33470*/  STL [R1+0xa90], R21 ;  /* 0x000a901501007387 */ /* 0x0001e20000100800 */
[C---:B------:R-:W-:Y:S01]  /*33480*/  ISETP.GT.U32.AND.EX P2, PT, R3.reuse, RZ, PT, P2 ;  /* 0x000000ff0300720c */ /* 0x040fe20003f44120 */
[----:B------:R-:W-:Y:S01]  /*33490*/  FMUL R8, R8, c[0x0][0x188] ;  /* 0x0000620008087a20 */ /* 0x000fe20000400000 */
[C---:B------:R-:W-:Y:S02]  /*334a0*/  ISETP.GT.U32.AND.EX P5, PT, R3.reuse, RZ, PT, P5 ;  /* 0x000000ff0300720c */ /* 0x040fe40003fa4150 */
[----:B------:R-:W-:Y:S02]  /*334b0*/  ISETP.GT.U32.AND.EX P6, PT, R3, RZ, PT, P6 ;  /* 0x000000ff0300720c */ /* 0x000fe40003fc4160 */
[----:B0-----:R-:W-:Y:S01]  /*334c0*/  FSEL R21, R20, -INF , !P1 ;  /* 0xff80000014157808 */ /* 0x001fe20004800000 */
[----:B------:R-:W-:Y:S01]  /*334d0*/  FSEL R20, R17, -INF , !P4 ;  /* 0xff80000011147808 */ /* 0x000fe20006000000 */
[----:B------:R-:W-:Y:S01]  /*334e0*/  FSEL R17, R29, -INF , !P3 ;  /* 0xff8000001d117808 */ /* 0x000fe20005800000 */
[----:B------:R-:W-:Y:S01]  /*334f0*/  IADD3.X R29, RZ, R28, RZ, P0, !PT ;  /* 0x0000001cff1d7210 */ /* 0x000fe200007fe4ff */
[----:B------:R-:W-:-:S02]  /*33500*/  ISETP.GT.U32.AND P1, PT, R2, R18, PT ;  /* 0x000000120200720c */ /* 0x000fc40003f24070 */
[C---:B------:R-:W-:Y:S02]  /*33510*/  ISETP.GT.U32.AND P4, PT, R2.reuse, R16, PT ;  /* 0x000000100200720c */ /* 0x040fe40003f84070 */
[C---:B------:R-:W-:Y:S02]  /*33520*/  ISETP.GT.U32.AND P3, PT, R2.reuse, R7, PT ;  /* 0x000000070200720c */ /* 0x040fe40003f64070 */
[----:B------:R-:W-:Y:S01]  /*33530*/  ISETP.GT.U32.AND P0, PT, R2, R6, PT ;  /* 0x000000060200720c */ /* 0x000fe20003f04070 */
[----:B------:R-:W-:Y:S02]  /*33540*/  FMUL R2, R10, c[0x0][0x188] ;  /* 0x000062000a027a20 */ /* 0x000fe40000400000 */
[----:B------:R-:W-:Y:S02]  /*33550*/  FMUL R4, R4, c[0x0][0x188] ;  /* 0x0000620004047a20 */ /* 0x000fe40000400000 */
[----:B------:R-:W-:Y:S01]  /*33560*/  FMUL R3, R9, c[0x0][0x188] ;  /* 0x0000620009037a20 */ /* 0x000fe20000400000 */
[----:B------:R-:W-:Y:S01]  /*33570*/  ISETP.GT.U32.AND.EX P1, PT, R29, RZ, PT, P1 ;  /* 0x000000ff1d00720c */ /* 0x000fe20003f24110 */
[----:B------:R-:W3:Y:S01]  /*33580*/  LDL.LU R5, [R1+0x3ed0] ;  /* 0x003ed00001057983 */ /* 0x000ee20000300800 */
[----:B------:R-:W-:-:S02]  /*33590*/  FSEL R10, R2, -INF , !P2 ;  /* 0xff800000020a7808 */ /* 0x000fc40005000000 */
[----:B------:R-:W-:Y:S01]  /*335a0*/  FSEL R9, R8, -INF , !P5 ;  /* 0xff80000008097808 */ /* 0x000fe20006800000 */
[----:B------:R-:W-:Y:S01]  /*335b0*/  STL [R1+0xa9c], R21 ;  /* 0x000a9c1501007387 */ /* 0x000fe20000100800 */
[----:B------:R-:W-:Y:S01]  /*335c0*/  FSEL R8, R4, -INF , !P6 ;  /* 0xff80000004087808 */ /* 0x000fe20007000000 */
[----:B------:R0:W-:Y:S01]  /*335d0*/  STL [R1+0xabc], R20 ;  /* 0x000abc1401007387 */ /* 0x0001e20000100800 */
[----:B------:R-:W-:Y:S02]  /*335e0*/  IADD3 R2, P2, R0, 0x51, RZ ;  /* 0x0000005100027810 */ /* 0x000fe40007f5e0ff */
[----:B------:R-:W-:Y:S01]  /*335f0*/  FSEL R4, R3, -INF , !P1 ;  /* 0xff80000003047808 */ /* 0x000fe20004800000 */
[----:B------:R-:W-:Y:S01]  /*33600*/  STL [R1+0xa78], R17 ;  /* 0x000a781101007387 */ /* 0x000fe20000100800 */
[----:B------:R-:W-:Y:S01]  /*33610*/  STL [R1+0xa94], R10 ;  /* 0x000a940a01007387 */ /* 0x000fe20000100800 */
[----:B------:R-:W-:Y:S02]  /*33620*/  STL [R1+0xa98], R9 ;  /* 0x000a980901007387 */ /* 0x000fe40000100800 */
[----:B------:R1:W-:Y:S01]  /*33630*/  STL [R1+0xab8], R8 ;  /* 0x000ab80801007387 */ /* 0x0003e20000100800 */
[----:B------:R-:W-:-:S02]  /*33640*/  IADD3.X R3, RZ, R28, RZ, P2, !PT ;  /* 0x0000001cff037210 */ /* 0x000fc400017fe4ff */
[C---:B------:R-:W-:Y:S02]  /*33650*/  ISETP.GT.U32.AND P5, PT, R2.reuse, R18, PT ;  /* 0x000000120200720c */ /* 0x040fe40003fa4070 */
[C---:B------:R-:W-:Y:S02]  /*33660*/  ISETP.GT.U32.AND P6, PT, R2.reuse, R16, PT ;  /* 0x000000100200720c */ /* 0x040fe40003fc4070 */
[C---:B------:R-:W-:Y:S01]  /*33670*/  ISETP.GT.U32.AND P1, PT, R2.reuse, R7, PT ;  /* 0x000000070200720c */ /* 0x040fe20003f24070 */
[----:B------:R4:W-:Y:S01]  /*33680*/  STL [R1+0xb1c], R4 ;  /* 0x000b1c0401007387 */ /* 0x0009e20000100800 */
[----:B------:R-:W-:Y:S02]  /*33690*/  ISETP.GT.U32.AND P2, PT, R2, R6, PT ;  /* 0x000000060200720c */ /* 0x000fe40003f44070 */
[----:B------:R-:W5:Y:S02]  /*336a0*/  LDL.LU R2, [R1+0xe8] ;  /* 0x0000e80001027983 */ /* 0x000f640000300800 */
[----:B0-----:R-:W3:Y:S01]  /*336b0*/  LDL.LU.64 R20, [R1+0x3ec8] ;  /* 0x003ec80001147983 */ /* 0x001ee20000300a00 */
[----:B--2---:R-:W-:Y:S01]  /*336c0*/  HMMA.16816.F32 R24, R12, R22, R24 ;  /* 0x000000160c18723c */ /* 0x004fe20000001818 */
[----:B-1----:R-:W-:Y:S11]  /*336d0*/  MOV R8, R23 ;  /* 0x0000001700087202 */ /* 0x002ff60000000f00 */
[----:B------:R-:W-:Y:S11]  /*336e0*/  @!UPT UIADD3 URZ, URZ, URZ, URZ ;  /* 0x0000003f3f3ff290 */ /* 0x000ff6000fffe03f */
[----:B------:R-:W-:Y:S01]  /*336f0*/  @!UPT UIADD3 URZ, URZ, URZ, URZ ;  /* 0x0000003f3f3ff290 */ /* 0x000fe2000fffe03f */
[----:B----4-:R-:W-:Y:S01]  /*33700*/  MOV R4, R24 ;  /* 0x0000001800047202 */ /* 0x010fe20000000f00 */
[----:B------:R-:W-:Y:S01]  /*33710*/  IMAD.MOV.U32 R17, RZ, RZ, R26 ;  /* 0x000000ffff117224 */ /* 0x000fe200078e001a */
[----:B------:R-:W-:Y:S02]  /*33720*/  MOV R10, R27 ;  /* 0x0000001b000a7202 */ /* 0x000fe40000000f00 */
[----:B------:R-:W-:Y:S01]  /*33730*/  MOV R23, R25 ;  /* 0x0000001900177202 */ /* 0x000fe20000000f00 */
[----:B------:R-:W3:Y:S01]  /*33740*/  LDL.LU.64 R26, [R1+0x3ec0] ;  /* 0x003ec000011a7983 */ /* 0x000ee20000300a00 */
[----:B------:R-:W3:Y:S02]  /*33750*/  LDL.LU.64 R24, [R1+0x3eb8] ;  /* 0x003eb80001187983 */ /* 0x000ee40000300a00 */
[----:B------:R-:W-:Y:S02]  /*33760*/  STL.64 [R1+0x3eb0], R6 ;  /* 0x003eb00601007387 */ /* 0x000fe40000100a00 */
[----:B------:R0:W-:Y:S02]  /*33770*/  STL [R1+0x3ea8], R4 ;  /* 0x003ea80401007387 */ /* 0x0001e40000100800 */
[----:B0-----:R-:W3:Y:S01]  /*33780*/  LDL.LU R4, [R1+0x210] ;  /* 0x0002100001047983 */ /* 0x001ee20000300800 */
[----:B------:R-:W3:Y:S02]  /*33790*/  LDL.LU R6, [R1+0x218] ;  /* 0x0002180001067983 */ /* 0x000ee40000300800 */
[----:B------:R-:W3:Y:S02]  /*337a0*/  LDL.LU R7, [R1+0x21c] ;  /* 0x00021c0001077983 */ /* 0x000ee40000300800 */
[----:B------:R-:W-:Y:S01]  /*337b0*/  STL.64 [R1+0x3ea0], R14 ;  /* 0x003ea00e01007387 */ /* 0x000fe20000100a00 */
[----:B------:R-:W-:Y:S01]  /*337c0*/  STL.64 [R1+0x3e98], R12 ;  /* 0x003e980c01007387 */ /* 0x000fe20000100a00 */
[----:B------:R0:W-:Y:S01]  /*337d0*/  STL [R1+0x3e48], R10 ;  /* 0x003e480a01007387 */ /* 0x0001e20000100800 */
[----:B------:R-:W-:-:S02]  /*337e0*/  ISETP.GT.U32.AND.EX P4, PT, R29, RZ, PT, P4 ;  /* 0x000000ff1d00720c */ /* 0x000fc40003f84140 */
[C---:B------:R-:W-:Y:S02]  /*337f0*/  ISETP.GT.U32.AND.EX P3, PT, R29.reuse, RZ, PT, P3 ;  /* 0x000000ff1d00720c */ /* 0x040fe40003f64130 */
[----:B------:R-:W-:Y:S01]  /*33800*/  ISETP.GT.U32.AND.EX P0, PT, R29, RZ, PT, P0 ;  /* 0x000000ff1d00720c */ /* 0x000fe20003f04100 */
[----:B0-----:R-:W2:Y:S01]  /*33810*/  LDL.LU R10, [R1+0xc4] ;  /* 0x0000c400010a7983 */ /* 0x001ea20000300800 */
[----:B------:R-:W-:Y:S02]  /*33820*/  STL [R1+0x3e44], R23 ;  /* 0x003e441701007387 */ /* 0x000fe40000100800 */
[----:B------:R-:W4:Y:S02]  /*33830*/  LDL.LU R29, [R1+0xc0] ;  /* 0x0000c000011d7983 */ /* 0x000f240000300800 */
[----:B------:R-:W-:Y:S01]  /*33840*/  IMAD.MOV.U32 R9, RZ, RZ, R22 ;  /* 0x000000ffff097224 */ /* 0x000fe200078e0016 */
[----:B------:R-:W-:-:S03]  /*33850*/  MOV R15, R8 ;  /* 0x00000008000f7202 */ /* 0x000fc60000000f00 */
[----:B------:R-:W-:-:S07]  /*33860*/  IMAD.MOV.U32 R14, RZ, RZ, R9 ;  /* 0x000000ffff0e7224 */ /* 0x000fce00078e0009 */
[----:B---3--:R-:W-:Y:S01]  /*33870*/  HMMA.16816.F32 R12, R24, R14, R4 ;  /* 0x0000000e180c723c */ /* 0x008fe20000001804 */
[----:B------:R-:W3:Y:S01]  /*33880*/  LDL.LU.64 R6, [R1+0x3eb0] ;  /* 0x003eb00001067983 */ /* 0x000ee20000300a00 */
[----:B------:R-:W3:Y:S02]  /*33890*/  LDL.LU R4, [R1+0x3ea8] ;  /* 0x003ea80001047983 */ /* 0x000ee40000300800 */
[----:B-----5:R-:W-:Y:S01]  /*338a0*/  FMUL R2, R2, c[0x0][0x188] ;  /* 0x0000620002027a20 */ /* 0x020fe20000400000 */
[C---:B------:R-:W-:Y:S02]  /*338b0*/  ISETP.GT.U32.AND.EX P5, PT, R3.reuse, RZ, PT, P5 ;  /* 0x000000ff0300720c */ /* 0x040fe40003fa4150 */
[C---:B------:R-:W-:Y:S02]  /*338c0*/  ISETP.GT.U32.AND.EX P6, PT, R3.reuse, RZ, PT, P6 ;  /* 0x000000ff0300720c */ /* 0x040fe40003fc4160 */
[C---:B------:R-:W-:Y:S02]  /*338d0*/  ISETP.GT.U32.AND.EX P1, PT, R3.reuse, RZ, PT, P1 ;  /* 0x000000ff0300720c */ /* 0x040fe40003f24110 */
[----:B------:R-:W-:Y:S01]  /*338e0*/  ISETP.GT.U32.AND.EX P2, PT, R3, RZ, PT, P2 ;  /* 0x000000ff0300720c */ /* 0x000fe20003f44120 */
[----:B------:R-:W-:-:S02]  /*338f0*/  FMUL R21, R21, c[0x0][0x188] ;  /* 0x0000620015157a20 */ /* 0x000fc40000400000 */
[----:B------:R-:W-:Y:S02]  /*33900*/  FMUL R20, R20, c[0x0][0x188] ;  /* 0x0000620014147a20 */ /* 0x000fe40000400000 */
[----:B------:R-:W-:Y:S02]  /*33910*/  FMUL R19, R19, c[0x0][0x188] ;  /* 0x0000620013137a20 */ /* 0x000fe40000400000 */
[----:B----4-:R-:W-:-:S06]  /*33920*/  FMUL R3, R29, c[0x0][0x188] ;  /* 0x000062001d037a20 */ /* 0x010fcc0000400000 */
[----:B------:R-:W-:Y:S01]  /*33930*/  IMAD.MOV.U32 R22, RZ, RZ, R14 ;  /* 0x000000ffff167224 */ /* 0x000fe200078e000e */
[----:B------:R-:W-:Y:S02]  /*33940*/  MOV R9, R15 ;  /* 0x0000000f00097202 */ /* 0x000fe40000000f00 */
[----:B------:R-:W-:Y:S02]  /*33950*/  MOV R5, R12 ;  /* 0x0000000c00057202 */ /* 0x000fe40000000f00 */
[----:B------:R-:W-:Y:S01]  /*33960*/  MOV R8, R13 ;  /* 0x0000000d00087202 */ /* 0x000fe20000000f00 */
[----:B------:R-:W4:Y:S01]  /*33970*/  LDL.LU.64 R14, [R1+0x3ea0] ;  /* 0x003ea000010e7983 */ /* 0x000f220000300a00 */
[----:B------:R-:W5:Y:S02]  /*33980*/  LDL.LU.64 R12, [R1+0x3e98] ;  /* 0x003e9800010c7983 */ /* 0x000f640000300a00 */
[----:B------:R0:W-:Y:S02]  /*33990*/  STL [R1+0x3e8c], R22 ;  /* 0x003e8c1601007387 */ /* 0x0001e40000100800 */
[----:B------:R-:W-:-:S02]  /*339a0*/  FMUL R29, R11, c[0x0][0x188] ;  /* 0x000062000b1d7a20 */ /* 0x000fc40000400000 */
[----:B--2---:R-:W-:Y:S01]  /*339b0*/  FMUL R10, R10, c[0x0][0x188] ;  /* 0x000062000a0a7a20 */ /* 0x004fe20000400000 */
[----:B0-----:R-:W2:Y:S01]  /*339c0*/  LDL.LU.64 R22, [R1+0x3b8] ;  /* 0x0003b80001167983 */ /* 0x001ea20000300a00 */
[----:B------:R0:W-:Y:S02]  /*339d0*/  STL [R1+0x3e70], R27 ;  /* 0x003e701b01007387 */ /* 0x0001e40000100800 */
[----:B------:R-:W2:Y:S01]  /*339e0*/  LDL.LU R11, [R1+0x3e90] ;  /* 0x003e9000010b7983 */ /* 0x000ea20000300800 */
[----:B------:R-:W-:Y:S02]  /*339f0*/  FSEL R21, R21, -INF , !P0 ;  /* 0xff80000015157808 */ /* 0x000fe40004000000 */
[----:B0-----:R-:W-:Y:S02]  /*33a00*/  FSEL R27, R2, -INF , !P4 ;  /* 0xff800000021b7808 */ /* 0x001fe40006000000 */
[----:B------:R-:W-:-:S03]  /*33a10*/  FSEL R20, R20, -INF , !P5 ;  /* 0xff80000014147808 */ /* 0x000fc60006800000 */
[----:B------:R0:W-:Y:S01]  /*33a20*/  STL [R1+0xb08], R27 ;  /* 0x000b081b01007387 */ /* 0x0001e20000100800 */
[----:B------:R-:W-:Y:S02]  /*33a30*/  FSEL R19, R19, -INF , !P6 ;  /* 0xff80000013137808 */ /* 0x000fe40007000000 */
[----:B------:R-:W-:Y:S02]  /*33a40*/  FSEL R10, R10, -INF , !P1 ;  /* 0xff8000000a0a7808 */ /* 0x000fe40004800000 */
[----:B0-----:R-:W-:-:S05]  /*33a50*/  FSEL R27, R3, -INF , !P3 ;  /* 0xff800000031b7808 */ /* 0x001fca0005800000 */
[----:B------:R-:W-:Y:S01]  /*33a60*/  STL [R1+0xb3c], R27 ;  /* 0x000b3c1b01007387 */ /* 0x000fe20000100800 */
[----:B------:R-:W-:Y:S02]  /*33a70*/  STL [R1+0xb4c], R21 ;  /* 0x000b4c1501007387 */ /* 0x000fe40000100800 */
[----:B------:R-:W-:Y:S02]  /*33a80*/  STL [R1+0xaf4], R20 ;  /* 0x000af41401007387 */ /* 0x000fe40000100800 */
[----:B------:R-:W-:Y:S01]  /*33a90*/  STL [R1+0xb04], R19 ;  /* 0x000b041301007387 */ /* 0x000fe20000100800 */
[----:B------:R0:W-:Y:S01]  /*33aa0*/  STL [R1+0xb40], R10 ;  /* 0x000b400a01007387 */ /* 0x0001e20000100800 */
[C---:B------:R-:W-:Y:S02]  /*33ab0*/  IADD3 R2, P4, R0.reuse, 0x58, RZ ;  /* 0x0000005800027810 */ /* 0x040fe40007f9e0ff */
[----:B------:R-:W-:Y:S02]  /*33ac0*/  IADD3 R3, P3, R0, 0x59, RZ ;  /* 0x0000005900037810 */ /* 0x000fe40007f7e0ff */
[----:B------:R-:W-:-:S02]  /*33ad0*/  ISETP.GT.U32.AND P0, PT, R2, R18, PT ;  /* 0x000000120200720c */ /* 0x000fc40003f04070 */
[----:B0-----:R-:W-:Y:S02]  /*33ae0*/  FSEL R10, R29, -INF , !P2 ;  /* 0xff8000001d0a7808 */ /* 0x001fe40005000000 */
[----:B------:R-:W-:-:S03]  /*33af0*/  ISETP.GT.U32.AND P5, PT, R2, R16, PT ;  /* 0x000000100200720c */ /* 0x000fc60003fa4070 */
[----:B------:R-:W-:Y:S01]  /*33b00*/  STL [R1+0xb50], R10 ;  /* 0x000b500a01007387 */ /* 0x000fe20000100800 */
[----:B------:R-:W-:Y:S02]  /*33b10*/  STL [R1+0x3e80], R18 ;  /* 0x003e801201007387 */ /* 0x000fe40000100800 */
[----:B------:R0:W-:Y:S01]  /*33b20*/  STL.64 [R1+0x3e78], R16 ;  /* 0x003e781001007387 */ /* 0x0001e20000100a00 */
[C---:B------:R-:W-:Y:S02]  /*33b30*/  ISETP.GT.U32.AND P2, PT, R3.reuse, R18, PT ;  /* 0x000000120300720c */ /* 0x040fe40003f44070 */
[C---:B---3--:R-:W-:Y:S02]  /*33b40*/  ISETP.GT.U32.AND P6, PT, R2.reuse, R7, PT ;  /* 0x000000070200720c */ /* 0x048fe40003fc4070 */
[----:B------:R-:W-:Y:S01]  /*33b50*/  ISETP.GT.U32.AND P1, PT, R2, R6, PT ;  /* 0x000000060200720c */ /* 0x000fe20003f24070 */
[----:B------:R-:W-:Y:S01]  /*33b60*/  IMAD.X R2, RZ, RZ, R28, P4 ;  /* 0x000000ffff027224 */ /* 0x000fe200020e061c */
[----:B------:R-:W-:-:S02]  /*33b70*/  ISETP.GT.U32.AND P4, PT, R3, R16, PT ;  /* 0x000000100300720c */ /* 0x000fc40003f84070 */
[----:B0-----:R-:W5:Y:S01]  /*33b80*/  LDL.LU R16, [R1+0x490] ;  /* 0x0004900001107983 */ /* 0x001f620000300800 */
[----:B------:R-:W5:Y:S02]  /*33b90*/  LDL.LU R17, [R1+0x494] ;  /* 0x0004940001117983 */ /* 0x000f640000300800 */
[----:B------:R-:W5:Y:S02]  /*33ba0*/  LDL.LU R18, [R1+0x498] ;  /* 0x0004980001127983 */ /* 0x000f640000300800 */
[----:B----4-:R-:W-:Y:S01]  /*33bb0*/  IMAD.MOV.U32 R21, RZ, RZ, R14 ;  /* 0x000000ffff157224 */ /* 0x010fe200078e000e */
[----:B--2---:R-:W-:Y:S02]  /*33bc0*/  MOV R19, R11 ;  /* 0x0000000b00137202 */ /* 0x004fe40000000f00 */
[----:B------:R-:W-:Y:S01]  /*33bd0*/  MOV R27, R22 ;  /* 0x00000016001b7202 */ /* 0x000fe20000000f00 */
[----:B------:R-:W-:-:S04]  /*33be0*/  IMAD.MOV.U32 R29, RZ, RZ, R23 ;  /* 0x000000ffff1d7224 */ /* 0x000fc800078e0017 */
[----:B-----5:R-:W-:Y:S01]  /*33bf0*/  HMMA.16816.F32 R16, R12, R22, R16 ;  /* 0x000000160c10723c */ /* 0x020fe20000001810 */
[----:B------:R-:W2:Y:S06]  /*33c00*/  LDL.LU R22, [R1+0x3e8c] ;  /* 0x003e8c0001167983 */ /* 0x000eac0000300800 */
[----:B------:R-:W-:Y:S02]  /*33c10*/  MOV R14, R15 ;  /* 0x0000000f000e7202 */ /* 0x000fe40000000f00 */
[----:B------:R-:W-:Y:S01]  /*33c20*/  MOV R23, R12 ;  /* 0x0000000c00177202 */ /* 0x000fe20000000f00 */
[----:B------:R-:W3:Y:S01]  /*33c30*/  LDL.LU R15, [R1+0x3e88] ;  /* 0x003e8800010f7983 */ /* 0x000ee20000300800 */
[----:B------:R-:W4:Y:S02]  /*33c40*/  LDL.LU R12, [R1+0x3e84] ;  /* 0x003e8400010c7983 */ /* 0x000f240000300800 */
[----:B------:R-:W-:Y:S01]  /*33c50*/  FMUL R10, R4, c[0x0][0x188] ;  /* 0x00006200040a7a20 */ /* 0x000fe20000400000 */
[----:B------:R-:W-:-:S09]  /*33c60*/  MOV R20, R13 ;  /* 0x0000000d00147202 */ /* 0x000fd20000000f00 */
[----:B------:R0:W-:Y:S01]  /*33c70*/  STL [R1+0x64], R17 ;  /* 0x0000641101007387 */ /* 0x0001e20000100800 */
[----:B------:R-:W-:Y:S01]  /*33c80*/  IMAD.MOV.U32 R11, RZ, RZ, R18 ;  /* 0x000000ffff0b7224 */ /* 0x000fe200078e0012 */
[----:B------:R-:W-:Y:S01]  /*33c90*/  MOV R4, R16 ;  /* 0x0000001000047202 */ /* 0x000fe20000000f00 */
[----:B------:R-:W5:Y:S01]  /*33ca0*/  LDL.LU R18, [R1+0x3e80] ;  /* 0x003e800001127983 */ /* 0x000f620000300800 */
[----:B0-----:R-:W5:Y:S04]  /*33cb0*/  LDL.LU.64 R16, [R1+0x3e78] ;  /* 0x003e780001107983 */ /* 0x001f680000300a00 */
[----:B---3--:R-:W-:Y:S01]  /*33cc0*/  STL.64 [R1+0x3e68], R14 ;  /* 0x003e680e01007387 */ /* 0x008fe20000100a00 */
[----:B----4-:R0:W-:Y:S03]  /*33cd0*/  STL [R1+0x3e60], R12 ;  /* 0x003e600c01007387 */ /* 0x0101e60000100800 */
[----:B0-----:R-:W3:Y:S01]  /*33ce0*/  LDL.LU R12, [R1+0x220] ;  /* 0x00022000010c7983 */ /* 0x001ee20000300800 */
[----:B------:R-:W3:Y:S02]  /*33cf0*/  LDL.LU R13, [R1+0x224] ;  /* 0x00022400010d7983 */ /* 0x000ee40000300800 */
[----:B------:R-:W3:Y:S02]  /*33d00*/  LDL.LU R14, [R1+0x228] ;  /* 0x00022800010e7983 */ /* 0x000ee40000300800 */
[----:B------:R-:W3:Y:S01]  /*33d10*/  LDL.LU R15, [R1+0x22c] ;  /* 0x00022c00010f7983 */ /* 0x000ee20000300800 */
[----:B--2---:R0:W-:Y:S01]  /*33d20*/  STL.64 [R1+0x3e58], R22 ;  /* 0x003e581601007387 */ /* 0x0041e20000100a00 */
[----:B------:R-:W-:Y:S01]  /*33d30*/  STL.64 [R1+0x3e50], R20 ;  /* 0x003e501401007387 */ /* 0x000fe20000100a00 */
[----:B0-----:R-:W-:-:S02]  /*33d40*/  MOV R22, R27 ;  /* 0x0000001b00167202 */ /* 0x001fc40000000f00 */
[----:B------:R-:W3:Y:S01]  /*33d50*/  LDL.LU R27, [R1+0x3e70] ;  /* 0x003e7000011b7983 */ /* 0x000ee20000300800 */
[----:B------:R-:W-:Y:S02]  /*33d60*/  MOV R23, R29 ;  /* 0x0000001d00177202 */ /* 0x000fe40000000f00 */
[----:B------:R-:W-:Y:S01]  /*33d70*/  ISETP.GT.U32.AND.EX P0, PT, R2, RZ, PT, P0 ;  /* 0x000000ff0200720c */ /* 0x000fe20003f04100 */
[----:B-----5:R-:W-:-:S03]  /*33d80*/  FMUL R29, R17, c[0x0][0x188] ;  /* 0x00006200111d7a20 */ /* 0x020fc60000400000 */
[----:B------:R-:W-:Y:S02]  /*33d90*/  FSEL R10, R10, -INF , !P0 ;  /* 0xff8000000a0a7808 */ /* 0x000fe40004000000 */
[----:B------:R-:W-:-:S03]  /*33da0*/  ISETP.GT.U32.AND.EX P5, PT, R2, RZ, PT, P5 ;  /* 0x000000ff0200720c */ /* 0x000fc60003fa4150 */
[----:B------:R0:W-:Y:S02]  /*33db0*/  STL [R1+0xae4], R10 ;  /* 0x000ae40a01007387 */ /* 0x0001e40000100800 */
[----:B0-----:R-:W-:Y:S01]  /*33dc0*/  FMUL R10, R5, c[0x0][0x188] ;  /* 0x00006200050a7a20 */ /* 0x001fe20000400000 */
[----:B------:R-:W-:-:S05]  /*33dd0*/  FSEL R5, R29, -INF , !P5 ;  /* 0xff8000001d057808 */ /* 0x000fca0006800000 */
[----:B------:R0:W-:Y:S01]  /*33de0*/  STL [R1+0xaf8], R5 ;  /* 0x000af80501007387 */ /* 0x0001e20000100800 */
[----:B---3--:R-:W-:Y:S03]  /*33df0*/  HMMA.16816.F32 R20, R24, R22, R12 ;  /* 0x000000161814723c */ /* 0x008fe6000000180c */
[----:B------:R-:W2:Y:S01]  /*33e00*/  LDL.LU.64 R14, [R1+0x3e68] ;  /* 0x003e6800010e7983 */ /* 0x000ea20000300a00 */
[----:B------:R-:W3:Y:S11]  /*33e10*/  LDL.LU R12, [R1+0x3e60] ;  /* 0x003e6000010c7983 */ /* 0x000ef60000300800 */
[----:B------:R-:W-:Y:S08]  /*33e20*/  @!UPT UIADD3 URZ, URZ, URZ, URZ ;  /* 0x0000003f3f3ff290 */ /* 0x000ff0000fffe03f */
[----:B------:R1:W-:Y:S01]  /*33e30*/  STL [R1+0x58], R22 ;  /* 0x0000581601007387 */ /* 0x0003e20000100800 */
[----:B------:R-:W-:Y:S01]  /*33e40*/  MOV R13, R23 ;  /* 0x00000017000d7202 */ /* 0x000fe20000000f00 */
[----:B0-----:R-:W-:Y:S01]  /*33e50*/  IMAD.MOV.U32 R5, RZ, RZ, R20 ;  /* 0x000000ffff057224 */ /* 0x001fe200078e0014 */
[----:B------:R-:W-:Y:S01]  /*33e60*/  MOV R17, R21 ;  /* 0x0000001500117202 */ /* 0x000fe20000000f00 */
[----:B-1----:R-:W4:Y:S01]  /*33e70*/  LDL.LU.64 R22, [R1+0x3e58] ;  /* 0x003e580001167983 */ /* 0x002f220000300a00 */
[----:B------:R-:W5:Y:S01]  /*33e80*/  LDL.LU.64 R20, [R1+0x3e50] ;  /* 0x003e500001147983 */ /* 0x000f620000300a00 */
[C---:B------:R-:W-:Y:S02]  /*33e90*/  ISETP.GT.U32.AND.EX P6, PT, R2.reuse, RZ, PT, P6 ;  /* 0x000000ff0200720c */ /* 0x040fe40003fc4160 */
[----:B------:R-:W-:Y:S02]  /*33ea0*/  ISETP.GT.U32.AND.EX P1, PT, R2, RZ, PT, P1 ;  /* 0x000000ff0200720c */ /* 0x000fe40003f24110 */
[----:B------:R-:W-:Y:S01]  /*33eb0*/  FSEL R2, R10, -INF , !P6 ;  /* 0xff8000000a027808 */ /* 0x000fe20007000000 */
[----:B--2---:R-:W-:Y:S01]  /*33ec0*/  STL [R1+0x3e08], R15 ;  /* 0x003e080f01007387 */ /* 0x004fe20000100800 */
[----:B---3--:R-:W-:Y:S02]  /*33ed0*/  STL.64 [R1+0x3e00], R12 ;  /* 0x003e000c01007387 */ /* 0x008fe40000100a00 */
[----:B------:R0:W-:Y:S02]  /*33ee0*/  STL.64 [R1+0x3df8], R26 ;  /* 0x003df81a01007387 */ /* 0x0001e40000100a00 */
[----:B------:R4:W-:Y:S01]  /*33ef0*/  STL.64 [R1+0x3df0], R24 ;  /* 0x003df01801007387 */ /* 0x0009e20000100a00 */
[----:B------:R-:W-:Y:S01]  /*33f00*/  STL [R1+0x3dc4], R17 ;  /* 0x003dc41101007387 */ /* 0x000fe20000100800 */
[----:B------:R-:W2:Y:S02]  /*33f10*/  LDL.LU R10, [R1+0x3e48] ;  /* 0x003e4800010a7983 */ /* 0x000ea40000300800 */
[----:B0-----:R-:W-:-:S02]  /*33f20*/  IMAD.MOV.U32 R27, RZ, RZ, R14 ;  /* 0x000000ffff1b7224 */ /* 0x001fc400078e000e */
[----:B----4-:R-:W-:Y:S01]  /*33f30*/  IMAD.MOV.U32 R24, RZ, RZ, R23 ;  /* 0x000000ffff187224 */ /* 0x010fe200078e0017 */
[----:B-----5:R-:W-:Y:S01]  /*33f40*/  MOV R26, R21 ;  /* 0x00000015001a7202 */ /* 0x020fe20000000f00 */
[----:B------:R-:W3:Y:S01]  /*33f50*/  LDL.LU R23, [R1+0x3e44] ;  /* 0x003e440001177983 */ /* 0x000ee20000300800 */
[----:B------:R-:W-:Y:S01]  /*33f60*/  MOV R25, R20 ;  /* 0x0000001400197202 */ /* 0x000fe20000000f00 */
[----:B------:R-:W-:Y:S02]  /*33f70*/  STL [R1+0xb38], R2 ;  /* 0x000b380201007387 */ /* 0x000fe40000100800 */
[----:B------:R-:W4:Y:S01]  /*33f80*/  LDL.LU R20, [R1+0x3e40] ;  /* 0x003e400001147983 */ /* 0x000f220000300800 */
[----:B------:R-:W4:Y:S01]  /*33f90*/  LDL.LU R21, [R1+0x3e3c] ;  /* 0x003e3c0001157983 */ /* 0x000f220000300800 */
[----:B------:R-:W-:Y:S02]  /*33fa0*/  STL.64 [R1+0x3e18], R26 ;  /* 0x003e181a01007387 */ /* 0x000fe40000100a00 */
[----:B------:R0:W-:Y:S02]  /*33fb0*/  STL.64 [R1+0x3e10], R24 ;  /* 0x003e101801007387 */ /* 0x0001e40000100a00 */
[----:B0-----:R-:W4:Y:S01]  /*33fc0*/  LDL.LU R24, [R1+0x3e0] ;  /* 0x0003e00001187983 */ /* 0x001f220000300800 */
[----:B------:R-:W4:Y:S02]  /*33fd0*/  LDL.LU R25, [R1+0x3e4] ;  /* 0x0003e40001197983 */ /* 0x000f240000300800 */
[----:B------:R-:W5:Y:S02]  /*33fe0*/  LDL.LU R12, [R1+0x4a0] ;  /* 0x0004a000010c7983 */ /* 0x000f640000300800 */
[----:B------:R-:W5:Y:S01]  /*33ff0*/  LDL.LU R13, [R1+0x4a4] ;  /* 0x0004a400010d7983 */ /* 0x000f620000300800 */
[----:B------:R-:W2:Y:S01]  /*34000*/  LDL.LU R14, [R1+0x4a8] ;  /* 0x0004a800010e7983 */ /* 0x000ea20000300800 */
[----:B------:R-:W2:Y:S02]  /*34010*/  LDL.LU R15, [R1+0x4ac] ;  /* 0x0004ac00010f7983 */ /* 0x000ea40000300800 */
[----:B------:R-:W-:-:S02]  /*34020*/  FMUL R17, R22, c[0x0][0x188] ;  /* 0x0000620016117a20 */ /* 0x000fc40000400000 */
[----:B---3--:R-:W-:Y:S01]  /*34030*/  FMUL R29, R23, c[0x0][0x188] ;  /* 0x00006200171d7a20 */ /* 0x008fe20000400000 */
[----:B--2---:R-:W-:Y:S01]  /*34040*/  STL.64 [R1+0x3e28], R14 ;  /* 0x003e280e01007387 */ /* 0x004fe20000100a00 */
[----:B-----5:R0:W-:Y:S03]  /*34050*/  STL.64 [R1+0x3e20], R12 ;  /* 0x003e200c01007387 */ /* 0x0201e60000100a00 */
[----:B0-----:R-:W4:Y:S01]  /*34060*/  LDL.LU R12, [R1+0x250] ;  /* 0x00025000010c7983 */ /* 0x001f220000300800 */
[----:B------:R-:W4:Y:S02]  /*34070*/  LDL.LU R13, [R1+0x254] ;  /* 0x00025400010d7983 */ /* 0x000f240000300800 */
[----:B------:R-:W4:Y:S02]  /*34080*/  LDL.LU R14, [R1+0x258] ;  /* 0x00025800010e7983 */ /* 0x000f240000300800 */
[----:B------:R-:W4:Y:S01]  /*34090*/  LDL.LU R15, [R1+0x25c] ;  /* 0x00025c00010f7983 */ /* 0x000f220000300800 */
[----:B------:R-:W4:Y:S01]  /*340a0*/  LDL.LU R22, [R1+0x3e38] ;  /* 0x003e380001167983 */ /* 0x000f220000300800 */
[----:B------:R-:W4:Y:S01]  /*340b0*/  LDL.LU R23, [R1+0x3e34] ;  /* 0x003e340001177983 */ /* 0x000f220000300800 */
[----:B------:R-:W-:-:S02]  /*340c0*/  ISETP.GT.U32.AND P0, PT, R3, R7, PT ;  /* 0x000000070300720c */ /* 0x000fc40003f04070 */
[----:B------:R-:W-:Y:S01]  /*340d0*/  ISETP.GT.U32.AND P5, PT, R3, R6, PT ;  /* 0x000000060300720c */ /* 0x000fe20003fa4070 */
[----:B------:R-:W-:Y:S01]  /*340e0*/  IADD3.X R3, RZ, R28, RZ, P3, !PT ;  /* 0x0000001cff037210 */ /* 0x000fe20001ffe4ff */
[----:B------:R-:W-:-:S03]  /*340f0*/  FSEL R17, R17, -INF , !P1 ;  /* 0xff80000011117808 */ /* 0x000fc60004800000 */
[C---:B------:R-:W-:Y:S01]  /*34100*/  ISETP.GT.U32.AND.EX P2, PT, R3.reuse, RZ, PT, P2 ;  /* 0x000000ff0300720c */ /* 0x040fe20003f44120 */
[----:B------:R-:W-:Y:S01]  /*34110*/  FMUL R10, R10, c[0x0][0x188] ;  /* 0x000062000a0a7a20 */ /* 0x000fe20000400000 */
[----:B------:R0:W-:Y:S01]  /*34120*/  STL [R1+0xb48], R17 ;  /* 0x000b481101007387 */ /* 0x0001e20000100800 */
[C---:B------:R-:W-:Y:S02]  /*34130*/  ISETP.GT.U32.AND.EX P4, PT, R3.reuse, RZ, PT, P4 ;  /* 0x000000ff0300720c */ /* 0x040fe40003f84140 */
[C---:B------:R-:W-:Y:S02]  /*34140*/  ISETP.GT.U32.AND.EX P0, PT, R3.reuse, RZ, PT, P0 ;  /* 0x000000ff0300720c */ /* 0x040fe40003f04100 */
[----:B------:R-:W-:Y:S02]  /*34150*/  ISETP.GT.U32.AND.EX P5, PT, R3, RZ, PT, P5 ;  /* 0x000000ff0300720c */ /* 0x000fe40003fa4150 */
[----:B------:R-:W-:Y:S02]  /*34160*/  FSEL R10, R10, -INF , !P4 ;  /* 0xff8000000a0a7808 */ /* 0x000fe40006000000 */
[----:B0-----:R-:W-:Y:S01]  /*34170*/  FSEL R17, R29, -INF , !P2 ;  /* 0xff8000001d117808 */ /* 0x001fe20005000000 */
[----:B------:R-:W-:-:S05]  /*34180*/  FMUL R29, R8, c[0x0][0x188] ;  /* 0x00006200081d7a20 */ /* 0x000fca0000400000 */
[----:B------:R-:W-:Y:S01]  /*34190*/  FSEL R3, R29, -INF , !P0 ;  /* 0xff8000001d037808 */ /* 0x000fe20004000000 */
[----:B------:R-:W-:Y:S01]  /*341a0*/  STL [R1+0xad8], R17 ;  /* 0x000ad81101007387 */ /* 0x000fe20000100800 */
[----:B------:R-:W2:Y:S02]  /*341b0*/  LDL.LU R8, [R1+0x3e30] ;  /* 0x003e300001087983 */ /* 0x000ea40000300800 */
[----:B------:R-:W-:Y:S01]  /*341c0*/  STL [R1+0xadc], R10 ;  /* 0x000adc0a01007387 */ /* 0x000fe20000100800 */
[----:B------:R-:W-:Y:S01]  /*341d0*/  STL [R1+0xb34], R3 ;  /* 0x000b340301007387 */ /* 0x000fe20000100800 */
[----:B----4-:R-:W-:Y:S03]  /*341e0*/  HMMA.16816.F32 R24, R20, R24, R12 ;  /* 0x000000181418723c */ /* 0x010fe6000000180c */
[----:B------:R-:W3:Y:S01]  /*341f0*/  LDL.LU.64 R14, [R1+0x3e28] ;  /* 0x003e2800010e7983 */ /* 0x000ee20000300a00 */
[----:B------:R-:W3:Y:S11]  /*34200*/  LDL.LU.64 R12, [R1+0x3e20] ;  /* 0x003e2000010c7983 */ /* 0x000ef60000300a00 */
[----:B------:R-:W-:Y:S08]  /*34210*/  @!UPT UIADD3 URZ, URZ, URZ, URZ ;  /* 0x0000003f3f3ff290 */ /* 0x000ff0000fffe03f */
[----:B------:R-:W-:Y:S01]  /*34220*/  STL.64 [R1+0x40], R24 ;  /* 0x0000401801007387 */ /* 0x000fe20000100a00 */
[----:B------:R0:W-:Y:S03]  /*34230*/  STL.64 [R1+0x48], R26 ;  /* 0x0000481a01007387 */ /* 0x0001e60000100a00 */
[----:B0-----:R-:W3:Y:S01]  /*34240*/  LDL.LU.64 R26, [R1+0x3e18] ;  /* 0x003e1800011a7983 */ /* 0x001ee20000300a00 */
[----:B------:R-:W3:Y:S02]  /*34250*/  LDL.LU.64 R24, [R1+0x3e10] ;  /* 0x003e100001187983 */ /* 0x000ee40000300a00 */
[----:B------:R0:W-:Y:S02]  /*34260*/  STL.64 [R1+0x3dd0], R22 ;  /* 0x003dd01601007387 */ /* 0x0001e40000100a00 */
[----:B------:R-:W-:Y:S01]  /*34270*/  STL.64 [R1+0x3dc8], R20 ;  /* 0x003dc81401007387 */ /* 0x000fe20000100a00 */
[----:B0-----:R-:W3:Y:S01]  /*34280*/  LDL.LU R22, [R1+0x3c8] ;  /* 0x0003c80001167983 */ /* 0x001ee20000300800 */
[----:B------:R-:W3:Y:S02]  /*34290*/  LDL.LU R23, [R1+0x3cc] ;  /* 0x0003cc0001177983 */ /* 0x000ee40000300800 */
[----:B------:R-:W-:-:S05]  /*342a0*/  FMUL R9, R9, c[0x0][0x188] ;  /* 0x0000620009097a20 */ /* 0x000fca0000400000 */
[----:B------:R-:W-:-:S05]  /*342b0*/  FSEL R9, R9, -INF , !P5 ;  /* 0xff80000009097808 */ /* 0x000fca0006800000 */
[----:B------:R0:W-:Y:S01]  /*342c0*/  STL [R1+0xb44], R9 ;  /* 0x000b440901007387 */ /* 0x0001e20000100800 */
[----:B---3--:R-:W-:Y:S03]  /*342d0*/  HMMA.16816.F32 R24, R24, R22, R12 ;  /* 0x000000161818723c */ /* 0x008fe6000000180c */
[----:B------:R-:W3:Y:S01]  /*342e0*/  LDL.LU R15, [R1+0x3e08] ;  /* 0x003e0800010f7983 */ /* 0x000ee20000300800 */
[----:B------:R-:W4:Y:S02]  /*342f0*/  LDL.LU.64 R12, [R1+0x3e00] ;  /* 0x003e0000010c7983 */ /* 0x000f240000300a00 */
[----:B------:R-:W-:Y:S11]  /*34300*/  FMUL R10, R4, c[0x0][0x188] ;  /* 0x00006200040a7a20 */ /* 0x000ff60000400000 */
[----:B------:R-:W-:Y:S07]  /*34310*/  @!UPT UIADD3 URZ, URZ, URZ, URZ ;  /* 0x0000003f3f3ff290 */ /* 0x000fee000fffe03f */
[----:B------:R-:W-:Y:S01]  /*34320*/  IMAD.MOV.U32 R14, RZ, RZ, R24 ;  /* 0x000000ffff0e7224 */ /* 0x000fe200078e0018 */
[----:B------:R1:W-:Y:S01]  /*34330*/  STL [R1+0x38], R26 ;  /* 0x0000381a01007387 */ /* 0x0003e20000100800 */
[----:B------:R-:W-:Y:S02]  /*34340*/  MOV R4, R27 ;  /* 0x0000001b00047202 */ /* 0x000fe40000000f00 */
[----:B0-----:R-:W-:Y:S01]  /*34350*/  MOV R9, R25 ;  /* 0x0000001900097202 */ /* 0x001fe20000000f00 */
[----:B-1----:R-:W5:Y:S01]  /*34360*/  LDL.LU.64 R26, [R1+0x3df8] ;  /* 0x003df800011a7983 */ /* 0x002f620000300a00 */
[----:B------:R-:W5:Y:S03]  /*34370*/  LDL.LU.64 R24, [R1+0x3df0] ;  /* 0x003df00001187983 */ /* 0x000f660000300a00 */
[----:B---3--:R-:W-:Y:S01]  /*34380*/  STL.64 [R1+0x3de0], R14 ;  /* 0x003de00e01007387 */ /* 0x008fe20000100a00 */
[----:B----4-:R0:W-:Y:S03]  /*34390*/  STL [R1+0x3dd8], R13 ;  /* 0x003dd80d01007387 */ /* 0x0101e60000100800 */
[----:B0-----:R-:W5:Y:S01]  /*343a0*/  LDL.LU R13, [R1+0x234] ;  /* 0x00023400010d7983 */ /* 0x001f620000300800 */
[----:B------:R-:W5:Y:S01]  /*343b0*/  LDL.LU R14, [R1+0x238] ;  /* 0x00023800010e7983 */ /* 0x000f620000300800 */
[----:B------:R-:W-:Y:S01]  /*343c0*/  IADD3 R2, P6, R0, 0x60, RZ ;  /* 0x0000006000027810 */ /* 0x000fe20007fde0ff */
[----:B--2---:R-:W-:-:S02]  /*343d0*/  IMAD.MOV.U32 R15, RZ, RZ, R8 ;  /* 0x000000ffff0f7224 */ /* 0x004fc400078e0008 */
[----:B------:R-:W-:Y:S01]  /*343e0*/  FMUL R29, R11, c[0x0][0x188] ;  /* 0x000062000b1d7a20 */ /* 0x000fe20000400000 */
[----:B------:R-:W2:Y:S01]  /*343f0*/  LDL.LU R8, [R1+0x3de8] ;  /* 0x003de80001087983 */ /* 0x000ea20000300800 */
[C---:B------:R-:W-:Y:S02]  /*34400*/  ISETP.GT.U32.AND P3, PT, R2.reuse, R18, PT ;  /* 0x000000120200720c */ /* 0x040fe40003f64070 */
[----:B------:R-:W-:Y:S02]  /*34410*/  IADD3.X R3, RZ, R28, RZ, P6, !PT ;  /* 0x0000001cff037210 */ /* 0x000fe400037fe4ff */
[C---:B------:R-:W-:Y:S01]  /*34420*/  ISETP.GT.U32.AND P1, PT, R2.reuse, R16, PT ;  /* 0x000000100200720c */ /* 0x040fe20003f24070 */
[----:B------:R0:W-:Y:S01]  /*34430*/  STL [R1+0x3d8c], R4 ;  /* 0x003d8c0401007387 */ /* 0x0001e20000100800 */
[C---:B------:R-:W-:Y:S02]  /*34440*/  ISETP.GT.U32.AND.EX P3, PT, R3.reuse, RZ, PT, P3 ;  /* 0x000000ff0300720c */ /* 0x040fe40003f64130 */
[----:B------:R-:W-:Y:S01]  /*34450*/  ISETP.GT.U32.AND.EX P1, PT, R3, RZ, PT, P1 ;  /* 0x000000ff0300720c */ /* 0x000fe20003f24110 */
[----:B------:R-:W-:Y:S01]  /*34460*/  FMUL R17, R5, c[0x0][0x188] ;  /* 0x0000620005117a20 */ /* 0x000fe20000400000 */
[----:B------:R-:W-:-:S02]  /*34470*/  ISETP.GT.U32.AND P2, PT, R2, R7, PT ;  /* 0x000000070200720c */ /* 0x000fc40003f44070 */
[----:B------:R-:W-:Y:S02]  /*34480*/  ISETP.GT.U32.AND P4, PT, R2, R6, PT ;  /* 0x000000060200720c */ /* 0x000fe40003f84070 */
[----:B------:R-:W-:Y:S01]  /*34490*/  FSEL R5, R29, -INF , !P1 ;  /* 0xff8000001d057808 */ /* 0x000fe20004800000 */
[----:B0-----:R-:W3:Y:S01]  /*344a0*/  LDL.LU R4, [R1+0x64] ;  /* 0x0000640001047983 */ /* 0x001ee20000300800 */
[----:B------:R0:W-:Y:S01]  /*344b0*/  STL [R1+0x3d60], R9 ;  /* 0x003d600901007387 */ /* 0x0001e20000100800 */
[C---:B------:R-:W-:Y:S02]  /*344c0*/  ISETP.GT.U32.AND.EX P2, PT, R3.reuse, RZ, PT, P2 ;  /* 0x000000ff0300720c */ /* 0x040fe40003f44120 */
[----:B------:R-:W-:Y:S02]  /*344d0*/  ISETP.GT.U32.AND.EX P4, PT, R3, RZ, PT, P4 ;  /* 0x000000ff0300720c */ /* 0x000fe40003f84140 */
[----:B0-----:R-:W-:-:S05]  /*344e0*/  FSEL R9, R10, -INF , !P3 ;  /* 0xff8000000a097808 */ /* 0x001fca0005800000 */
[----:B------:R-:W-:Y:S01]  /*344f0*/  STL [R1+0xb60], R9 ;  /* 0x000b600901007387 */ /* 0x000fe20000100800 */
[----:B------:R0:W-:Y:S02]  /*34500*/  STL [R1+0xb70], R5 ;  /* 0x000b700501007387 */ /* 0x0001e40000100800 */
[----:B------:R-:W4:Y:S01]  /*34510*/  LDL.LU R3, [R1+0x58] ;  /* 0x0000580001037983 */ /* 0x000f220000300800 */
[----:B-----5:R-:W-:Y:S01]  /*34520*/  HMMA.16816.F32 R20, R24, R22, R12 ;  /* 0x000000161814723c */ /* 0x020fe2000000180c */
[----:B------:R-:W5:Y:S01]  /*34530*/  LDL.LU.64 R14, [R1+0x3de0] ;  /* 0x003de000010e7983 */ /* 0x000f620000300a00 */
[----:B------:R-:W2:Y:S11]  /*34540*/  LDL.LU R13, [R1+0x3dd8] ;  /* 0x003dd800010d7983 */ /* 0x000eb60000300800 */
[----:B------:R-:W-:Y:S11]  /*34550*/  @!UPT UIADD3 URZ, URZ, URZ, URZ ;  /* 0x0000003f3f3ff290 */ /* 0x000ff6000fffe03f */
[----:B------:R-:W-:Y:S02]  /*34560*/  MOV R12, R23 ;  /* 0x00000017000c7202 */ /* 0x000fe40000000f00 */
[----:B------:R-:W-:Y:S02]  /*34570*/  MOV R11, R22 ;  /* 0x00000016000b7202 */ /* 0x000fe40000000f00 */
[----:B------:R-:W-:Y:S01]  /*34580*/  MOV R10, R20 ;  /* 0x00000014000a7202 */ /* 0x000fe20000000f00 */
[----:B0-----:R-:W-:Y:S01]  /*34590*/  IMAD.MOV.U32 R5, RZ, RZ, R21 ;  /* 0x000000ffff057224 */ /* 0x001fe200078e0015 */
[----:B------:R-:W3:Y:S01]  /*345a0*/  LDL.LU.64 R22, [R1+0x3dd0] ;  /* 0x003dd00001167983 */ /* 0x000ee20000300a00 */
[----:B------:R-:W3:Y:S03]  /*345b0*/  LDL.LU.64 R20, [R1+0x3dc8] ;  /* 0x003dc80001147983 */ /* 0x000ee60000300a00 */
[----:B-----5:R-:W-:Y:S01]  /*345c0*/  STL [R1+0x3dc0], R14 ;  /* 0x003dc00e01007387 */ /* 0x020fe20000100800 */
[----:B--2---:R0:W-:Y:S03]  /*345d0*/  STL.64 [R1+0x3db8], R12 ;  /* 0x003db80c01007387 */ /* 0x0041e60000100a00 */
[----:B0-----:R-:W2:Y:S01]  /*345e0*/  LDL.LU R12, [R1+0x370] ;  /* 0x00037000010c7983 */ /* 0x001ea20000300800 */
[----:B------:R-:W2:Y:S02]  /*345f0*/  LDL.LU R13, [R1+0x374] ;  /* 0x00037400010d7983 */ /* 0x000ea40000300800 */
[----:B------:R-:W2:Y:S02]  /*34600*/  LDL.LU R14, [R1+0x378] ;  /* 0x00037800010e7983 */ /* 0x000ea40000300800 */
[----:B------:R0:W-:Y:S01]  /*34610*/  STL.64 [R1+0x3db0], R10 ;  /* 0x003db00a01007387 */ /* 0x0001e20000100a00 */
[----:B------:R-:W2:Y:S01]  /*34620*/  LDL.LU R9, [R1+0x424] ;  /* 0x0004240001097983 */ /* 0x000ea20000300800 */
[----:B------:R-:W-:Y:S01]  /*34630*/  STL [R1+0x3d90], R27 ;  /* 0x003d901b01007387 */ /* 0x000fe20000100800 */
[----:B------:R-:W-:-:S02]  /*34640*/  IADD3 R2, P0, R0, 0x61, RZ ;  /* 0x0000006100027810 */ /* 0x000fc40007f1e0ff */
[----:B0-----:R-:W-:Y:S02]  /*34650*/  FSEL R10, R17, -INF , !P2 ;  /* 0xff800000110a7808 */ /* 0x001fe40005000000 */
[----:B------:R-:W5:Y:S03]  /*34660*/  LDL.LU R17, [R1+0x3dc4] ;  /* 0x003dc40001117983 */ /* 0x000f660000300800 */
[----:B------:R4:W-:Y:S01]  /*34670*/  STL [R1+0xb80], R10 ;  /* 0x000b800a01007387 */ /* 0x0009e20000100800 */
[C---:B------:R-:W-:Y:S02]  /*34680*/  ISETP.GT.U32.AND P6, PT, R2.reuse, R18, PT ;  /* 0x000000120200720c */ /* 0x040fe40003fc4070 */
[----:B------:R-:W-:Y:S02]  /*34690*/  IADD3.X R29, RZ, R28, RZ, P0, !PT ;  /* 0x0000001cff1d7210 */ /* 0x000fe400007fe4ff */
[----:B------:R-:W-:Y:S01]  /*346a0*/  ISETP.GT.U32.AND P5, PT, R2, R16, PT ;  /* 0x000000100200720c */ /* 0x000fe20003fa4070 */
[----:B---3--:R-:W-:-:S02]  /*346b0*/  FMUL R4, R4, c[0x0][0x188] ;  /* 0x0000620004047a20 */ /* 0x008fc40000400000 */
[----:B----4-:R-:W-:Y:S02]  /*346c0*/  FMUL R10, R3, c[0x0][0x188] ;  /* 0x00006200030a7a20 */ /* 0x010fe40000400000 */
[----:B------:R-:W-:Y:S01]  /*346d0*/  FMUL R3, R19, c[0x0][0x188] ;  /* 0x0000620013037a20 */ /* 0x000fe20000400000 */
[C---:B------:R-:W-:Y:S02]  /*346e0*/  ISETP.GT.U32.AND.EX P6, PT, R29.reuse, RZ, PT, P6 ;  /* 0x000000ff1d00720c */ /* 0x040fe40003fc4160 */
[----:B------:R-:W-:Y:S02]  /*346f0*/  FSEL R10, R10, -INF , !P4 ;  /* 0xff8000000a0a7808 */ /* 0x000fe40006000000 */
[----:B------:R-:W-:-:S03]  /*34700*/  ISETP.GT.U32.AND.EX P5, PT, R29, RZ, PT, P5 ;  /* 0x000000ff1d00720c */ /* 0x000fc60003fa4150 */
[----:B------:R0:W-:Y:S01]  /*34710*/  STL [R1+0xb88], R10 ;  /* 0x000b880a01007387 */ /* 0x0001e20000100800 */
[----:B------:R-:W-:Y:S02]  /*34720*/  FSEL R3, R3, -INF , !P5 ;  /* 0xff80000003037808 */ /* 0x000fe40006800000 */
[----:B0-----:R-:W-:-:S05]  /*34730*/  FSEL R10, R4, -INF , !P6 ;  /* 0xff800000040a7808 */ /* 0x001fca0007000000 */
[----:B------:R2:W-:Y:S01]  /*34740*/  STL [R1+0xb5c], R10 ;  /* 0x000b5c0a01007387 */ /* 0x0005e20000100800 */
[----:B------:R-:W-:Y:S01]  /*34750*/  STL [R1+0xb64], R3 ;  /* 0x000b640301007387 */ /* 0x000fe20000100800 */
[----:B--2---:R-:W-:Y:S02]  /*34760*/  HMMA.16816.F32 R8, R20, R8, R12 ;  /* 0x000000081408723c */ /* 0x004fe4000000180c */
[----:B------:R-:W2:Y:S01]  /*34770*/  LDL.LU R14, [R1+0x3dc0] ;  /* 0x003dc000010e7983 */ /* 0x000ea20000300800 */
[----:B------:R-:W3:Y:S01]  /*34780*/  LDL.LU.64 R12, [R1+0x3db8] ;  /* 0x003db800010c7983 */ /* 0x000ee20000300a00 */
[C---:B------:R-:W-:Y:S02]  /*34790*/  ISETP.GT.U32.AND P3, PT, R2.reuse, R7, PT ;  /* 0x000000070200720c */ /* 0x040fe40003f64070 */
[----:B------:R-:W-:Y:S02]  /*347a0*/  ISETP.GT.U32.AND P1, PT, R2, R6, PT ;  /* 0x000000060200720c */ /* 0x000fe40003f24070 */
[----:B------:R-:W-:Y:S01]  /*347b0*/  ISETP.GT.U32.AND.EX P3, PT, R29, RZ, PT, P3 ;  /* 0x000000ff1d00720c */ /* 0x000fe20003f64130 */
[----:B------:R-:W-:-:S02]  /*347c0*/  IADD3 R2, P2, R0, 0x68, RZ ;  /* 0x0000006800027810 */ /* 0x000fc40007f5e0ff */
[----:B-----5:R-:W-:Y:S02]  /*347d0*/  FMUL R4, R17, c[0x0][0x188] ;  /* 0x0000620011047a20 */ /* 0x020fe40000400000 */
[----:B------:R-:W-:-:S03]  /*347e0*/  ISETP.GT.U32.AND P0, PT, R2, R18, PT ;  /* 0x000000120200720c */ /* 0x000fc60003f04070 */
[----:B------:R-:W-:-:S07]  /*347f0*/  FSEL R4, R4, -INF , !P3 ;  /* 0xff80000004047808 */ /* 0x000fce0005800000 */
[----:B------:R-:W-:Y:S01]  /*34800*/  STL [R1+0x74], R9 ;  /* 0x0000740901007387 */ /* 0x000fe20000100800 */
[----:B------:R0:W-:Y:S01]  /*34810*/  STL.64 [R1+0x78], R10 ;  /* 0x0000780a01007387 */ /* 0x0001e20000100a00 */
[C---:B------:R-:W-:Y:S02]  /*34820*/  ISETP.GT.U32.AND P4, PT, R2.reuse, R16, PT ;  /* 0x000000100200720c */ /* 0x040fe40003f84070 */
[C---:B------:R-:W-:Y:S02]  /*34830*/  ISETP.GT.U32.AND P6, PT, R2.reuse, R7, PT ;  /* 0x000000070200720c */ /* 0x040fe40003fc4070 */
[----:B------:R-:W-:Y:S01]  /*34840*/  ISETP.GT.U32.AND P5, PT, R2, R6, PT ;  /* 0x000000060200720c */ /* 0x000fe20003fa4070 */
[----:B------:R-:W-:Y:S01]  /*34850*/  IADD3 R2, P3, R0, 0x69, RZ ;  /* 0x0000006900027810 */ /* 0x000fe20007f7e0ff */
[----:B------:R-:W-:Y:S01]  /*34860*/  ISETP.GT.U32.AND.EX P1, PT, R29, RZ, PT, P1 ;  /* 0x000000ff1d00720c */ /* 0x000fe20003f24110 */
[----:B0-----:R-:W4:Y:S01]  /*34870*/  LDL.LU.64 R10, [R1+0x3db0] ;  /* 0x003db000010a7983 */ /* 0x001f220000300a00 */
[----:B------:R0:W-:Y:S02]  /*34880*/  STL.64 [R1+0x3c60], R22 ;  /* 0x003c601601007387 */ /* 0x0001e40000100a00 */
[----:B------:R-:W-:Y:S02]  /*34890*/  STL.64 [R1+0x3c58], R20 ;  /* 0x003c581401007387 */ /* 0x000fe40000100a00 */
[----:B------:R-:W-:Y:S01]  /*348a0*/  IMAD.X R3, RZ, RZ, R28, P2 ;  /* 0x000000ffff037224 */ /* 0x000fe200010e061c */
[----:B------:R-:W-:Y:S01]  /*348b0*/  ISETP.GT.U32.AND P2, PT, R2, R18, PT ;  /* 0x000000120200720c */ /* 0x000fe20003f44070 */
[----:B0-----:R-:W5:Y:S01]  /*348c0*/  LDL.LU.64 R22, [R1+0x3e8] ;  /* 0x0003e80001167983 */ /* 0x001f620000300a00 */
[----:B------:R-:W-:Y:S02]  /*348d0*/  STL [R1+0xb7c], R4 ;  /* 0x000b7c0401007387 */ /* 0x000fe40000100800 */
[----:B------:R-:W4:Y:S02]  /*348e0*/  LDL.LU R29, [R1+0x38] ;  /* 0x00003800011d7983 */ /* 0x000f240000300800 */
[----:B------:R-:W-:Y:S01]  /*348f0*/  STL [R1+0x3da8], R18 ;  /* 0x003da81201007387 */ /* 0x000fe20000100800 */
[----:B------:R0:W-:Y:S04]  /*34900*/  STL [R1+0x3da4], R16 ;  /* 0x003da41001007387 */ /* 0x0001e80000100800 */
[----:B0-----:R-:W4:Y:S01]  /*34910*/  LDL.LU.64 R16, [R1+0x10] ;  /* 0x0000100001107983 */ /* 0x001f220000300a00 */
[----:B------:R-:W4:Y:S02]  /*34920*/  LDL.LU.64 R18, [R1+0x18] ;  /* 0x0000180001127983 */ /* 0x000f240000300a00 */
[----:B--2---:R-:W-:-:S02]  /*34930*/  FMUL R14, R14, c[0x0][0x188] ;  /* 0x000062000e0e7a20 */ /* 0x004fc40000400000 */
[----:B---3--:R-:W-:-:S03]  /*34940*/  FMUL R13, R13, c[0x0][0x188] ;  /* 0x000062000d0d7a20 */ /* 0x008fc60000400000 */
[----:B------:R-:W-:Y:S02]  /*34950*/  STL [R1+0x3da0], R14 ;  /* 0x003da00e01007387 */ /* 0x000fe40000100800 */
[----:B------:R0:W-:Y:S02]  /*34960*/  STL.64 [R1+0x3d98], R12 ;  /* 0x003d980c01007387 */ /* 0x0001e40000100a00 */
[----:B0-----:R-:W2:Y:S01]  /*34970*/  LDL.LU R12, [R1+0x4b0] ;  /* 0x0004b000010c7983 */ /* 0x001ea20000300800 */
[----:B------:R-:W2:Y:S02]  /*34980*/  LDL.LU R13, [R1+0x4b4] ;  /* 0x0004b400010d7983 */ /* 0x000ea40000300800 */
[----:B------:R-:W2:Y:S02]  /*34990*/  LDL.LU R14, [R1+0x4b8] ;  /* 0x0004b800010e7983 */ /* 0x000ea40000300800 */
[----:B------:R-:W2:Y:S01]  /*349a0*/  LDL.LU R15, [R1+0x4bc] ;  /* 0x0004bc00010f7983 */ /* 0x000ea20000300800 */
[----:B-----5:R-:W-:-:S02]  /*349b0*/  MOV R27, R22 ;  /* 0x00000016001b7202 */ /* 0x020fc40000000f00 */
[----:B------:R-:W-:Y:S01]  /*349c0*/  MOV R4, R23 ;  /* 0x0000001700047202 */ /* 0x000fe20000000f00 */
[----:B----4-:R-:W-:Y:S02]  /*349d0*/  IMAD.MOV.U32 R9, RZ, RZ, R16 ;  /* 0x000000ffff097224 */ /* 0x010fe400078e0010 */
[----:B------:R-:W-:Y:S01]  /*349e0*/  IMAD.MOV.U32 R20, RZ, RZ, R19 ;  /* 0x000000ffff147224 */ /* 0x000fe200078e0013 */
[----:B--2---:R-:W-:Y:S07]  /*349f0*/  HMMA.16816.F32 R12, R16, R22, R12 ;  /* 0x00000016100c723c */ /* 0x004fee000000180c */
[----:B------:R-:W-:-:S02]  /*34a00*/  MOV R22, R18 ;  /* 0x0000001200167202 */ /* 0x000fc40000000f00 */
[----:B------:R-:W-:Y:S01]  /*34a10*/  MOV R23, R17 ;  /* 0x0000001100177202 */ /* 0x000fe20000000f00 */
[----:B------:R-:W2:Y:S01]  /*34a20*/  LDL.LU R18, [R1+0x3da8] ;  /* 0x003da80001127983 */ /* 0x000ea20000300800 */
[----:B------:R-:W3:Y:S11]  /*34a30*/  LDL.LU R16, [R1+0x3da4] ;  /* 0x003da40001107983 */ /* 0x000ef60000300800 */
[----:B------:R-:W-:Y:S02]  /*34a40*/  @!UPT UIADD3 URZ, URZ, URZ, URZ ;  /* 0x0000003f3f3ff290 */ /* 0x000fe4000fffe03f */
[----:B------:R-:W-:Y:S02]  /*34a50*/  MOV R17, R14 ;  /* 0x0000000e00117202 */ /* 0x000fe40000000f00 */
[----:B------:R-:W-:Y:S01]  /*34a60*/  MOV R19, R12 ;  /* 0x0000000c00137202 */ /* 0x000fe20000000f00 */
[----:B------:R-:W-:Y:S01]  /*34a70*/  IMAD.MOV.U32 R21, RZ, RZ, R13 ;  /* 0x000000ffff157224 */ /* 0x000fe200078e000d */
[----:B------:R-:W4:Y:S01]  /*34a80*/  LDL.LU R14, [R1+0x3da0] ;  /* 0x003da000010e7983 */ /* 0x000f220000300800 */
[----:B------:R-:W5:Y:S02]  /*34a90*/  LDL.LU.64 R12, [R1+0x3d98] ;  /* 0x003d9800010c7983 */ /* 0x000f640000300a00 */
[----:B------:R-:W-:Y:S01]  /*34aa0*/  STL.64 [R1+0x3d80], R22 ;  /* 0x003d801601007387 */ /* 0x000fe20000100a00 */
[----:B------:R0:W-:Y:S04]  /*34ab0*/  STL.64 [R1+0x3d78], R20 ;  /* 0x003d781401007387 */ /* 0x0001e80000100a00 */
[----:B0-----:R-:W2:Y:S01]  /*34ac0*/  LDL.LU R20, [R1+0x40] ;  /* 0x0000400001147983 */ /* 0x001ea20000300800 */
[----:B------:R-:W2:Y:S02]  /*34ad0*/  LDL.LU R21, [R1+0x44] ;  /* 0x0000440001157983 */ /* 0x000ea40000300800 */
[----:B------:R-:W2:Y:S02]  /*34ae0*/  LDL.LU R22, [R1+0x48] ;  /* 0x0000480001167983 */ /* 0x000ea40000300800 */
[----:B------:R-:W2:Y:S01]  /*34af0*/  LDL.LU R23, [R1+0x4c] ;  /* 0x00004c0001177983 */ /* 0x000ea20000300800 */
[----:B------:R0:W-:Y:S01]  /*34b00*/  STL.64 [R1+0x3d70], R10 ;  /* 0x003d700a01007387 */ /* 0x0001e20000100a00 */
[----:B------:R5:W-:Y:S01]  /*34b10*/  STL.64 [R1+0x3d68], R8 ;  /* 0x003d680801007387 */ /* 0x000be20000100a00 */
[----:B0-----:R-:W-:-:S02]  /*34b20*/  MOV R10, R27 ;  /* 0x0000001b000a7202 */ /* 0x001fc40000000f00 */
[----:B------:R-:W2:Y:S01]  /*34b30*/  LDL.LU R27, [R1+0x3d90] ;  /* 0x003d9000011b7983 */ /* 0x000ea20000300800 */
[----:B------:R-:W-:Y:S01]  /*34b40*/  ISETP.GT.U32.AND.EX P0, PT, R3, RZ, PT, P0 ;  /* 0x000000ff0300720c */ /* 0x000fe20003f04100 */
[----:B------:R-:W-:Y:S01]  /*34b50*/  FMUL R29, R29, c[0x0][0x188] ;  /* 0x000062001d1d7a20 */ /* 0x000fe20000400000 */
[----:B------:R-:W-:Y:S02]  /*34b60*/  ISETP.GT.U32.AND.EX P4, PT, R3, RZ, PT, P4 ;  /* 0x000000ff0300720c */ /* 0x000fe40003f84140 */
[----:B------:R-:W-:Y:S02]  /*34b70*/  MOV R11, R4 ;  /* 0x00000004000b7202 */ /* 0x000fe40000000f00 */
[----:B------:R-:W3:Y:S01]  /*34b80*/  LDL.LU R4, [R1+0x3d8c] ;  /* 0x003d8c0001047983 */ /* 0x000ee20000300800 */
[----:B-----5:R-:W-:Y:S02]  /*34b90*/  FSEL R8, R13, -INF , !P1 ;  /* 0xff8000000d087808 */ /* 0x020fe40004800000 */
[----:B----4-:R-:W-:Y:S01]  /*34ba0*/  FSEL R9, R14, -INF , !P0 ;  /* 0xff8000000e097808 */ /* 0x010fe20004000000 */
[----:B------:R-:W4:Y:S02]  /*34bb0*/  LDL.LU R13, [R1+0x3d88] ;  /* 0x003d8800010d7983 */ /* 0x000f240000300800 */
[----:B------:R0:W-:Y:S02]  /*34bc0*/  STL [R1+0xb90], R8 ;  /* 0x000b900801007387 */ /* 0x0001e40000100800 */
[----:B------:R-:W-:Y:S01]  /*34bd0*/  STL [R1+0xb58], R9 ;  /* 0x000b580901007387 */ /* 0x000fe20000100800 */
[----:B0-----:R-:W-:-:S05]  /*34be0*/  FSEL R8, R29, -INF , !P4 ;  /* 0xff8000001d087808 */ /* 0x001fca0006000000 */
[----:B------:R2:W-:Y:S02]  /*34bf0*/  STL [R1+0xb68], R8 ;  /* 0x000b680801007387 */ /* 0x0005e40000100800 */
[----:B--2---:R-:W-:Y:S02]  /*34c00*/  HMMA.16816.F32 R8, R24, R10, R20 ;  /* 0x0000000a1808723c */ /* 0x004fe40000001814 */
[----:B------:R-:W2:Y:S01]  /*34c10*/  LDL.LU.64 R22, [R1+0x3d80] ;  /* 0x003d800001167983 */ /* 0x000ea20000300a00 */
[----:B------:R-:W5:Y:S11]  /*34c20*/  LDL.LU.64 R20, [R1+0x3d78] ;  /* 0x003d780001147983 */ /* 0x000f760000300a00 */
[----:B------:R-:W-:Y:S09]  /*34c30*/  @!UPT UIADD3 URZ, URZ, URZ, URZ ;  /* 0x0000003f3f3ff290 */ /* 0x000ff2000fffe03f */
[----:B------:R-:W-:Y:S01]  /*34c40*/  STL [R1+0x94], R9 ;  /* 0x0000940901007387 */ /* 0x000fe20000100800 */
[----:B------:R0:W-:Y:S02]  /*34c50*/  STL.64 [R1+0x98], R10 ;  /* 0x0000980a01007387 */ /* 0x0001e40000100a00 */
[----:B------:R-:W-:Y:S01]  /*34c60*/  IMAD.MOV.U32 R14, RZ, RZ, R8 ;  /* 0x000000ffff0e7224 */ /* 0x000fe200078e0008 */
[----:B0-----:R-:W2:Y:S01]  /*34c70*/  LDL.LU.64 R10, [R1+0x3d70] ;  /* 0x003d7000010a7983 */ /* 0x001ea20000300a00 */
[----:B------:R-:W2:Y:S02]  /*34c80*/  LDL.LU.64 R8, [R1+0x3d68] ;  /* 0x003d680001087983 */ /* 0x000ea40000300a00 */
[----:B------:R5:W-:Y:S02]  /*34c90*/  STL.64 [R1+0x3d28], R26 ;  /* 0x003d281a01007387 */ /* 0x000be40000100a00 */
[----:B------:R2:W-:Y:S01]  /*34ca0*/  STL.64 [R1+0x3d20], R24 ;  /* 0x003d201801007387 */ /* 0x0005e20000100a00 */
[----:B------:R-:W-:-:S02]  /*34cb0*/  ISETP.GT.U32.AND.EX P6, PT, R3, RZ, PT, P6 ;  /* 0x000000ff0300720c */ /* 0x000fc40003fc4160 */
[----:B------:R-:W-:Y:S02]  /*34cc0*/  ISETP.GT.U32.AND.EX P5, PT, R3, RZ, PT, P5 ;  /* 0x000000ff0300720c */ /* 0x000fe40003fa4150 */
[C---:B---3--:R-:W-:Y:S02]  /*34cd0*/  ISETP.GT.U32.AND P1, PT, R2.reuse, R16, PT ;  /* 0x000000100200720c */ /* 0x048fe40003f24070 */
[C---:B------:R-:W-:Y:S02]  /*34ce0*/  ISETP.GT.U32.AND P0, PT, R2.reuse, R7, PT ;  /* 0x000000070200720c */ /* 0x040fe40003f04070 */
[----:B------:R-:W-:Y:S01]  /*34cf0*/  ISETP.GT.U32.AND P4, PT, R2, R6, PT ;  /* 0x000000060200720c */ /* 0x000fe20003f84070 */
[----:B------:R-:W-:Y:S01]  /*34d00*/  IADD3.X R3, RZ, R28, RZ, P3, !PT ;  /* 0x0000001cff037210 */ /* 0x000fe20001ffe4ff */
[----:B------:R-:W-:Y:S02]  /*34d10*/  IADD3 R2, P3, R0, 0x70, RZ ;  /* 0x0000007000027810 */ /* 0x000fe40007f7e0ff */
[----:B-----5:R-:W-:-:S02]  /*34d20*/  MOV R27, R20 ;  /* 0x00000014001b7202 */ /* 0x020fc40000000f00 */
[----:B--2---:R-:W-:Y:S02]  /*34d30*/  MOV R24, R9 ;  /* 0x0000000900187202 */ /* 0x004fe40000000f00 */
[----:B------:R-:W2:Y:S01]  /*34d40*/  LDL.LU R9, [R1+0x3d60] ;  /* 0x003d600001097983 */ /* 0x000ea20000300800 */
[----:B------:R-:W-:Y:S02]  /*34d50*/  STL.64 [R1+0x3d08], R14 ;  /* 0x003d080e01007387 */ /* 0x000fe40000100a00 */
[----:B----4-:R0:W-:Y:S02]  /*34d60*/  STL [R1+0x3d04], R13 ;  /* 0x003d040d01007387 */ /* 0x0101e40000100800 */
[----:B------:R-:W-:Y:S02]  /*34d70*/  FMUL R29, R11, c[0x0][0x188] ;  /* 0x000062000b1d7a20 */ /* 0x000fe40000400000 */
[----:B0-----:R-:W-:Y:S01]  /*34d80*/  FMUL R13, R10, c[0x0][0x188] ;  /* 0x000062000a0d7a20 */ /* 0x001fe20000400000 */
[----:B------:R-:W3:Y:S01]  /*34d90*/  LDL.LU R14, [R1+0x428] ;  /* 0x00042800010e7983 */ /* 0x000ee20000300800 */
[----:B------:R-:W3:Y:S02]  /*34da0*/  LDL.LU R15, [R1+0x42c] ;  /* 0x00042c00010f7983 */ /* 0x000ee40000300800 */
[----:B------:R-:W4:Y:S02]  /*34db0*/  LDL.LU R10, [R1+0x3d5c] ;  /* 0x003d5c00010a7983 */ /* 0x000f240000300800 */
[----:B------:R-:W5:Y:S01]  /*34dc0*/  LDL.LU R11, [R1+0x3d58] ;  /* 0x003d5800010b7983 */ /* 0x000f620000300800 */
[----:B------:R-:W-:Y:S01]  /*34dd0*/  FSEL R20, R13, -INF , !P6 ;  /* 0xff8000000d147808 */ /* 0x000fe20007000000 */
[----:B------:R-:W-:Y:S01]  /*34de0*/  FSEL R13, R29, -INF , !P5 ;  /* 0xff8000001d0d7808 */ /* 0x000fe20006800000 */
[----:B------:R-:W-:-:S03]  /*34df0*/  ISETP.GT.U32.AND P6, PT, R2, R18, PT ;  /* 0x000000120200720c */ /* 0x000fc60003fc4070 */
[----:B------:R-:W-:Y:S01]  /*34e00*/  STL [R1+0xb78], R20 ;  /* 0x000b781401007387 */ /* 0x000fe20000100800 */
[----:B------:R0:W-:Y:S02]  /*34e10*/  STL.64 [R1+0x3d38], R18 ;  /* 0x003d381201007387 */ /* 0x0001e40000100a00 */
[----:B------:R-:W-:Y:S02]  /*34e20*/  STL [R1+0xb8c], R13 ;  /* 0x000b8c0d01007387 */ /* 0x000fe40000100800 */
[----:B------:R1:W-:Y:S01]  /*34e30*/  STL.64 [R1+0x3d30], R16 ;  /* 0x003d301001007387 */ /* 0x0003e20000100a00 */
[----:B0-----:R-:W2:Y:S04]  /*34e40*/  LDL R18, [R1+0x4c8] ;  /* 0x0004c80001127983 */ /* 0x001ea80000100800 */
[----:B------:R-:W2:Y:S01]  /*34e50*/  LDL R19, [R1+0x4cc] ;  /* 0x0004cc0001137983 */ /* 0x000ea20000100800 */
[----:B------:R-:W-:-:S02]  /*34e60*/  ISETP.GT.U32.AND P5, PT, R2, R16, PT ;  /* 0x000000100200720c */ /* 0x000fc40003fa4070 */
[----:B------:R-:W-:Y:S01]  /*34e70*/  MOV R25, R23 ;  /* 0x0000001700197202 */ /* 0x000fe20000000f00 */
[----:B------:R-:W-:Y:S01]  /*34e80*/  IMAD.MOV.U32 R26, RZ, RZ, R22 ;  /* 0x000000ffff1a7224 */ /* 0x000fe200078e0016 */
[----:B--2---:R5:W-:Y:S01]  /*34e90*/  STL.64 [R1+0x3d50], R18 ;  /* 0x003d501201007387 */ /* 0x004be20000100a00 */
[----:B-1----:R-:W3:Y:S02]  /*34ea0*/  LDL.LU R16, [R1+0x4e0] ;  /* 0x0004e00001107983 */ /* 0x002ee40000300800 */
[----:B------:R-:W3:Y:S02]  /*34eb0*/  LDL.LU R17, [R1+0x4e4] ;  /* 0x0004e40001117983 */ /* 0x000ee40000300800 */
[----:B-----5:R-:W-:Y:S01]  /*34ec0*/  IMAD.MOV.U32 R18, RZ, RZ, R11 ;  /* 0x000000ffff127224 */ /* 0x020fe200078e000b */
[----:B----4-:R-:W-:Y:S01]  /*34ed0*/  MOV R19, R10 ;  /* 0x0000000a00137202 */ /* 0x010fe20000000f00 */
[----:B------:R-:W-:Y:S01]  /*34ee0*/  FMUL R9, R9, c[0x0][0x188] ;  /* 0x0000620009097a20 */ /* 0x000fe20000400000 */
[----:B------:R-:W-:-:S04]  /*34ef0*/  ISETP.GT.U32.AND.EX P2, PT, R3, RZ, PT, P2 ;  /* 0x000000ff0300720c */ /* 0x000fc80003f44120 */
[----:B------:R-:W-:-:S05]  /*34f00*/  FSEL R9, R9, -INF , !P2 ;  /* 0xff80000009097808 */ /* 0x000fca0005000000 */
[----:B------:R0:W-:Y:S01]  /*34f10*/  STL [R1+0xb54], R9 ;  /* 0x000b540901007387 */ /* 0x0001e20000100800 */
[----:B---3--:R-:W-:Y:S11]  /*34f20*/  HMMA.16816.F32 R16, R24, R14, R16 ;  /* 0x0000000e1810723c */ /* 0x008ff60000001810 */
[----:B------:R-:W-:Y:S11]  /*34f30*/  @!UPT UIADD3 URZ, URZ, URZ, URZ ;  /* 0x0000003f3f3ff290 */ /* 0x000ff6000fffe03f */
[----:B------:R-:W-:Y:S02]  /*34f40*/  @!UPT UIADD3 URZ, URZ, URZ, URZ ;  /* 0x0000003f3f3ff290 */ /* 0x000fe4000fffe03f */
[----:B------:R-:W-:Y:S02]  /*34f50*/  MOV R10, R18 ;  /* 0x00000012000a7202 */ /* 0x000fe40000000f00 */
[----:B0-----:R-:W-:Y:S02]  /*34f60*/  MOV R9, R19 ;  /* 0x0000001300097202 */ /* 0x001fe40000000f00 */
[----:B------:R-:W2:Y:S01]  /*34f70*/  LDL.LU.64 R18, [R1+0x3d50] ;  /* 0x003d500001127983 */ /* 0x000ea20000300a00 */
[----:B------:R-:W-:Y:S02]  /*34f80*/  STL.64 [R1+0x3d48], R14 ;  /* 0x003d480e01007387 */ /* 0x000fe40000100a00 */
[----:B------:R0:W-:Y:S02]  /*34f90*/  STL [R1+0x3d40], R12 ;  /* 0x003d400c01007387 */ /* 0x0001e40000100800 */
[----:B0-----:R-:W2:Y:S01]  /*34fa0*/  LDL.LU R12, [R1+0x4d0] ;  /* 0x0004d000010c7983 */ /* 0x001ea20000300800 */
[----:B------:R-:W2:Y:S02]  /*34fb0*/  LDL.LU R13, [R1+0x4d4] ;  /* 0x0004d400010d7983 */ /* 0x000ea40000300800 */
[----:B------:R-:W2:Y:S02]  /*34fc0*/  LDL.LU R14, [R1+0x4d8] ;  /* 0x0004d800010e7983 */ /* 0x000ea40000300800 */
[----:B------:R-:W2:Y:S02]  /*34fd0*/  LDL.LU R15, [R1+0x4dc] ;  /* 0x0004dc00010f7983 */ /* 0x000ea40000300800 */
[----:B------:R-:W-:-:S02]  /*34fe0*/  FMUL R4, R4, c[0x0][0x188] ;  /* 0x0000620004047a20 */ /* 0x000fc40000400000 */
[----:B------:R-:W-:Y:S01]  /*34ff0*/  IMAD.MOV.U32 R11, RZ, RZ, R17 ;  /* 0x000000ffff0b7224 */ /* 0x000fe200078e0011 */
[----:B------:R-:W-:Y:S01]  /*35000*/  ISETP.GT.U32.AND.EX P1, PT, R3, RZ, PT, P1 ;  /* 0x000000ff0300720c */ /* 0x000fe20003f24110 */
[----:B------:R-:W-:Y:S01]  /*35010*/  FMUL R29, R5, c[0x0][0x188] ;  /* 0x00006200051d7a20 */ /* 0x000fe20000400000 */
[C---:B------:R-:W-:Y:S02]  /*35020*/  ISETP.GT.U32.AND.EX P0, PT, R3.reuse, RZ, PT, P0 ;  /* 0x000000ff0300720c */ /* 0x040fe40003f04100 */
[----:B------:R-:W-:Y:S01]  /*35030*/  ISETP.GT.U32.AND.EX P4, PT, R3, RZ, PT, P4 ;  /* 0x000000ff0300720c */ /* 0x000fe20003f84140 */
[----:B------:R-:W-:Y:S01]  /*35040*/  STL.64 [R1+0x3d18], R10 ;  /* 0x003d180a01007387 */ /* 0x000fe20000100a00 */
[----:B------:R-:W-:Y:S01]  /*35050*/  FSEL R4, R4, -INF , !P1 ;  /* 0xff80000004047808 */ /* 0x000fe20004800000 */
[----:B------:R0:W-:Y:S01]  /*35060*/  STL [R1+0x3d10], R9 ;  /* 0x003d100901007387 */ /* 0x0001e20000100800 */
[----:B------:R-:W-:Y:S02]  /*35070*/  FSEL R3, R29, -INF , !P0 ;  /* 0xff8000001d037808 */ /* 0x000fe40004000000 */
[----:B------:R-:W-:Y:S01]  /*35080*/  MOV R22, R16 ;  /* 0x0000001000167202 */ /* 0x000fe20000000f00 */
[----:B0-----:R-:W3:Y:S01]  /*35090*/  LDL.LU R9, [R1+0x74] ;  /* 0x0000740001097983 */ /* 0x001ee20000300800 */
[----:B------:R-:W3:Y:S02]  /*350a0*/  LDL.LU R10, [R1+0x78] ;  /* 0x00007800010a7983 */ /* 0x000ee40000300800 */
[----:B------:R-:W3:Y:S02]  /*350b0*/  LDL.LU R11, [R1+0x7c] ;  /* 0x00007c00010b7983 */ /* 0x000ee40000300800 */
[----:B------:R0:W-:Y:S01]  /*350c0*/  STL [R1+0xb6c], R4 ;  /* 0x000b6c0401007387 */ /* 0x0001e20000100800 */
[----:B------:R-:W-:Y:S01]  /*350d0*/  STL [R1+0xb74], R3 ;  /* 0x000b740301007387 */ /* 0x000fe20000100800 */
[----:B--2---:R-:W-:Y:S03]  /*350e0*/  HMMA.16816.F32 R24, R24, R18, R12 ;  /* 0x000000121818723c */ /* 0x004fe6000000180c */
[----:B------:R-:W3:Y:S01]  /*350f0*/  LDL.LU.64 R14, [R1+0x3d48] ;  /* 0x003d4800010e7983 */ /* 0x000ee20000300a00 */
[----:B------:R-:W2:Y:S02]  /*35100*/  LDL.LU R12, [R1+0x3d40] ;  /* 0x003d4000010c7983 */ /* 0x000ea40000300800 */
[----:B------:R-:W4:Y:S02]  /*35110*/  LDL.LU.64 R18, [R1+0x3d38] ;  /* 0x003d380001127983 */ /* 0x000f240000300a00 */
[----:B------:R-:W5:Y:S11]  /*35120*/  LDL.LU.64 R16, [R1+0x3d30] ;  /* 0x003d300001107983 */ /* 0x000f760000300a00 */
[----:B------:R-:W-:Y:S04]  /*35130*/  @!UPT UIADD3 URZ, URZ, URZ, URZ ;  /* 0x0000003f3f3ff290 */ /* 0x000fe8000fffe03f */
[----:B------:R-:W-:Y:S01]  /*35140*/  STL [R1+0x40], R24 ;  /* 0x0000401801007387 */ /* 0x000fe20000100800 */
[----:B------:R1:W-:Y:S01]  /*35150*/  STL [R1+0x48], R26 ;  /* 0x0000481a01007387 */ /* 0x0003e20000100800 */
[----:B------:R-:W-:Y:S02]  /*35160*/  MOV R5, R27 ;  /* 0x0000001b00057202 */ /* 0x000fe40000000f00 */
[----:B0-----:R-:W-:Y:S01]  /*35170*/  MOV R4, R25 ;  /* 0x0000001900047202 */ /* 0x001fe20000000f00 */
[----:B-1----:R-:W3:Y:S01]  /*35180*/  LDL.LU.64 R26, [R1+0x3d28] ;  /* 0x003d2800011a7983 */ /* 0x002ee20000300a00 */
[----:B------:R-:W3:Y:S02]  /*35190*/  LDL.LU.64 R24, [R1+0x3d20] ;  /* 0x003d200001187983 */ /* 0x000ee40000300a00 */
[----:B------:R-:W-:Y:S02]  /*351a0*/  IMAD.X R20, RZ, RZ, R28, P3 ;  /* 0x000000ffff147224 */ /* 0x000fe400018e061c */
[----:B------:R0:W-:Y:S03]  /*351b0*/  STL [R1+0x3cd4], R4 ;  /* 0x003cd40401007387 */ /* 0x0001e60000100800 */
[----:B------:R-:W-:-:S02]  /*351c0*/  ISETP.GT.U32.AND.EX P6, PT, R20, RZ, PT, P6 ;  /* 0x000000ff1400720c */ /* 0x000fc40003fc4160 */
[----:B------:R-:W-:Y:S01]  /*351d0*/  ISETP.GT.U32.AND.EX P5, PT, R20, RZ, PT, P5 ;  /* 0x000000ff1400720c */ /* 0x000fe20003fa4150 */
[----:B--2---:R-:W-:Y:S02]  /*351e0*/  FMUL R12, R12, c[0x0][0x188] ;  /* 0x000062000c0c7a20 */ /* 0x004fe40000400000 */
[----:B----4-:R-:W-:Y:S02]  /*351f0*/  FMUL R29, R19, c[0x0][0x188] ;  /* 0x00006200131d7a20 */ /* 0x010fe40000400000 */
[----:B-----5:R-:W-:Y:S01]  /*35200*/  FMUL R3, R17, c[0x0][0x188] ;  /* 0x0000620011037a20 */ /* 0x020fe20000400000 */
[----:B------:R-:W-:Y:S02]  /*35210*/  FSEL R12, R12, -INF , !P4 ;  /* 0xff8000000c0c7808 */ /* 0x000fe40006000000 */
[----:B0-----:R-:W-:Y:S02]  /*35220*/  FSEL R4, R29, -INF , !P6 ;  /* 0xff8000001d047808 */ /* 0x001fe40007000000 */
[----:B------:R-:W-:Y:S01]  /*35230*/  FSEL R3, R3, -INF , !P5 ;  /* 0xff80000003037808 */ /* 0x000fe20006800000 */
[----:B------:R3:W-:Y:S02]  /*35240*/  STL [R1+0xb84], R12 ;  /* 0x000b840c01007387 */ /* 0x0007e40000100800 */
[----:B------:R-:W-:Y:S02]  /*35250*/  STL [R1+0xbac], R4 ;  /* 0x000bac0401007387 */ /* 0x000fe40000100800 */
[----:B------:R-:W-:Y:S01]  /*35260*/  STL [R1+0xbb0], R3 ;  /* 0x000bb00301007387 */ /* 0x000fe20000100800 */
[----:B---3--:R-:W-:Y:S01]  /*35270*/  HMMA.16816.F32 R12, R24, R14, R8 ;  /* 0x0000000e180c723c */ /* 0x008fe20000001808 */
[----:B------:R-:W2:Y:S01]  /*35280*/  LDL.LU.64 R10, [R1+0x3d18] ;  /* 0x003d1800010a7983 */ /* 0x000ea20000300a00 */
[----:B------:R-:W3:Y:S11]  /*35290*/  LDL.LU R9, [R1+0x3d10] ;  /* 0x003d100001097983 */ /* 0x000ef60000300800 */
[----:B------:R-:W-:Y:S11]  /*352a0*/  @!UPT UIADD3 URZ, URZ, URZ, URZ ;  /* 0x0000003f3f3ff290 */ /* 0x000ff6000fffe03f */
[----:B------:R-:W-:Y:S01]  /*352b0*/  IMAD.MOV.U32 R8, RZ, RZ, R12 ;  /* 0x000000ffff087224 */ /* 0x000fe200078e000c */
[----:B------:R-:W-:Y:S01]  /*352c0*/  MOV R17, R14 ;  /* 0x0000000e00117202 */ /* 0x000fe20000000f00 */
[----:B------:R-:W-:Y:S01]  /*352d0*/  IMAD.MOV.U32 R12, RZ, RZ, R15 ;  /* 0x000000ffff0c7224 */ /* 0x000fe200078e000f */
[----:B------:R-:W-:Y:S01]  /*352e0*/  MOV R19, R13 ;  /* 0x0000000d00137202 */ /* 0x000fe20000000f00 */
[----:B------:R-:W4:Y:S01]  /*352f0*/  LDL.LU.64 R14, [R1+0x3d08] ;  /* 0x003d0800010e7983 */ /* 0x000f220000300a00 */
[----:B------:R-:W5:Y:S03]  /*35300*/  LDL.LU R13, [R1+0x3d04] ;  /* 0x003d0400010d7983 */ /* 0x000f660000300800 */
[----:B--2---:R-:W-:Y:S01]  /*35310*/  STL.64 [R1+0x3ce0], R10 ;  /* 0x003ce00a01007387 */ /* 0x004fe20000100a00 */
[----:B---3--:R0:W-:Y:S03]  /*35320*/  STL.64 [R1+0x3cd8], R8 ;  /* 0x003cd80801007387 */ /* 0x0081e60000100a00 */
[----:B0-----:R-:W2:Y:S01]  /*35330*/  LDL.LU R8, [R1+0x20] ;  /* 0x0000200001087983 */ /* 0x001ea20000300800 */
[----:B------:R-:W2:Y:S02]  /*35340*/  LDL.LU R9, [R1+0x24] ;  /* 0x0000240001097983 */ /* 0x000ea40000300800 */
[----:B------:R-:W2:Y:S02]  /*35350*/  LDL.LU R10, [R1+0x28] ;  /* 0x00002800010a7983 */ /* 0x000ea40000300800 */
[----:B------:R-:W2:Y:S01]  /*35360*/  LDL.LU R11, [R1+0x2c] ;  /* 0x00002c00010b7983 */ /* 0x000ea20000300800 */
[----:B------:R0:W-:Y:S01]  /*35370*/  STL.64 [R1+0x3c50], R26 ;  /* 0x003c501a01007387 */ /* 0x0001e20000100a00 */
[----:B------:R-:W-:Y:S03]  /*35380*/  STL.64 [R1+0x3c48], R24 ;  /* 0x003c481801007387 */ /* 0x000fe60000100a00 */
[----:B0-----:R-:W3:Y:S01]  /*35390*/  LDL.LU R27, [R1+0x40] ;  /* 0x00004000011b7983 */ /* 0x001ee20000300800 */
[----:B------:R-:W2:Y:S01]  /*353a0*/  LDL.LU R23, [R1+0x260] ;  /* 0x0002600001177983 */ /* 0x000ea20000300800 */
[----:B------:R-:W-:-:S02]  /*353b0*/  ISETP.GT.U32.AND P2, PT, R2, R7, PT ;  /* 0x000000070200720c */ /* 0x000fc40003f44070 */
[----:B------:R-:W-:Y:S01]  /*353c0*/  ISETP.GT.U32.AND P1, PT, R2, R6, PT ;  /* 0x000000060200720c */ /* 0x000fe20003f24070 */
[----:B------:R-:W-:Y:S02]  /*353d0*/  IADD3 R2, P0, R0, 0x71, RZ ;  /* 0x0000007100027810 */ /* 0x000fe40007f1e0ff */
[----:B----4-:R-:W-:Y:S01]  /*353e0*/  FMUL R29, R15, c[0x0][0x188] ;  /* 0x000062000f1d7a20 */ /* 0x010fe20000400000 */
[----:B------:R-:W-:Y:S02]  /*353f0*/  ISETP.GT.U32.AND.EX P2, PT, R20, RZ, PT, P2 ;  /* 0x000000ff1400720c */ /* 0x000fe40003f44120 */
[----:B------:R-:W-:Y:S01]  /*35400*/  IADD3.X R15, RZ, R28, RZ, P0, !PT ;  /* 0x0000001cff0f7210 */ /* 0x000fe200007fe4ff */
[----:B------:R-:W-:Y:S01]  /*35410*/  FMUL R4, R21, c[0x0][0x188] ;  /* 0x0000620015047a20 */ /* 0x000fe20000400000 */
[C---:B------:R-:W-:Y:S02]  /*35420*/  ISETP.GT.U32.AND P3, PT, R2.reuse, R18, PT ;  /* 0x000000120200720c */ /* 0x040fe40003f64070 */
[----:B------:R-:W-:Y:S01]  /*35430*/  ISETP.GT.U32.AND P4, PT, R2, R16, PT ;  /* 0x000000100200720c */ /* 0x000fe20003f84070 */
[----:B------:R-:W-:Y:S01]  /*35440*/  FMUL R3, R14, c[0x0][0x188] ;  /* 0x000062000e037a20 */ /* 0x000fe20000400000 */
[----:B------:R-:W-:-:S02]  /*35450*/  ISETP.GT.U32.AND.EX P3, PT, R15, RZ, PT, P3 ;  /* 0x000000ff0f00720c */ /* 0x000fc40003f64130 */
[----:B------:R-:W-:Y:S01]  /*35460*/  ISETP.GT.U32.AND.EX P4, PT, R15, RZ, PT, P4 ;  /* 0x000000ff0f00720c */ /* 0x000fe20003f84140 */
[----:B--2---:R-:W-:Y:S01]  /*35470*/  STL.64 [R1+0x3cf0], R22 ;  /* 0x003cf01601007387 */ /* 0x004fe20000100a00 */
[----:B------:R0:W-:Y:S03]  /*35480*/  STL [R1+0x3ce8], R20 ;  /* 0x003ce81401007387 */ /* 0x0001e60000100800 */
[----:B0-----:R-:W2:Y:S01]  /*35490*/  LDL.LU R20, [R1+0x530] ;  /* 0x0005300001147983 */ /* 0x001ea20000300800 */
[----:B------:R-:W2:Y:S02]  /*354a0*/  LDL.LU R21, [R1+0x534] ;  /* 0x0005340001157983 */ /* 0x000ea40000300800 */
[----:B------:R-:W-:Y:S02]  /*354b0*/  STL [R1+0x3d00], R15 ;  /* 0x003d000f01007387 */ /* 0x000fe40000100800 */
[----:B-----5:R0:W-:Y:S02]  /*354c0*/  STL.64 [R1+0x3cf8], R12 ;  /* 0x003cf80c01007387 */ /* 0x0201e40000100a00 */
[----:B0-----:R-:W2:Y:S01]  /*354d0*/  LDL.LU R12, [R1+0x540] ;  /* 0x00054000010c7983 */ /* 0x001ea20000300800 */
[----:B------:R-:W2:Y:S02]  /*354e0*/  LDL.LU R13, [R1+0x544] ;  /* 0x00054400010d7983 */ /* 0x000ea40000300800 */
[----:B------:R-:W2:Y:S02]  /*354f0*/  LDL.LU R14, [R1+0x548] ;  /* 0x00054800010e7983 */ /* 0x000ea40000300800 */
[----:B------:R-:W2:Y:S01]  /*35500*/  LDL.LU R15, [R1+0x54c] ;  /* 0x00054c00010f7983 */ /* 0x000ea20000300800 */
[----:B------:R-:W-:Y:S01]  /*35510*/  FSEL R22, R3, -INF , !P2 ;  /* 0xff80000003167808 */ /* 0x000fe20005000000 */
[----:B------:R-:W4:Y:S04]  /*35520*/  LDL.LU R24, [R1+0x48] ;  /* 0x0000480001187983 */ /* 0x000f280000300800 */
[----:B------:R0:W-:Y:S01]  /*35530*/  STL [R1+0xbb4], R22 ;  /* 0x000bb41601007387 */ /* 0x0001e20000100800 */
[----:B------:R-:W-:-:S02]  /*35540*/  ISETP.GT.U32.AND P6, PT, R2, R7, PT ;  /* 0x000000070200720c */ /* 0x000fc40003fc4070 */
[----:B------:R-:W-:Y:S02]  /*35550*/  ISETP.GT.U32.AND P5, PT, R2, R6, PT ;  /* 0x000000060200720c */ /* 0x000fe40003fa4070 */
[C---:B------:R-:W-:Y:S01]  /*35560*/  IADD3 R3, P2, R0.reuse, 0x8, RZ ;  /* 0x0000000800037810 */ /* 0x040fe20007f5e0ff */
[----:B------:R-:W-:Y:S01]  /*35570*/  IADD3 R2, P0, R0, 0x78, RZ ;  /* 0x0000007800027810 */ /* 0x000fe20007f1e0ff */
[----:B0-----:R-:W-:Y:S01]  /*35580*/  FSEL R22, R4, -INF , !P3 ;  /* 0xff80000004167808 */ /* 0x001fe20005800000 */
[----:B------:R-:W-:Y:S02]  /*35590*/  FSEL R4, R29, -INF , !P4 ;  /* 0xff8000001d047808 */ /* 0x000fe40006000000 */
[----:B------:R-:W-:Y:S02]  /*355a0*/  IMAD.X R29, RZ, RZ, R28, P2 ;  /* 0x000000ffff1d7224 */ /* 0x000fe400010e061c */
[----:B------:R-:W-:Y:S01]  /*355b0*/  STL [R1+0xba4], R22 ;  /* 0x000ba41601007387 */ /* 0x000fe20000100800 */
[----:B------:R-:W5:Y:S02]  /*355c0*/  LDL.LU R25, [R1+0x248] ;  /* 0x0002480001197983 */ /* 0x000f640000300800 */
[----:B------:R0:W-:Y:S01]  /*355d0*/  STL [R1+0xba8], R4 ;  /* 0x000ba80401007387 */ /* 0x0001e20000100800 */
[----:B------:R-:W-:-:S02]  /*355e0*/  ISETP.GT.U32.AND P4, PT, R3, R18, PT ;  /* 0x000000120300720c */ /* 0x000fc40003f84070 */
[----:B------:R-:W-:Y:S02]  /*355f0*/  ISETP.GT.U32.AND P2, PT, R3, R6, PT ;  /* 0x000000060300720c */ /* 0x000fe40003f44070 */
[----:B------:R-:W-:Y:S02]  /*35600*/  ISETP.GT.U32.AND.EX P4, PT, R29, RZ, PT, P4 ;  /* 0x000000ff1d00720c */ /* 0x000fe40003f84140 */
[----:B0-----:R-:W-:Y:S01]  /*35610*/  IADD3.X R4, RZ, R28, RZ, P0, !PT ;  /* 0x0000001cff047210 */ /* 0x001fe200007fe4ff */
[----:B------:R-:W-:Y:S01]  /*35620*/  ISETP.GT.U32.AND P0, PT, R3, R7, PT ;  /* 0x000000070300720c */ /* 0x000fe20003f04070 */
[----:B------:R-:W-:-:S03]  /*35630*/  ISETP.GT.U32.AND.EX P2, PT, R29, RZ, PT, P2 ;  /* 0x000000ff1d00720c */ /* 0x000fc60003f44120 */
[----:B------:R0:W-:Y:S01]  /*35640*/  STL [R1+0x174], R4 ;  /* 0x0001740401007387 */ /* 0x0001e20000100800 */
[----:B------:R-:W-:Y:S02]  /*35650*/  ISETP.GT.U32.AND.EX P0, PT, R29, RZ, PT, P0 ;  /* 0x000000ff1d00720c */ /* 0x000fe40003f04100 */
[----:B------:R-:W4:Y:S02]  /*35660*/  LDL.LU R29, [R1+0x240] ;  /* 0x00024000011d7983 */ /* 0x000f240000300800 */
[----:B---3--:R-:W-:Y:S01]  /*35670*/  FMUL R3, R27, c[0x0][0x188] ;  /* 0x000062001b037a20 */ /* 0x008fe20000400000 */
[----:B--2---:R-:W-:Y:S01]  /*35680*/  HMMA.16816.F32 R8, R8, R20, R12 ;  /* 0x000000140808723c */ /* 0x004fe2000000180c */
[----:B------:R-:W2:Y:S01]  /*35690*/  LDL.LU R15, [R1+0x3d00] ;  /* 0x003d0000010f7983 */ /* 0x000ea20000300800 */
[----:B------:R-:W3:Y:S02]  /*356a0*/  LDL.LU.64 R12, [R1+0x3cf8] ;  /* 0x003cf800010c7983 */ /* 0x000ee40000300a00 */
[----:B------:R-:W2:Y:S02]  /*356b0*/  LDL.LU.64 R22, [R1+0x3cf0] ;  /* 0x003cf00001167983 */ /* 0x000ea40000300a00 */
[----:B------:R-:W3:Y:S11]  /*356c0*/  LDL.LU R20, [R1+0x3ce8] ;  /* 0x003ce80001147983 */ /* 0x000ef60000300800 */
[----:B------:R-:W-:Y:S07]  /*356d0*/  @!UPT UIADD3 URZ, URZ, URZ, URZ ;  /* 0x0000003f3f3ff290 */ /* 0x000fee000fffe03f */
[----:B------:R-:W-:Y:S01]  /*356e0*/  IMAD.MOV.U32 R27, RZ, RZ, R10 ;  /* 0x000000ffff1b7224 */ /* 0x000fe200078e000a */
[----:B------:R-:W-:Y:S02]  /*356f0*/  MOV R26, R11 ;  /* 0x0000000b001a7202 */ /* 0x000fe40000000f00 */
[----:B------:R-:W3:Y:S01]  /*35700*/  LDL.LU.64 R10, [R1+0x3ce0] ;  /* 0x003ce000010a7983 */ /* 0x000ee20000300a00 */
[----:B------:R-:W-:Y:S02]  /*35710*/  MOV R14, R8 ;  /* 0x00000008000e7202 */ /* 0x000fe40000000f00 */
[----:B------:R-:W-:Y:S02]  /*35720*/  MOV R21, R9 ;  /* 0x0000000900157202 */ /* 0x000fe40000000f00 */
[----:B------:R-:W3:Y:S01]  /*35730*/  LDL.LU.64 R8, [R1+0x3cd8] ;  /* 0x003cd80001087983 */ /* 0x000ee20000300a00 */
[----:B------:R-:W-:-:S04]  /*35740*/  ISETP.GT.U32.AND P3, PT, R2, R18, PT ;  /* 0x000000120200720c */ /* 0x000fc80003f64070 */
[----:B------:R-:W-:-:S04]  /*35750*/  ISETP.GT.U32.AND.EX P3, PT, R4, RZ, PT, P3 ;  /* 0x000000ff0400720c */ /* 0x000fc80003f64130 */
[----:B------:R-:W-:Y:S01]  /*35760*/  FSEL R3, R3, -INF , !P3 ;  /* 0xff80000003037808 */ /* 0x000fe20005800000 */
[----:B------:R-:W-:Y:S02]  /*35770*/  ISETP.GT.U32.AND P3, PT, R2, R16, PT ;  /* 0x000000100200720c */ /* 0x000fe40003f64070 */
[----:B----4-:R-:W-:Y:S02]  /*35780*/  FMUL R24, R24, c[0x0][0x188] ;  /* 0x0000620018187a20 */ /* 0x010fe40000400000 */
[----:B------:R-:W-:Y:S01]  /*35790*/  FMUL R29, R29, c[0x0][0x188] ;  /* 0x000062001d1d7a20 */ /* 0x000fe20000400000 */
[----:B------:R-:W-:Y:S01]  /*357a0*/  ISETP.GT.U32.AND.EX P3, PT, R4, RZ, PT, P3 ;  /* 0x000000ff0400720c */ /* 0x000fe20003f64130 */
[----:B------:R5:W-:Y:S01]  /*357b0*/  STL [R1+0xba0], R3 ;  /* 0x000ba00301007387 */ /* 0x000be20000100800 */
[----:B0-----:R-:W4:Y:S02]  /*357c0*/  LDL.LU R4, [R1+0x3cd4] ;  /* 0x003cd40001047983 */ /* 0x001f240000300800 */
[----:B-----5:R-:W-:Y:S01]  /*357d0*/  FMUL R3, R25, c[0x0][0x188] ;  /* 0x0000620019037a20 */ /* 0x020fe20000400000 */
[----:B------:R-:W-:Y:S01]  /*357e0*/  FSEL R25, R24, -INF , !P3 ;  /* 0xff80000018197808 */ /* 0x000fe20005800000 */
[----:B------:R-:W-:-:S03]  /*357f0*/  ISETP.GT.U32.AND P3, PT, R0, R18, PT ;  /* 0x000000120000720c */ /* 0x000fc60003f64070 */
[----:B------:R-:W-:Y:S02]  /*35800*/  FSEL R3, R3, -INF , !P2 ;  /* 0xff80000003037808 */ /* 0x000fe40005000000 */
[----:B------:R-:W-:Y:S01]  /*35810*/  ISETP.GT.U32.AND.EX P3, PT, R28, RZ, PT, P3 ;  /* 0x000000ff1c00720c */ /* 0x000fe20003f64130 */
[----:B------:R-:W-:Y:S01]  /*35820*/  STL [R1+0xb9c], R25 ;  /* 0x000b9c1901007387 */ /* 0x000fe20000100800 */
[----:B------:R-:W-:-:S04]  /*35830*/  ISETP.GE.U32.AND P2, PT, R0, R16, PT ;  /* 0x000000100000720c */ /* 0x000fc80003f46070 */
[----:B------:R-:W-:Y:S01]  /*35840*/  ISETP.GE.U32.AND.EX P2, PT, R28, RZ, PT, P2 ;  /* 0x000000ff1c00720c */ /* 0x000fe20003f46120 */
[----:B------:R-:W-:Y:S02]  /*35850*/  FMUL R19, R19, c[0x0][0x188] ;  /* 0x0000620013137a20 */ /* 0x000fe40000400000 */
[----:B------:R-:W-:Y:S02]  /*35860*/  FMUL R17, R17, c[0x0][0x188] ;  /* 0x0000620011117a20 */ /* 0x000fe40000400000 */
[----:B--2---:R-:W-:Y:S02]  /*35870*/  FMUL R23, R23, c[0x0][0x188] ;  /* 0x0000620017177a20 */ /* 0x004fe40000400000 */
[----:B------:R-:W-:Y:S02]  /*35880*/  FMUL R22, R22, c[0x0][0x188] ;  /* 0x0000620016167a20 */ /* 0x000fe40000400000 */
[----:B---3--:R-:W-:Y:S01]  /*35890*/  FMUL R13, R13, c[0x0][0x188] ;  /* 0x000062000d0d7a20 */ /* 0x008fe20000400000 */
[----:B------:R-:W-:Y:S01]  /*358a0*/  FSEL R24, R23, -INF , !P4 ;  /* 0xff80000017187808 */ /* 0x000fe20006000000 */
[----:B------:R-:W-:Y:S01]  /*358b0*/  FSEL R23, R29, -INF , !P0 ;  /* 0xff8000001d177808 */ /* 0x000fe20004000000 */
[----:B------:R-:W-:-:S02]  /*358c0*/  ISETP.GE.U32.AND P4, PT, R0, R18, PT ;  /* 0x000000120000720c */ /* 0x000fc40003f86070 */
[----:B------:R-:W-:Y:S01]  /*358d0*/  FSEL R22, R22, -INF , !P3 ;  /* 0xff80000016167808 */ /* 0x000fe20005800000 */
[----:B------:R-:W-:Y:S01]  /*358e0*/  STL [R1+0x130], R24 ;  /* 0x0001301801007387 */ /* 0x000fe20000100800 */
[----:B------:R-:W-:Y:S02]  /*358f0*/  STL [R1+0x1f8], R23 ;  /* 0x0001f81701007387 */ /* 0x000fe40000100800 */
[----:B------:R0:W-:Y:S01]  /*35900*/  STL [R1+0x278], R3 ;  /* 0x0002780301007387 */ /* 0x0001e20000100800 */
[----:B------:R-:W-:Y:S02]  /*35910*/  ISETP.GE.U32.AND.EX P4, PT, R28, RZ, PT, P4 ;  /* 0x000000ff1c00720c */ /* 0x000fe40003f86140 */
[----:B------:R-:W-:Y:S01]  /*35920*/  ISETP.GT.U32.AND P0, PT, R0, R16, PT ;  /* 0x000000100000720c */ /* 0x000fe20003f04070 */
[----:B------:R-:W-:Y:S01]  /*35930*/  STL [R1+0x128], R22 ;  /* 0x0001281601007387 */ /* 0x000fe20000100800 */
[----:B0-----:R-:W-:Y:S01]  /*35940*/  FSEL R3, R13, -INF , !P3 ;  /* 0xff8000000d037808 */ /* 0x001fe20005800000 */
[----:B------:R-:W-:-:S02]  /*35950*/  FMUL R11, R11, c[0x0][0x188] ;  /* 0x000062000b0b7a20 */ /* 0x000fc40000400000 */
[----:B------:R-:W-:Y:S02]  /*35960*/  FMUL R10, R10, c[0x0][0x188] ;  /* 0x000062000a0a7a20 */ /* 0x000fe40000400000 */
[----:B------:R0:W-:Y:S01]  /*35970*/  STL [R1+0x14c], R3 ;  /* 0x00014c0301007387 */ /* 0x0001e20000100800 */
[----:B------:R-:W-:Y:S02]  /*35980*/  ISETP.GT.U32.AND.EX P0, PT, R28, RZ, PT, P0 ;  /* 0x000000ff1c00720c */ /* 0x000fe40003f04100 */
[-C--:B------:R-:W-:Y:S01]  /*35990*/  ISETP.GT.U32.AND P3, PT, R0, R7.reuse, PT ;  /* 0x000000070000720c */ /* 0x080fe20003f64070 */
[----:B------:R-:W-:Y:S01]  /*359a0*/  FMUL R9, R9, c[0x0][0x188] ;  /* 0x0000620009097a20 */ /* 0x000fe20000400000 */
[----:B0-----:R-:W-:Y:S01]  /*359b0*/  FSEL R3, R11, -INF , !P4 ;  /* 0xff8000000b037808 */ /* 0x001fe20006000000 */
[----:B------:R-:W-:Y:S01]  /*359c0*/  FMUL R8, R8, c[0x0][0x188] ;  /* 0x0000620008087a20 */ /* 0x000fe20000400000 */
[----:B------:R-:W-:-:S03]  /*359d0*/  ISETP.GE.U32.AND P4, PT, R0, R7, PT ;  /* 0x000000070000720c */ /* 0x000fc60003f86070 */
[----:B------:R0:W-:Y:S01]  /*359e0*/  STL [R1+0x124], R3 ;  /* 0x0001240301007387 */ /* 0x0001e20000100800 */
[----:B------:R-:W-:Y:S02]  /*359f0*/  ISETP.GT.U32.AND.EX P3, PT, R28, RZ, PT, P3 ;  /* 0x000000ff1c00720c */ /* 0x000fe40003f64130 */
[----:B------:R-:W-:Y:S01]  /*35a00*/  FSEL R9, R9, -INF , !P2 ;  /* 0xff80000009097808 */ /* 0x000fe20005000000 */
[-C--:B------:R-:W-:Y:S01]  /*35a10*/  ISETP.GE.U32.AND P2, PT, R0, R6.reuse, PT ;  /* 0x000000060000720c */ /* 0x080fe20003f46070 */
[----:B------:R-:W-:Y:S02]  /*35a20*/  ISETP.GE.U32.AND.EX P4, PT, R28, RZ, PT, P4 ;  /* 0x000000ff1c00720c */ /* 0x000fe40003f86140 */
[----:B0-----:R-:W-:Y:S01]  /*35a30*/  FSEL R3, R10, -INF , !P0 ;  /* 0xff8000000a037808 */ /* 0x001fe20004000000 */
[----:B------:R-:W-:-:S04]  /*35a40*/  ISETP.GT.U32.AND P0, PT, R0, R6, PT ;  /* 0x000000060000720c */ /* 0x000fc80003f04070 */
[----:B------:R0:W-:Y:S01]  /*35a50*/  STL [R1+0x138], R3 ;  /* 0x0001380301007387 */ /* 0x0001e20000100800 */
[----:B------:R-:W-:Y:S01]  /*35a60*/  ISETP.GT.U32.AND.EX P0, PT, R28, RZ, PT, P0 ;  /* 0x000000ff1c00720c */ /* 0x000fe20003f04100 */
[----:B------:R1:W-:Y:S01]  /*35a70*/  STL [R1+0x13c], R9 ;  /* 0x00013c0901007387 */ /* 0x0003e20000100800 */
[----:B------:R-:W-:Y:S02]  /*35a80*/  FSEL R19, R19, -INF , !P4 ;  /* 0xff80000013137808 */ /* 0x000fe40006000000 */
[----:B0-----:R-:W-:Y:S01]  /*35a90*/  FSEL R3, R8, -INF , !P3 ;  /* 0xff80000008037808 */ /* 0x001fe20005800000 */
[----:B------:R-:W-:Y:S01]  /*35aa0*/  IADD3 R0, P3, R0, 0x79, RZ ;  /* 0x0000007900007810 */ /* 0x000fe20007f7e0ff */
[----:B------:R-:W2:Y:S03]  /*35ab0*/  LDL.LU R8, [R1] ;  /* 0x0000000001087983 */ /* 0x000ea60000300800 */
[----:B------:R0:W-:Y:S02]  /*35ac0*/  STL [R1+0x1f4], R3 ;  /* 0x0001f40301007387 */ /* 0x0001e40000100800 */
[----:B-1----:R-:W2:Y:S01]  /*35ad0*/  LDL.LU R9, [R1+0x4] ;  /* 0x0000040001097983 */ /* 0x002ea20000300800 */
[----:B------:R-:W-:Y:S01]  /*35ae0*/  IADD3.X R13, RZ, R28, RZ, P3, !PT ;  /* 0x0000001cff0d7210 */ /* 0x000fe20001ffe4ff */
[----:B------:R-:W2:Y:S01]  /*35af0*/  LDL.LU R10, [R1+0x8] ;  /* 0x00000800010a7983 */ /* 0x000ea20000300800 */
[----:B------:R-:W2:Y:S02]  /*35b00*/  LDL.LU R11, [R1+0xc] ;  /* 0x00000c00010b7983 */ /* 0x000ea40000300800 */
[----:B------:R1:W-:Y:S01]  /*35b10*/  STL [R1+0x1f0], R19 ;  /* 0x0001f01301007387 */ /* 0x0003e20000100800 */
[----:B0-----:R-:W-:Y:S01]  /*35b20*/  FSEL R3, R17, -INF , !P0 ;  /* 0xff80000011037808 */ /* 0x001fe20004000000 */
[----:B------:R-:W-:Y:S01]  /*35b30*/  STL [R1+0x144], R13 ;  /* 0x0001440d01007387 */ /* 0x000fe20000100800 */
[----:B------:R-:W-:-:S02]  /*35b40*/  ISETP.GT.U32.AND P4, PT, R0, R16, PT ;  /* 0x000000100000720c */ /* 0x000fc40003f84070 */
[----:B------:R-:W-:Y:S01]  /*35b50*/  ISETP.GT.U32.AND P3, PT, R0, R18, PT ;  /* 0x000000120000720c */ /* 0x000fe20003f64070 */
[----:B------:R-:W-:Y:S01]  /*35b60*/  STL [R1+0x270], R3 ;  /* 0x0002700301007387 */ /* 0x000fe20000100800 */
[----:B------:R-:W3:Y:S02]  /*35b70*/  LDL.LU R16, [R1+0x520] ;  /* 0x0005200001107983 */ /* 0x000ee40000300800 */
[----:B------:R-:W3:Y:S02]  /*35b80*/  LDL.LU R17, [R1+0x524] ;  /* 0x0005240001117983 */ /* 0x000ee40000300800 */
[----:B------:R-:W5:Y:S01]  /*35b90*/  LDL.LU R18, [R1+0x528] ;  /* 0x0005280001127983 */ /* 0x000f620000300800 */
[----:B-1----:R-:W5:Y:S04]  /*35ba0*/  LDL.LU R19, [R1+0x52c] ;  /* 0x00052c0001137983 */ /* 0x002f680000300800 */
[----:B-----5:R0:W-:Y:S01]  /*35bb0*/  STL.64 [R1+0x3cb0], R18 ;  /* 0x003cb01201007387 */ /* 0x0201e20000100a00 */
[----:B---3--:R-:W-:Y:S03]  /*35bc0*/  STL.64 [R1+0x3ca8], R16 ;  /* 0x003ca81001007387 */ /* 0x008fe60000100a00 */
[----:B0-----:R-:W2:Y:S01]  /*35bd0*/  LDL.LU R18, [R1+0x538] ;  /* 0x0005380001127983 */ /* 0x001ea20000300800 */
[----:B------:R-:W2:Y:S02]  /*35be0*/  LDL.LU R19, [R1+0x53c] ;  /* 0x00053c0001137983 */ /* 0x000ea40000300800 */
[----:B------:R-:W3:Y:S02]  /*35bf0*/  LDL.64 R22, [R1+0x13c0] ;  /* 0x0013c00001167983 */ /* 0x000ee40000100a00 */
[----:B------:R-:W-:Y:S01]  /*35c00*/  FMUL R12, R12, c[0x0][0x188] ;  /* 0x000062000c0c7a20 */ /* 0x000fe20000400000 */
[----:B------:R-:W-:Y:S01]  /*35c10*/  ISETP.GE.U32.AND.EX P2, PT, R28, RZ, PT, P2 ;  /* 0x000000ff1c00720c */ /* 0x000fe20003f46120 */
[----:B----4-:R-:W-:Y:S01]  /*35c20*/  FMUL R28, R4, c[0x0][0x188] ;  /* 0x00006200041c7a20 */ /* 0x010fe20000400000 */
[----:B------:R-:W-:Y:S01]  /*35c30*/  ISETP.GT.U32.AND.EX P3, PT, R13, RZ, PT, P3 ;  /* 0x000000ff0d00720c */ /* 0x000fe20003f64130 */
[----:B------:R-:W4:Y:S01]  /*35c40*/  LDL.64 R24, [R1+0x13c8] ;  /* 0x0013c80001187983 */ /* 0x000f220000100a00 */
[----:B------:R-:W-:Y:S01]  /*35c50*/  FMUL R3, R5, c[0x0][0x188] ;  /* 0x0000620005037a20 */ /* 0x000fe20000400000 */
[----:B------:R-:W-:Y:S01]  /*35c60*/  ISETP.GT.U32.AND.EX P4, PT, R13, RZ, PT, P4 ;  /* 0x000000ff0d00720c */ /* 0x000fe20003f84140 */
[----:B------:R-:W-:Y:S01]  /*35c70*/  FSEL R13, R12, -INF , !P2 ;  /* 0xff8000000c0d7808 */ /* 0x000fe20005000000 */
[----:B------:R-:W-:-:S02]  /*35c80*/  FSEL R12, R28, -INF , !P3 ;  /* 0xff8000001c0c7808 */ /* 0x000fc40005800000 */
[CC--:B------:R-:W-:Y:S02]  /*35c90*/  ISETP.GT.U32.AND P0, PT, R2.reuse, R7.reuse, PT ;  /* 0x000000070200720c */ /* 0x0c0fe40003f04070 */
[-C--:B------:R-:W-:Y:S01]  /*35ca0*/  ISETP.GT.U32.AND P2, PT, R2, R6.reuse, PT ;  /* 0x000000060200720c */ /* 0x080fe20003f44070 */
[----:B------:R-:W-:Y:S01]  /*35cb0*/  FSEL R2, R3, -INF , !P4 ;  /* 0xff80000003027808 */ /* 0x000fe20006000000 */
[C---:B------:R-:W-:Y:S02]  /*35cc0*/  ISETP.GT.U32.AND P3, PT, R0.reuse, R7, PT ;  /* 0x000000070000720c */ /* 0x040fe40003f64070 */
[----:B------:R-:W-:Y:S01]  /*35cd0*/  ISETP.GT.U32.AND P4, PT, R0, R6, PT ;  /* 0x000000060000720c */ /* 0x000fe20003f84070 */
[----:B---3--:R-:W-:Y:S01]  /*35ce0*/  STL.64 [R1+0x3cc0], R22 ;  /* 0x003cc01601007387 */ /* 0x008fe20000100a00 */
[----:B------:R0:W-:Y:S02]  /*35cf0*/  STL [R1+0x3cb8], R20 ;  /* 0x003cb81401007387 */ /* 0x0001e40000100800 */
[----:B0-----:R-:W-:Y:S01]  /*35d00*/  IMAD.MOV.U32 R20, RZ, RZ, R14 ;  /* 0x000000ffff147224 */ /* 0x001fe200078e000e */
[----:B------:R-:W-:Y:S01]  /*35d10*/  MOV R22, R27 ;  /* 0x0000001b00167202 */ /* 0x000fe20000000f00 */
[----:B------:R-:W3:Y:S01]  /*35d20*/  LDL.LU R14, [R1+0x3cd0] ;  /* 0x003cd000010e7983 */ /* 0x000ee20000300800 */
[----:B------:R-:W-:Y:S01]  /*35d30*/  MOV R23, R26 ;  /* 0x0000001a00177202 */ /* 0x000fe20000000f00 */
[----:B------:R-:W5:Y:S02]  /*35d40*/  LDL.LU R4, [R1+0x3ccc] ;  /* 0x003ccc0001047983 */ /* 0x000f640000300800 */
[----:B------:R-:W5:Y:S01]  /*35d50*/  LDL.LU R5, [R1+0x3cc8] ;  /* 0x003cc80001057983 */ /* 0x000f620000300800 */
[----:B------:R-:W-:Y:S01]  /*35d60*/  STL [R1+0x274], R13 ;  /* 0x0002740d01007387 */ /* 0x000fe20000100800 */
[----:B------:R0:W-:Y:S02]  /*35d70*/  STL [R1+0xb94], R12 ;  /* 0x000b940c01007387 */ /* 0x0001e40000100800 */
[----:B------:R-:W3:Y:S02]  /*35d80*/  LDL.64 R6, [R1+0x13b8] ;  /* 0x0013b80001067983 */ /* 0x000ee40000100a00 */
[----:B------:R1:W-:Y:S01]  /*35d90*/  STL [R1+0xb98], R2 ;  /* 0x000b980201007387 */ /* 0x0003e20000100800 */
[----:B------:R-:W4:Y:S04]  /*35da0*/  LDL R0, [R1+0x6c0] ;  /* 0x0006c00001007983 */ /* 0x000f280000100800 */
[----:B------:R-:W3:Y:S01]  /*35db0*/  LDL.64 R26, [R1+0x13b0] ;  /* 0x0013b000011a7983 */ /* 0x000ee20000100a00 */
[----:B--2---:R-:W-:Y:S03]  /*35dc0*/  HMMA.16816.F32 R8, R8, R18, R20 ;  /* 0x000000120808723c */ /* 0x004fe60000001814 */
[----:B0-----:R-:W2:Y:S01]  /*35dd0*/  LDL.64 R12, [R1+0x13a8] ;  /* 0x0013a800010c7983 */ /* 0x001ea20000100a00 */
[----:B------:R-:W1:Y:S02]  /*35de0*/  LDL.LU.64 R22, [R1+0x3cc0] ;  /* 0x003cc00001167983 */ /* 0x000e640000300a00 */
[----:B------:R-:W2:Y:S01]  /*35df0*/  LDL.LU R20, [R1+0x3cb8] ;  /* 0x003cb80001147983 */ /* 0x000ea20000300800 */
[----:B------:R-:W-:-:S02]  /*35e00*/  ISETP.GT.U32.AND.EX P6, PT, R15, RZ, PT, P6 ;  /* 0x000000ff0f00720c */ /* 0x000fc40003fc4160 */
[----:B------:R-:W-:Y:S01]  /*35e10*/  ISETP.GT.U32.AND.EX P5, PT, R15, RZ, PT, P5 ;  /* 0x000000ff0f00720c */ /* 0x000fe20003fa4150 */
[----:B------:R-:W5:Y:S01]  /*35e20*/  LDL.LU.64 R18, [R1+0x3cb0] ;  /* 0x003cb00001127983 */ /* 0x000f620000300a00 */
[----:B------:R-:W5:Y:S02]  /*35e30*/  LDL.LU.64 R16, [R1+0x3ca8] ;  /* 0x003ca80001107983 */ /* 0x000f640000300a00 */
[----:B----4-:R-:W-:-:S04]  /*35e40*/  IMAD.WIDE R28, R0, 0x2, R24 ;  /* 0x00000002001c7825 */ /* 0x010fc800078e0218 */
[C---:B---3--:R-:W-:Y:S01]  /*35e50*/  IMAD.WIDE R6, R0.reuse, 0x2, R6 ;  /* 0x0000000200067825 */ /* 0x048fe200078e0206 */
[----:B------:R-:W3:Y:S04]  /*35e60*/  LDL.64 R24, [R1+0x1390] ;  /* 0x0013900001187983 */ /* 0x000ee80000100a00 */
[----:B------:R0:W4:Y:S01]  /*35e70*/  LDG.E.U16 R21, [R28.64] ;  /* 0x000000061c157981 */ /* 0x000122000c1e1500 */
[----:B-1----:R-:W-:Y:S01]  /*35e80*/  IMAD.WIDE R2, R0, 0x2, R22 ;  /* 0x0000000200027825 */ /* 0x002fe200078e0216 */
[----:B--2---:R-:W-:Y:S02]  /*35e90*/  ISETP.GT.U32.AND.EX P1, PT, R20, RZ, PT, P1 ;  /* 0x000000ff1400720c */ /* 0x004fe40003f24110 */
[----:B------:R-:W2:Y:S04]  /*35ea0*/  LDL.64 R22, [R1+0x1388] ;  /* 0x0013880001167983 */ /* 0x000ea80000100a00 */
[----:B------:R1:W2:Y:S04]  /*35eb0*/  LDG.E.U16 R15, [R2.64] ;  /* 0x00000006020f7981 */ /* 0x0002a8000c1e1500 */
[----:B0-----:R-:W2:Y:S04]  /*35ec0*/  LDL.64 R28, [R1+0x13a0] ;  /* 0x0013a000011c7983 */ /* 0x001ea80000100a00 */
[----:B-1----:R-:W3:Y:S04]  /*35ed0*/  LDL.64 R2, [R1+0x1398] ;  /* 0x0013980001027983 */ /* 0x002ee80000100a00 */
[----:B----4-:R0:W-:Y:S04]  /*35ee0*/  STL [R1+0x184], R21 ;  /* 0x0001841501007387 */ /* 0x0101e80000100800 */
[----:B0-----:R-:W4:Y:S01]  /*35ef0*/  LDL.64 R20, [R1+0x1380] ;  /* 0x0013800001147983 */ /* 0x001f220000100a00 */
[----:B--2---:R0:W-:Y:S03]  /*35f00*/  STL [R1+0x1c4], R15 ;  /* 0x0001c40f01007387 */ /* 0x0041e60000100800 */
[----:B0-----:R0:W2:Y:S01]  /*35f10*/  LDG.E.U16 R15, [R6.64] ;  /* 0x00000006060f7981 */ /* 0x0010a2000c1e1500 */
[----:B------:R-:W-:-:S03]  /*35f20*/  IMAD.WIDE R26, R0, 0x2, R26 ;  /* 0x00000002001a7825 */ /* 0x000fc600078e021a */
[----:B0-----:R-:W5:Y:S01]  /*35f30*/  LDL.LU.64 R6, [R1+0x3ca0] ;  /* 0x003ca00001067983 */ /* 0x001f620000300a00 */
[----:B------:R-:W-:-:S04]  /*35f40*/  IMAD.WIDE R28, R0, 0x2, R28 ;  /* 0x00000002001c7825 */ /* 0x000fc800078e021c */
[C---:B------:R-:W-:Y:S01]  /*35f50*/  IMAD.WIDE R12, R0.reuse, 0x2, R12 ;  /* 0x00000002000c7825 */ /* 0x040fe200078e020c */
[----:B--2---:R0:W-:Y:S04]  /*35f60*/  STL [R1+0x1d0], R15 ;  /* 0x0001d00f01007387 */ /* 0x0041e80000100800 */
[----:B0-----:R0:W2:Y:S01]  /*35f70*/  LDG.E.U16 R15, [R26.64] ;  /* 0x000000061a0f7981 */ /* 0x0010a2000c1e1500 */
[----:B---3--:R-:W-:-:S03]  /*35f80*/  IMAD.WIDE R2, R0, 0x2, R2 ;  /* 0x0000000200027825 */ /* 0x008fc600078e0202 */
[----:B0-----:R0:W3:Y:S04]  /*35f90*/  LDG.E.U16 R27, [R28.64] ;  /* 0x000000061c1b7981 */ /* 0x0010e8000c1e1500 */
[----:B------:R1:W3:Y:S04]  /*35fa0*/  LDG.E.U16 R26, [R12.64] ;  /* 0x000000060c1a7981 */ /* 0x0002e8000c1e1500 */
[----:B0-----:R-:W3:Y:S04]  /*35fb0*/  LDL.64 R28, [R1+0x1370] ;  /* 0x00137000011c7983 */ /* 0x001ee80000100a00 */
[----:B-1----:R-:W3:Y:S04]  /*35fc0*/  LDL.64 R12, [R1+0x1368] ;  /* 0x00136800010c7983 */ /* 0x002ee80000100a00 */
[----:B--2---:R0:W-:Y:S04]  /*35fd0*/  STL [R1+0x1cc], R15 ;  /* 0x0001cc0f01007387 */ /* 0x0041e80000100800 */
[----:B0-----:R0:W2:Y:S04]  /*35fe0*/  LDG.E.U16 R15, [R2.64] ;  /* 0x00000006020f7981 */ /* 0x0010a8000c1e1500 */
[----:B0-----:R-:W2:Y:S01]  /*35ff0*/  LDL.64 R2, [R1+0x1378] ;  /* 0x0013780001027983 */ /* 0x001ea20000100a00 */
[----:B-----5:R-:W-:Y:S01]  /*36000*/  HMMA.16816.F32 R4, R4, R16, R8 ;  /* 0x000000100404723c */ /* 0x020fe20000001808 */
[----:B------:R-:W5:Y:S02]  /*36010*/  LDL.LU.64 R10, [R1+0x3c98] ;  /* 0x003c9800010a7983 */ /* 0x000f640000300a00 */
[----:B------:R-:W5:Y:S01]  /*36020*/  LDL.LU.64 R8, [R1+0x3c90] ;  /* 0x003c900001087983 */ /* 0x000f620000300a00 */
[----:B---3--:R-:W-:Y:S01]  /*36030*/  STL [R1+0x1c0], R27 ;  /* 0x0001c01b01007387 */ /* 0x008fe20000100800 */
[----:B------:R0:W-:Y:S02]  /*36040*/  STL [R1+0x178], R26 ;  /* 0x0001781a01007387 */ /* 0x0001e40000100800 */
[----:B------:R-:W-:-:S04]  /*36050*/  IMAD.WIDE R22, R0, 0x2, R22 ;  /* 0x0000000200167825 */ /* 0x000fc800078e0216 */
[----:B----4-:R-:W-:-:S04]  /*36060*/  IMAD.WIDE R20, R0, 0x2, R20 ;  /* 0x0000000200147825 */ /* 0x010fc800078e0214 */
[C---:B------:R-:W-:Y:S01]  /*36070*/  IMAD.WIDE R28, R0.reuse, 0x2, R28 ;  /* 0x00000002001c7825 */ /* 0x040fe200078e021c */
[----:B------:R-:W3:Y:S03]  /*36080*/  LDL.64 R16, [R1+0x1358] ;  /* 0x0013580001107983 */ /* 0x000ee60000100a00 */
[C---:B0-----:R-:W-:Y:S02]  /*36090*/  IMAD.WIDE R26, R0.reuse, 0x2, R24 ;  /* 0x00000002001a7825 */ /* 0x041fe400078e0218 */
[----:B------:R-:W4:Y:S04]  /*360a0*/  LDL.64 R24, [R1+0x1360] ;  /* 0x0013600001187983 */ /* 0x000f280000100a00 */
[----:B------:R0:W3:Y:S04]  /*360b0*/  LDG.E.U16 R26, [R26.64] ;  /* 0x000000061a1a7981 */ /* 0x0000e8000c1e1500 */
[----:B0-----:R0:W3:Y:S04]  /*360c0*/  LDG.E.U16 R27, [R22.64] ;  /* 0x00000006161b7981 */ /* 0x0010e8000c1e1500 */
[----:B0-----:R0:W5:Y:S01]  /*360d0*/  LDG.E.U16 R22, [R20.64] ;  /* 0x0000000614167981 */ /* 0x001162000c1e1500 */
[----:B--2---:R-:W-:-:S05]  /*360e0*/  IMAD.WIDE R2, R0, 0x2, R2 ;  /* 0x0000000200027825 */ /* 0x004fca00078e0202 */
[----:B------:R1:W2:Y:S04]  /*360f0*/  LDG.E.U16 R23, [R2.64] ;  /* 0x0000000602177981 */ /* 0x0002a8000c1e1500 */
[----:B-1----:R-:W2:Y:S01]  /*36100*/  LDL.64 R2, [R1+0x1350] ;  /* 0x0013500001027983 */ /* 0x002ea20000100a00 */
[----:B------:R1:W-:Y:S03]  /*36110*/  STL [R1+0x1c8], R15 ;  /* 0x0001c80f01007387 */ /* 0x0003e60000100800 */
[----:B-1----:R1:W2:Y:S01]  /*36120*/  LDG.E.U16 R15, [R28.64] ;  /* 0x000000061c0f7981 */ /* 0x0022a2000c1e1500 */
[----:B----4-:R-:W-:-:S03]  /*36130*/  IMAD.WIDE R24, R0, 0x2, R24 ;  /* 0x0000000200187825 */ /* 0x010fc600078e0218 */
[----:B-1----:R-:W4:Y:S01]  /*36140*/  LDL.64 R28, [R1+0x1348] ;  /* 0x00134800011c7983 */ /* 0x002f220000100a00 */
[----:B---3--:R-:W-:Y:S02]  /*36150*/  STL [R1+0x15c], R27 ;  /* 0x00015c1b01007387 */ /* 0x008fe40000100800 */
[----:B------:R1:W-:Y:S02]  /*36160*/  STL [R1+0x1bc], R26 ;  /* 0x0001bc1a01007387 */ /* 0x0003e40000100800 */
[----:B0-----:R-:W3:Y:S01]  /*36170*/  LDL.LU R20, [R1+0x4f0] ;  /* 0x0004f00001147983 */ /* 0x001ee20000300800 */
[----:B------:R-:W3:Y:S01]  /*36180*/  LDL.LU R21, [R1+0x4f4] ;  /* 0x0004f40001157983 */ /* 0x000ee20000300800 */
[----:B-----5:R0:W-:Y:S02]  /*36190*/  STL [R1+0x1a8], R22 ;  /* 0x0001a81601007387 */ /* 0x0201e40000100800 */
[----:B------:R-:W-:-:S04]  /*361a0*/  IMAD.WIDE R16, R0, 0x2, R16 ;  /* 0x0000000200107825 */ /* 0x000fc800078e0210 */
[----:B-1----:R-:W-:-:S04]  /*361b0*/  IMAD.WIDE R26, R0, 0x2, R12 ;  /* 0x00000002001a7825 */ /* 0x002fc800078e020c */
[----:B0-----:R-:W-:Y:S01]  /*361c0*/  IMAD.MOV.U32 R22, RZ, RZ, R10 ;  /* 0x000000ffff167224 */ /* 0x001fe200078e000a */
[----:B------:R0:W5:Y:S04]  /*361d0*/  LDG.E.U16 R16, [R16.64] ;  /* 0x0000000610107981 */ /* 0x000168000c1e1500 */
[----:B------:R-:W3:Y:S04]  /*361e0*/  LDL.LU R10, [R1+0x3c8c] ;  /* 0x003c8c00010a7983 */ /* 0x000ee80000300800 */
[----:B------:R-:W3:Y:S04]  /*361f0*/  LDG.E.U16 R27, [R26.64] ;  /* 0x000000061a1b7981 */ /* 0x000ee8000c1e1500 */
[----:B--2---:R1:W-:Y:S02]  /*36200*/  STL [R1+0x1b8], R23 ;  /* 0x0001b81701007387 */ /* 0x0043e40000100800 */
[----:B-1----:R-:W-:-:S02]  /*36210*/  MOV R23, R11 ;  /* 0x0000000b00177202 */ /* 0x002fc40000000f00 */
[----:B------:R-:W2:Y:S01]  /*36220*/  LDL.LU R11, [R1+0x3c88] ;  /* 0x003c8800010b7983 */ /* 0x000ea20000300800 */
[----:B------:R-:W5:Y:S02]  /*36230*/  LDL.64 R12, [R1+0x1340] ;  /* 0x00134000010c7983 */ /* 0x000f640000100a00 */
[----:B------:R-:W-:-:S05]  /*36240*/  IMAD.WIDE R2, R0, 0x2, R2 ;  /* 0x0000000200027825 */ /* 0x000fca00078e0202 */
[----:B0-----:R0:W5:Y:S04]  /*36250*/  LDG.E.U16 R17, [R2.64] ;  /* 0x0000000602117981 */ /* 0x001168000c1e1500 */
[----:B------:R1:W-:Y:S04]  /*36260*/  STL [R1+0x1b4], R15 ;  /* 0x0001b40f01007387 */ /* 0x0003e80000100800 */
[----:B0-----:R-:W5:Y:S04]  /*36270*/  LDL.64 R2, [R1+0x1338] ;  /* 0x0013380001027983 */ /* 0x001f680000100a00 */
[----:B-1----:R0:W5:Y:S01]  /*36280*/  LDG.E.U16 R15, [R24.64] ;  /* 0x00000006180f7981 */ /* 0x002162000c1e1500 */
[----:B----4-:R-:W-:-:S03]  /*36290*/  IMAD.WIDE R28, R0, 0x2, R28 ;  /* 0x00000002001c7825 */ /* 0x010fc600078e021c */
[----:B0-----:R-:W4:Y:S04]  /*362a0*/  LDL.64 R24, [R1+0x1318] ;  /* 0x0013180001187983 */ /* 0x001f280000100a00 */
[----:B---3--:R0:W-:Y:S04]  /*362b0*/  STL [R1+0x154], R27 ;  /* 0x0001541b01007387 */ /* 0x0081e80000100800 */
[----:B0-----:R-:W3:Y:S01]  /*362c0*/  LDL.64 R26, [R1+0x12f8] ;  /* 0x0012f800011a7983 */ /* 0x001ee20000100a00 */
[----:B--2---:R-:W-:Y:S03]  /*362d0*/  HMMA.16816.F32 R8, R8, R18, R4 ;  /* 0x000000120808723c */ /* 0x004fe60000001804 */
[----:B-----5:R0:W-:Y:S04]  /*362e0*/  STL [R1+0x1a4], R15 ;  /* 0x0001a40f01007387 */ /* 0x0201e80000100800 */
[----:B0-----:R0:W2:Y:S04]  /*362f0*/  LDG.E.U16 R15, [R28.64] ;  /* 0x000000061c0f7981 */ /* 0x0010a8000c1e1500 */
[----:B0-----:R-:W5:Y:S01]  /*36300*/  LDL.64 R28, [R1+0x1320] ;  /* 0x00132000011c7983 */ /* 0x001f620000100a00 */
[----:B------:R-:W3:Y:S02]  /*36310*/  LDL.LU.64 R18, [R1+0x3c80] ;  /* 0x003c800001127983 */ /* 0x000ee40000300a00 */
[----:B------:R-:W-:Y:S02]  /*36320*/  STL [R1+0x1ac], R17 ;  /* 0x0001ac1101007387 */ /* 0x000fe40000100800 */
[----:B------:R0:W-:Y:S02]  /*36330*/  STL [R1+0x1b0], R16 ;  /* 0x0001b01001007387 */ /* 0x0001e40000100800 */
[----:B0-----:R-:W3:Y:S01]  /*36340*/  LDL.LU.64 R16, [R1+0x3c78] ;  /* 0x003c780001107983 */ /* 0x001ee20000300a00 */
[----:B------:R-:W3:Y:S02]  /*36350*/  LDL.64 R4, [R1+0x1330] ;  /* 0x0013300001047983 */ /* 0x000ee40000100a00 */
[----:B------:R-:W4:Y:S02]  /*36360*/  LDL.64 R6, [R1+0x1328] ;  /* 0x0013280001067983 */ /* 0x000f240000100a00 */
[----:B------:R-:W-:-:S04]  /*36370*/  IMAD.WIDE R12, R0, 0x2, R12 ;  /* 0x00000002000c7825 */ /* 0x000fc800078e020c */
[----:B------:R-:W-:-:S06]  /*36380*/  IMAD.WIDE R2, R0, 0x2, R2 ;  /* 0x0000000200027825 */ /* 0x000fcc00078e0202 */
[----:B------:R-:W4:Y:S04]  /*36390*/  LDG.E.U16 R3, [R2.64] ;  /* 0x0000000602037981 */ /* 0x000f28000c1e1500 */
[----:B--2---:R0:W-:Y:S04]  /*363a0*/  STL [R1+0x140], R15 ;  /* 0x0001400f01007387 */ /* 0x0041e80000100800 */
[----:B0-----:R0:W2:Y:S01]  /*363b0*/  LDG.E.U16 R15, [R12.64] ;  /* 0x000000060c0f7981 */ /* 0x0010a2000c1e1500 */
[----:B-----5:R-:W-:-:S06]  /*363c0*/  IMAD.WIDE R28, R0, 0x2, R28 ;  /* 0x00000002001c7825 */ /* 0x020fcc00078e021c */
[----:B------:R-:W5:Y:S04]  /*363d0*/  LDG.E.U16 R29, [R28.64] ;  /* 0x000000061c1d7981 */ /* 0x000f68000c1e1500 */
[----:B0-----:R-:W5:Y:S01]  /*363e0*/  LDL.LU.64 R12, [R1+0x3c70] ;  /* 0x003c7000010c7983 */ /* 0x001f620000300a00 */
[----:B---3--:R-:W-:-:S04]  /*363f0*/  IMAD.WIDE R4, R0, 0x2, R4 ;  /* 0x0000000200047825 */ /* 0x008fc800078e0204 */
[C---:B----4-:R-:W-:Y:S02]  /*36400*/  IMAD.WIDE R6, R0.reuse, 0x2, R6 ;  /* 0x0000000200067825 */ /* 0x050fe400078e0206 */
[----:B------:R-:W3:Y:S04]  /*36410*/  LDG.E.U16 R5, [R4.64] ;  /* 0x0000000604057981 */ /* 0x000ee8000c1e1500 */
[----:B------:R-:W4:Y:S04]  /*36420*/  LDG.E.U16 R7, [R6.64] ;  /* 0x0000000606077981 */ /* 0x000f28000c1e1500 */
[----:B--2---:R0:W-:Y:S04]  /*36430*/  STL [R1+0x190], R15 ;  /* 0x0001900f01007387 */ /* 0x0041e80000100800 */
[----:B0-----:R-:W2:Y:S01]  /*36440*/  LDL.LU R15, [R1+0x3c68] ;  /* 0x003c6800010f7983 */ /* 0x001ea20000300800 */
[----:B------:R0:W-:Y:S03]  /*36450*/  STL [R1+0x1a0], R3 ;  /* 0x0001a00301007387 */ /* 0x0001e60000100800 */
[----:B0-----:R-:W2:Y:S01]  /*36460*/  LDL.64 R2, [R1+0x1310] ;  /* 0x0013100001027983 */ /* 0x001ea20000100a00 */
[----:B---3--:R0:W-:Y:S03]  /*36470*/  STL [R1+0x19c], R5 ;  /* 0x00019c0501007387 */ /* 0x0081e60000100800 */
[----:B0-----:R-:W3:Y:S01]  /*36480*/  LDL.64 R4, [R1+0x1308] ;  /* 0x0013080001047983 */ /* 0x001ee20000100a00 */
[----:B----4-:R0:W-:Y:S03]  /*36490*/  STL [R1+0x12c], R7 ;  /* 0x00012c0701007387 */ /* 0x0101e60000100800 */
[----:B0-----:R-:W4:Y:S01]  /*364a0*/  LDL.64 R6, [R1+0x1300] ;  /* 0x0013000001067983 */ /* 0x001f220000100a00 */
[----:B------:R-:W-:-:S04]  /*364b0*/  IMAD.WIDE R24, R0, 0x2, R24 ;  /* 0x0000000200187825 */ /* 0x000fc800078e0218 */
[----:B-----5:R0:W-:Y:S02]  /*364c0*/  STL [R1+0x188], R29 ;  /* 0x0001881d01007387 */ /* 0x0201e40000100800 */
[C---:B0-----:R-:W-:Y:S02]  /*364d0*/  IMAD.WIDE R28, R0.reuse, 0x2, R26 ;  /* 0x00000002001c7825 */ /* 0x041fe400078e021a */
[----:B------:R0:W5:Y:S04]  /*364e0*/  LDG.E.U16 R26, [R24.64] ;  /* 0x00000006181a7981 */ /* 0x000168000c1e1500 */
[----:B------:R-:W5:Y:S01]  /*364f0*/  LDG.E.U16 R29, [R28.64] ;  /* 0x000000061c1d7981 */ /* 0x000f62000c1e1500 */
[----:B--2---:R-:W-:-:S05]  /*36500*/  IMAD.WIDE R2, R0, 0x2, R2 ;  /* 0x0000000200027825 */ /* 0x004fca00078e0202 */
[----:B------:R1:W2:Y:S01]  /*36510*/  LDG.E.U16 R27, [R2.64] ;  /* 0x00000006021b7981 */ /* 0x0002a2000c1e1500 */
[----:B---3--:R-:W-:-:S03]  /*36520*/  IMAD.WIDE R4, R0, 0x2, R4 ;  /* 0x0000000200047825 */ /* 0x008fc600078e0204 */
[----:B-1----:R-:W3:Y:S04]  /*36530*/  LDL.64 R2, [R1+0x12f0] ;  /* 0x0012f00001027983 */ /* 0x002ee80000100a00 */
[----:B0-----:R0:W3:Y:S01]  /*36540*/  LDG.E.U16 R24, [R4.64] ;  /* 0x0000000604187981 */ /* 0x0010e2000c1e1500 */
[----:B----4-:R-:W-:-:S03]  /*36550*/  IMAD.WIDE R6, R0, 0x2, R6 ;  /* 0x0000000200067825 */ /* 0x010fc600078e0206 */
[----:B0-----:R-:W4:Y:S04]  /*36560*/  LDL.64 R4, [R1+0x12e8] ;  /* 0x0012e80001047983 */ /* 0x001f280000100a00 */
[----:B------:R0:W4:Y:S01]  /*36570*/  LDG.E.U16 R25, [R6.64] ;  /* 0x0000000606197981 */ /* 0x000122000c1e1500 */
[----:B------:R-:W-:Y:S03]  /*36580*/  HMMA.16816.F32 R8, R12, R20, R8 ;  /* 0x000000140c08723c */ /* 0x000fe60000001808 */
[----:B0-----:R-:W4:Y:S04]  /*36590*/  LDL.64 R6, [R1+0x12e0] ;  /* 0x0012e00001067983 */ /* 0x001f280000100a00 */
[----:B--2---:R-:W-:Y:S01]  /*365a0*/  STL [R1+0x194], R27 ;  /* 0x0001941b01007387 */ /* 0x004fe20000100800 */
[----:B-----5:R0:W-:Y:S02]  /*365b0*/  STL [R1+0x198], R26 ;  /* 0x0001981a01007387 */ /* 0x0201e40000100800 */
[C---:B---3--:R-:W-:Y:S01]  /*365c0*/  IMAD.WIDE R2, R0.reuse, 0x2, R2 ;  /* 0x0000000200027825 */ /* 0x048fe200078e0202 */
[----:B0-----:R-:W2:Y:S05]  /*365d0*/  LDL.64 R26, [R1+0x12b0] ;  /* 0x0012b000011a7983 */ /* 0x001eaa0000100a00 */
[----:B------:R-:W3:Y:S04]  /*365e0*/  LDG.E.U16 R3, [R2.64] ;  /* 0x0000000602037981 */ /* 0x000ee8000c1e1500 */
[----:B----4-:R-:W-:Y:S01]  /*365f0*/  STL [R1+0x180], R25 ;  /* 0x0001801901007387 */ /* 0x010fe20000100800 */
[----:B------:R0:W-:Y:S03]  /*36600*/  STL [R1+0x120], R24 ;  /* 0x0001201801007387 */ /* 0x0001e60000100800 */
[----:B0-----:R-:W4:Y:S01]  /*36610*/  LDL.64 R24, [R1+0x12a8] ;  /* 0x0012a80001187983 */ /* 0x001f220000100a00 */
[----:B------:R0:W-:Y:S02]  /*36620*/  STL [R1+0x18c], R29 ;  /* 0x00018c1d01007387 */ /* 0x0001e40000100800 */
[----:B------:R-:W5:Y:S02]  /*36630*/  LDL.64 R12, [R1+0x12d8] ;  /* 0x0012d800010c7983 */ /* 0x000f640000100a00 */
[----:B------:R-:W2:Y:S02]  /*36640*/  LDL.64 R14, [R1+0x12d0] ;  /* 0x0012d000010e7983 */ /* 0x000ea40000100a00 */
[----:B------:R-:W-:-:S04]  /*36650*/  IMAD.WIDE R4, R0, 0x2, R4 ;  /* 0x0000000200047825 */ /* 0x000fc800078e0204 */
[C---:B------:R-:W-:Y:S01]  /*36660*/  IMAD.WIDE R6, R0.reuse, 0x2, R6 ;  /* 0x0000000200067825 */ /* 0x040fe200078e0206 */
[----:B------:R-:W4:Y:S04]  /*36670*/  LDL.64 R20, [R1+0x12c0] ;  /* 0x0012c00001147983 */ /* 0x000f280000100a00 */
[----:B------:R-:W4:Y:S04]  /*36680*/  LDG.E.U16 R5, [R4.64] ;  /* 0x0000000604057981 */ /* 0x000f28000c1e1500 */
[----:B0-----:R-:W4:Y:S04]  /*36690*/  LDL.64 R28, [R1+0x12b8] ;  /* 0x0012b800011c7983 */ /* 0x001f280000100a00 */
[----:B------:R-:W4:Y:S04]  /*366a0*/  LDG.E.U16 R7, [R6.64] ;  /* 0x0000000606077981 */ /* 0x000f28000c1e1500 */
[----:B---3--:R0:W-:Y:S04]  /*366b0*/  STL [R1+0x17c], R3 ;  /* 0x00017c0301007387 */ /* 0x0081e80000100800 */
[----:B0-----:R-:W3:Y:S01]  /*366c0*/  LDL.64 R2, [R1+0x12c8] ;  /* 0x0012c80001027983 */ /* 0x001ee20000100a00 */
[----:B-----5:R-:W-:-:S04]  /*366d0*/  IMAD.WIDE R12, R0, 0x2, R12 ;  /* 0x00000002000c7825 */ /* 0x020fc800078e020c */
[C---:B--2---:R-:W-:Y:S02]  /*366e0*/  IMAD.WIDE R14, R0.reuse, 0x2, R14 ;  /* 0x00000002000e7825 */ /* 0x044fe400078e020e */
[----:B------:R-:W2:Y:S04]  /*366f0*/  LDG.E.U16 R13, [R12.64] ;  /* 0x000000060c0d7981 */ /* 0x000ea8000c1e1500 */
[----:B------:R-:W5:Y:S04]  /*36700*/  LDG.E.U16 R15, [R14.64] ;  /* 0x000000060e0f7981 */ /* 0x000f68000c1e1500 */
[----:B----4-:R-:W-:Y:S01]  /*36710*/  STL [R1+0x114], R5 ;  /* 0x0001140501007387 */ /* 0x010fe20000100800 */
[----:B------:R0:W-:Y:S02]  /*36720*/  STL [R1+0x160], R7 ;  /* 0x0001600701007387 */ /* 0x0001e40000100800 */
[----:B0-----:R-:W-:-:S04]  /*36730*/  IMAD.WIDE R6, R0, 0x2, R28 ;  /* 0x0000000200067825 */ /* 0x001fc800078e021c */
[----:B---3--:R-:W-:-:S05]  /*36740*/  IMAD.WIDE R2, R0, 0x2, R2 ;  /* 0x0000000200027825 */ /* 0x008fca00078e0202 */
[----:B------:R0:W3:Y:S04]  /*36750*/  LDG.E.U16 R29, [R2.64] ;  /* 0x00000006021d7981 */ /* 0x0000e8000c1e1500 */
[----:B--2---:R1:W-:Y:S01]  /*36760*/  STL [R1+0x170], R13 ;  /* 0x0001700d01007387 */ /* 0x0043e20000100800 */
[----:B-----5:R2:W-:Y:S02]  /*36770*/  STL [R1+0x16c], R15 ;  /* 0x00016c0f01007387 */ /* 0x0205e40000100800 */
[----:B0-----:R-:W4:Y:S02]  /*36780*/  LDL.64 R2, [R1+0x12a0] ;  /* 0x0012a00001027983 */ /* 0x001f240000100a00 */
[----:B------:R-:W-:-:S04]  /*36790*/  IMAD.WIDE R4, R0, 0x2, R20 ;  /* 0x0000000200047825 */ /* 0x000fc800078e0214 */
[----:B-1----:R-:W-:-:S04]  /*367a0*/  IMAD.WIDE R12, R0, 0x2, R26 ;  /* 0x00000002000c7825 */ /* 0x002fc800078e021a */
[C---:B--2---:R-:W-:Y:S01]  /*367b0*/  IMAD.WIDE R14, R0.reuse, 0x2, R24 ;  /* 0x00000002000e7825 */ /* 0x044fe200078e0218 */
[----:B------:R0:W2:Y:S04]  /*367c0*/  LDG.E.U16 R26, [R4.64] ;  /* 0x00000006041a7981 */ /* 0x0000a8000c1e1500 */
[----:B------:R1:W5:Y:S04]  /*367d0*/  LDG.E.U16 R27, [R6.64] ;  /* 0x00000006061b7981 */ /* 0x000368000c1e1500 */
[----:B------:R1:W2:Y:S04]  /*367e0*/  LDG.E.U16 R20, [R12.64] ;  /* 0x000000060c147981 */ /* 0x0002a8000c1e1500 */
[----:B------:R1:W2:Y:S04]  /*367f0*/  LDG.E.U16 R21, [R14.64] ;  /* 0x000000060e157981 */ /* 0x0002a8000c1e1500 */
[----:B0-----:R-:W2:Y:S01]  /*36800*/  LDL.64 R4, [R1+0x1298] ;  /* 0x0012980001047983 */ /* 0x001ea20000100a00 */
[----:B------:R-:W2:Y:S02]  /*36810*/  LDL.LU R24, [R1+0x4c0] ;  /* 0x0004c00001187983 */ /* 0x000ea40000300800 */
[----:B------:R-:W2:Y:S02]  /*36820*/  LDL.LU R25, [R1+0x4c4] ;  /* 0x0004c40001197983 */ /* 0x000ea40000300800 */
[----:B-1----:R-:W2:Y:S01]  /*36830*/  LDL.64 R6, [R1+0x1290] ;  /* 0x0012900001067983 */ /* 0x002ea20000100a00 */
[----:B------:R-:W2:Y:S04]  /*36840*/  LDL.64 R12, [R1+0x1288] ;  /* 0x00128800010c7983 */ /* 0x000ea80000100a00 */
[----:B------:R-:W2:Y:S01]  /*36850*/  LDL.64 R14, [R1+0x1268] ;  /* 0x00126800010e7983 */ /* 0x000ea20000100a00 */
[----:B----4-:R-:W-:-:S06]  /*36860*/  IMAD.WIDE R2, R0, 0x2, R2 ;  /* 0x0000000200027825 */ /* 0x010fcc00078e0202 */
[----:B------:R-:W4:Y:S04]  /*36870*/  LDG.E.U16 R3, [R2.64] ;  /* 0x0000000602037981 */ /* 0x000f28000c1e1500 */
[----:B---3--:R0:W-:Y:S01]  /*36880*/  STL [R1+0x10c], R29 ;  /* 0x00010c1d01007387 */ /* 0x0081e20000100800 */
[----:B------:R-:W-:Y:S03]  /*36890*/  HMMA.16816.F32 R8, R16, R22, R8 ;  /* 0x000000161008723c */ /* 0x000fe60000001808 */
[----:B0-----:R-:W3:Y:S01]  /*368a0*/  LDL.64 R28, [R1+0x11e8] ;  /* 0x0011e800011c7983 */ /* 0x001ee20000100a00 */
[----:B-----5:R-:W-:Y:S02]  /*368b0*/  STL [R1+0x168], R27 ;  /* 0x0001681b01007387 */ /* 0x020fe40000100800 */
[----:B--2---:R0:W-:Y:S02]  /*368c0*/  STL [R1+0x158], R26 ;  /* 0x0001581a01007387 */ /* 0x0041e40000100800 */
[----:B------:R-:W-:-:S04]  /*368d0*/  IMAD.WIDE R4, R0, 0x2, R4 ;  /* 0x0000000200047825 */ /* 0x000fc800078e0204 */
[----:B------:R-:W-:-:S04]  /*368e0*/  IMAD.WIDE R6, R0, 0x2, R6 ;  /* 0x0000000200067825 */ /* 0x000fc800078e0206 */
[----:B------:R-:W-:-:S04]  /*368f0*/  IMAD.WIDE R12, R0, 0x2, R12 ;  /* 0x00000002000c7825 */ /* 0x000fc800078e020c */
[C---:B------:R-:W-:Y:S01]  /*36900*/  IMAD.WIDE R14, R0.reuse, 0x2, R14 ;  /* 0x00000002000e7825 */ /* 0x040fe200078e020e */
[----:B------:R-:W2:Y:S04]  /*36910*/  LDG.E.U16 R5, [R4.64] ;  /* 0x0000000604057981 */ /* 0x000ea8000c1e1500 */
[----:B0-----:R-:W5:Y:S01]  /*36920*/  LDL.64 R26, [R1+0x11c8] ;  /* 0x0011c800011a7983 */ /* 0x001f620000100a00 */
[----:B------:R-:W3:Y:S02]  /*36930*/  LDL.LU.64 R22, [R1+0x3c60] ;  /* 0x003c600001167983 */ /* 0x000ee40000300a00 */
[----:B------:R-:W-:Y:S02]  /*36940*/  STL [R1+0xf4], R21 ;  /* 0x0000f41501007387 */ /* 0x000fe40000100800 */
[----:B------:R0:W-:Y:S01]  /*36950*/  STL [R1+0x164], R20 ;  /* 0x0001641401007387 */ /* 0x0001e20000100800 */
[----:B------:R-:W3:Y:S04]  /*36960*/  LDG.E.U16 R7, [R6.64] ;  /* 0x0000000606077981 */ /* 0x000ee8000c1e1500 */
[----:B------:R-:W5:Y:S04]  /*36970*/  LDG.E.U16 R13, [R12.64] ;  /* 0x000000060c0d7981 */ /* 0x000f68000c1e1500 */
[----:B------:R-:W5:Y:S04]  /*36980*/  LDG.E.U16 R15, [R14.64] ;  /* 0x000000060e0f7981 */ /* 0x000f68000c1e1500 */
[----:B0-----:R-:W5:Y:S01]  /*36990*/  LDL.LU.64 R20, [R1+0x3c58] ;  /* 0x003c580001147983 */ /* 0x001f620000300a00 */
[----:B------:R-:W5:Y:S02]  /*369a0*/  LDL.64 R16, [R1+0x1228] ;  /* 0x0012280001107983 */ /* 0x000f640000100a00 */
[----:B------:R-:W5:Y:S01]  /*369b0*/  LDL.64 R18, [R1+0x1208] ;  /* 0x0012080001127983 */ /* 0x000f620000100a00 */
[----:B----4-:R0:W-:Y:S04]  /*369c0*/  STL [R1+0x134], R3 ;  /* 0x0001340301007387 */ /* 0x0101e80000100800 */
[----:B0-----:R-:W4:Y:S04]  /*369d0*/  LDL.64 R2, [R1+0x1248] ;  /* 0x0012480001027983 */ /* 0x001f280000100a00 */
[----:B--2---:R5:W-:Y:S04]  /*369e0*/  STL [R1+0x150], R5 ;  /* 0x0001500501007387 */ /* 0x004be80000100800 */
[----:B---3--:R0:W-:Y:S01]  /*369f0*/  STL [R1+0x148], R7 ;  /* 0x0001480701007387 */ /* 0x0081e20000100800 */
[----:B-----5:R-:W-:-:S04]  /*36a00*/  IMAD.WIDE R4, R0, 0x2, R16 ;  /* 0x0000000200047825 */ /* 0x020fc800078e0210 */
[C---:B0-----:R-:W-:Y:S02]  /*36a10*/  IMAD.WIDE R6, R0.reuse, 0x2, R18 ;  /* 0x0000000200067825 */ /* 0x041fe400078e0212 */
[----:B------:R-:W2:Y:S02]  /*36a20*/  LDL.64 R18, [R1+0x1128] ;  /* 0x0011280001127983 */ /* 0x000ea40000100a00 */
[----:B------:R0:W-:Y:S02]  /*36a30*/  STL [R1+0xd0], R13 ;  /* 0x0000d00d01007387 */ /* 0x0001e40000100800 */
[----:B------:R1:W-:Y:S02]  /*36a40*/  STL [R1+0xc8], R15 ;  /* 0x0000c80f01007387 */ /* 0x0003e40000100800 */
[----:B------:R-:W3:Y:S02]  /*36a50*/  LDL.64 R16, [R1+0x1270] ;  /* 0x0012700001107983 */ /* 0x000ee40000100a00 */
[----:B0-----:R-:W-:-:S04]  /*36a60*/  IMAD.WIDE R12, R0, 0x2, R28 ;  /* 0x00000002000c7825 */ /* 0x001fc800078e021c */
[C---:B-1----:R-:W-:Y:S01]  /*36a70*/  IMAD.WIDE R14, R0.reuse, 0x2, R26 ;  /* 0x00000002000e7825 */ /* 0x042fe200078e021a */
[----:B------:R0:W5:Y:S04]  /*36a80*/  LDG.E.U16 R28, [R6.64] ;  /* 0x00000006061c7981 */ /* 0x000168000c1e1500 */
[----:B------:R1:W2:Y:S04]  /*36a90*/  LDG.E.U16 R27, [R4.64] ;  /* 0x00000006041b7981 */ /* 0x0002a8000c1e1500 */
[----:B------:R1:W3:Y:S04]  /*36aa0*/  LDG.E.U16 R29, [R12.64] ;  /* 0x000000060c1d7981 */ /* 0x0002e8000c1e1500 */
[----:B------:R-:W3:Y:S01]  /*36ab0*/  LDG.E.U16 R15, [R14.64] ;  /* 0x000000060e0f7981 */ /* 0x000ee2000c1e1500 */
[----:B------:R-:W-:Y:S03]  /*36ac0*/  HMMA.16816.F32 R8, R20, R24, R8 ;  /* 0x000000181408723c */ /* 0x000fe60000001808 */
[----:B0-----:R-:W3:Y:S04]  /*36ad0*/  LDL.64 R6, [R1+0x1168] ;  /* 0x0011680001067983 */ /* 0x001ee80000100a00 */
[----:B-1----:R-:W3:Y:S04]  /*36ae0*/  LDL.64 R4, [R1+0x1188] ;  /* 0x0011880001047983 */ /* 0x002ee80000100a00 */
[----:B------:R-:W3:Y:S01]  /*36af0*/  LDL.64 R12, [R1+0x1148] ;  /* 0x00114800010c7983 */ /* 0x000ee20000100a00 */
[----:B----4-:R-:W-:-:S05]  /*36b00*/  IMAD.WIDE R2, R0, 0x2, R2 ;  /* 0x0000000200027825 */ /* 0x010fca00078e0202 */
[----:B------:R0:W4:Y:S04]  /*36b10*/  LDG.E.U16 R26, [R2.64] ;  /* 0x00000006021a7981 */ /* 0x000128000c1e1500 */
[----:B0-----:R-:W3:Y:S04]  /*36b20*/  LDL.64 R2, [R1+0x11a8] ;  /* 0x0011a80001027983 */ /* 0x001ee80000100a00 */
[----:B--2---:R-:W-:Y:S04]  /*36b30*/  STL [R1+0xbc], R27 ;  /* 0x0000bc1b01007387 */ /* 0x004fe80000100800 */
[----:B----4-:R0:W-:Y:S04]  /*36b40*/  STL [R1+0xc4], R26 ;  /* 0x0000c41a01007387 */ /* 0x0101e80000100800 */
[----:B0-----:R-:W2:Y:S01]  /*36b50*/  LDL.LU.64 R26, [R1+0x3c50] ;  /* 0x003c5000011a7983 */ /* 0x001ea20000300a00 */
[----:B------:R-:W2:Y:S02]  /*36b60*/  LDL.LU.64 R24, [R1+0x3c48] ;  /* 0x003c480001187983 */ /* 0x000ea40000300a00 */
[----:B------:R-:W4:Y:S02]  /*36b70*/  LDL.64 R20, [R1+0x1280] ;  /* 0x0012800001147983 */ /* 0x000f240000100a00 */
[----:B------:R-:W2:Y:S01]  /*36b80*/  LDL.64 R22, [R1+0x1278] ;  /* 0x0012780001167983 */ /* 0x000ea20000100a00 */
[----:B---3--:R-:W-:Y:S01]  /*36b90*/  STL [R1+0xac], R29 ;  /* 0x0000ac1d01007387 */ /* 0x008fe20000100800 */
[----:B-----5:R0:W-:Y:S03]  /*36ba0*/  STL [R1+0xb4], R28 ;  /* 0x0000b41c01007387 */ /* 0x0201e60000100800 */
[----:B0-----:R-:W3:Y:S01]  /*36bb0*/  LDL.64 R28, [R1+0x1260] ;  /* 0x00126000011c7983 */ /* 0x001ee20000100a00 */
[----:B------:R0:W-:Y:S02]  /*36bc0*/  STL [R1+0xa8], R15 ;  /* 0x0000a80f01007387 */ /* 0x0001e40000100800 */
[----:B0-----:R-:W-:-:S05]  /*36bd0*/  IMAD.WIDE R14, R0, 0x2, R18 ;  /* 0x00000002000e7825 */ /* 0x001fca00078e0212 */
[----:B------:R-:W5:Y:S01]  /*36be0*/  LDG.E.U16 R18, [R14.64] ;  /* 0x000000060e127981 */ /* 0x000f62000c1e1500 */
[----:B------:R-:W-:-:S04]  /*36bf0*/  IMAD.WIDE R2, R0, 0x2, R2 ;  /* 0x0000000200027825 */ /* 0x000fc800078e0202 */
[C---:B------:R-:W-:Y:S02]  /*36c00*/  IMAD.WIDE R4, R0.reuse, 0x2, R4 ;  /* 0x0000000200047825 */ /* 0x040fe400078e0204 */
[----:B------:R-:W2:Y:S04]  /*36c10*/  LDG.E.U16 R3, [R2.64] ;  /* 0x0000000602037981 */ /* 0x000ea8000c1e1500 */
[----:B------:R-:W2:Y:S04]  /*36c20*/  LDG.E.U16 R5, [R4.64] ;  /* 0x0000000604057981 */ /* 0x000ea8000c1e1500 */
[----:B-----5:R0:W-:Y:S04]  /*36c30*/  STL [R1+0x3c34], R18 ;  /* 0x003c341201007387 */ /* 0x0201e80000100800 */
[----:B0-----:R-:W5:Y:S01]  /*36c40*/  LDL R18, [R1+0x6c0] ;  /* 0x0006c00001127983 */ /* 0x001f620000100800 */
[----:B------:R-:W-:-:S04]  /*36c50*/  IMAD.WIDE R6, R0, 0x2, R6 ;  /* 0x0000000200067825 */ /* 0x000fc800078e0206 */
[----:B--2---:R4:W-:Y:S02]  /*36c60*/  STL [R1+0x80], R3 ;  /* 0x0000800301007387 */ /* 0x0049e40000100800 */
[----:B------:R0:W-:Y:S01]  /*36c70*/  STL [R1+0x78], R5 ;  /* 0x0000780501007387 */ /* 0x0001e20000100800 */
[----:B------:R5:W2:Y:S02]  /*36c80*/  LDG.E.U16 R19, [R6.64] ;  /* 0x0000000606137981 */ /* 0x000aa4000c1e1500 */
[----:B-----5:R-:W-:Y:S02]  /*36c90*/  IMAD.WIDE R6, R18, 0x2, R16 ;  /* 0x0000000212067825 */ /* 0x020fe400078e0210 */
[----:B------:R-:W5:Y:S02]  /*36ca0*/  LDL.64 R16, [R1+0x1258] ;  /* 0x0012580001107983 */ /* 0x000f640000100a00 */
[----:B------:R-:W-:-:S04]  /*36cb0*/  IMAD.WIDE R12, R0, 0x2, R12 ;  /* 0x00000002000c7825 */ /* 0x000fc800078e020c */
[----:B------:R1:W-:Y:S02]  /*36cc0*/  STL [R1+0x3c40], R18 ;  /* 0x003c401201007387 */ /* 0x0003e40000100800 */
[----:B----4-:R-:W-:-:S04]  /*36cd0*/  IMAD.WIDE R2, R18, 0x2, R20 ;  /* 0x0000000212027825 */ /* 0x010fc800078e0214 */
[C---:B0-----:R-:W-:Y:S01]  /*36ce0*/  IMAD.WIDE R4, R18.reuse, 0x2, R22 ;  /* 0x0000000212047825 */ /* 0x041fe200078e0216 */
[----:B------:R-:W4:Y:S04]  /*36cf0*/  LDG.E.U16 R7, [R6.64] ;  /* 0x0000000606077981 */ /* 0x000f28000c1e1500 */
[----:B------:R3:W4:Y:S04]  /*36d00*/  LDG.E.U16 R0, [R12.64] ;  /* 0x000000060c007981 */ /* 0x000728000c1e1500 */
[----:B------:R0:W4:Y:S01]  /*36d10*/  LDG.E.U16 R2, [R2.64] ;  /* 0x0000000602027981 */ /* 0x000122000c1e1500 */
[----:B---3--:R-:W-:-:S03]  /*36d20*/  IMAD.WIDE R12, R18, 0x2, R28 ;  /* 0x00000002120c7825 */ /* 0x008fc600078e021c */
[----:B0-----:R0:W3:Y:S04]  /*36d30*/  LDG.E.U16 R3, [R4.64] ;  /* 0x0000000604037981 */ /* 0x0010e8000c1e1500 */
[----:B-----5:R-:W-:Y:S01]  /*36d40*/  STL.64 [R1+0x3c38], R16 ;  /* 0x003c381001007387 */ /* 0x020fe20000100a00 */
[----:B-1----:R-:W5:Y:S02]  /*36d50*/  LDL.LU R18, [R1+0x4c8] ;  /* 0x0004c80001127983 */ /* 0x002f640000300800 */
[----:B--2---:R1:W-:Y:S02]  /*36d60*/  STL [R1+0x74], R19 ;  /* 0x0000741301007387 */ /* 0x0043e40000100800 */
[----:B-1----:R-:W5:Y:S01]  /*36d70*/  LDL.LU R19, [R1+0x4cc] ;  /* 0x0004cc0001137983 */ /* 0x002f620000300800 */
[----:B------:R-:W2:Y:S02]  /*36d80*/  LDL.64 R22, [R1+0x1240] ;  /* 0x0012400001167983 */ /* 0x000ea40000100a00 */
[----:B------:R-:W2:Y:S02]  /*36d90*/  LDL.64 R20, [R1+0x1238] ;  /* 0x0012380001147983 */ /* 0x000ea40000100a00 */
[----:B------:R-:W2:Y:S01]  /*36da0*/  LDL.64 R14, [R1+0x1230] ;  /* 0x00123000010e7983 */ /* 0x000ea20000100a00 */
[----:B0-----:R-:W2:Y:S01]  /*36db0*/  LDL.64 R4, [R1+0x1250] ;  /* 0x0012500001047983 */ /* 0x001ea20000100a00 */
[----:B----4-:R0:W-:Y:S03]  /*36dc0*/  STL [R1+0x6c], R0 ;  /* 0x00006c0001007387 */ /* 0x0101e60000100800 */
[----:B0-----:R0:W4:Y:S01]  /*36dd0*/  LDG.E.U16 R0, [R12.64] ;  /* 0x000000060c007981 */ /* 0x001122000c1e1500 */
[----:B-----5:R-:W-:Y:S03]  /*36de0*/  HMMA.16816.F32 R24, R24, R18, R8 ;  /* 0x000000121818723c */ /* 0x020fe60000001808 */
[----:B------:R-:W5:Y:S01]  /*36df0*/  LDL.LU R18, [R1+0x3c40] ;  /* 0x003c400001127983 */ /* 0x000f620000300800 */
[----:B------:R-:W5:Y:S02]  /*36e00*/  LDL.LU.64 R16, [R1+0x3c38] ;  /* 0x003c380001107983 */ /* 0x000f640000300a00 */
[----:B0-----:R-:W2:Y:S02]  /*36e10*/  LDL.64 R12, [R1+0x1218] ;  /* 0x00121800010c7983 */ /* 0x001ea40000100a00 */
[----:B------:R-:W2:Y:S11]  /*36e20*/  LDL.64 R28, [R1+0x1220] ;  /* 0x00122000011c7983 */ /* 0x000eb60000100a00 */
[----:B------:R-:W-:Y:S04]  /*36e30*/  @!UPT UIADD3 URZ, URZ, URZ, URZ ;  /* 0x0000003f3f3ff290 */ /* 0x000fe8000fffe03f */
[----:B------:R-:W-:Y:S01]  /*36e40*/  STL [R1+0x3c14], R24 ;  /* 0x003c141801007387 */ /* 0x000fe20000100800 */
[----:B------:R-:W-:Y:S02]  /*36e50*/  STL [R1+0x3c10], R25 ;  /* 0x003c101901007387 */ /* 0x000fe40000100800 */
[----:B------:R-:W-:Y:S02]  /*36e60*/  STL [R1+0x3c0c], R26 ;  /* 0x003c0c1a01007387 */ /* 0x000fe40000100800 */
[----:B------:R-:W-:Y:S01]  /*36e70*/  STL [R1+0x3c08], R27 ;  /* 0x003c081b01007387 */ /* 0x000fe20000100800 */
[----:B---3--:R-:W-:Y:S01]  /*36e80*/  STL [R1+0x11c], R3 ;  /* 0x00011c0301007387 */ /* 0x008fe20000100800 */
[----:B------:R5:W-:Y:S02]  /*36e90*/  STL [R1+0x110], R2 ;  /* 0x0001100201007387 */ /* 0x000be40000100800 */
[C---:B-----5:R-:W-:Y:S02]  /*36ea0*/  IMAD.WIDE R2, R18.reuse, 0x2, R16 ;  /* 0x0000000212027825 */ /* 0x060fe400078e0210 */
[----:B------:R-:W3:Y:S02]  /*36eb0*/  LDL.64 R16, [R1+0x1210] ;  /* 0x0012100001107983 */ /* 0x000ee40000100a00 */
[----:B------:R0:W-:Y:S02]  /*36ec0*/  STL [R1+0x118], R7 ;  /* 0x0001180701007387 */ /* 0x0001e40000100800 */
[C---:B--2---:R-:W-:Y:S01]  /*36ed0*/  IMAD.WIDE R10, R18.reuse, 0x2, R14 ;  /* 0x00000002120a7825 */ /* 0x044fe200078e020e */
[----:B------:R1:W2:Y:S03]  /*36ee0*/  LDG.E.U16 R19, [R2.64] ;  /* 0x0000000602137981 */ /* 0x0002a6000c1e1500 */
[C---:B------:R-:W-:Y:S01]  /*36ef0*/  IMAD.WIDE R4, R18.reuse, 0x2, R4 ;  /* 0x0000000212047825 */ /* 0x040fe200078e0204 */
[----:B------:R-:W5:Y:S03]  /*36f00*/  LDL.64 R14, [R1+0x11f8] ;  /* 0x0011f800010e7983 */ /* 0x000f660000100a00 */
[----:B------:R-:W-:-:S04]  /*36f10*/  IMAD.WIDE R8, R18, 0x2, R20 ;  /* 0x0000000212087825 */ /* 0x000fc800078e0214 */
[----:B------:R-:W5:Y:S01]  /*36f20*/  LDL.64 R20, [R1+0x11f0] ;  /* 0x0011f00001147983 */ /* 0x000f620000100a00 */
[----:B------:R1:W5:Y:S04]  /*36f30*/  LDG.E.U16 R25, [R10.64] ;  /* 0x000000060a197981 */ /* 0x000368000c1e1500 */
[----:B------:R1:W5:Y:S04]  /*36f40*/  LDG.E.U16 R26, [R4.64] ;  /* 0x00000006041a7981 */ /* 0x000368000c1e1500 */
[----:B------:R4:W5:Y:S01]  /*36f50*/  LDG.E.U16 R24, [R8.64] ;  /* 0x0000000608187981 */ /* 0x000962000c1e1500 */
[----:B0-----:R-:W-:-:S04]  /*36f60*/  IMAD.WIDE R6, R18, 0x2, R22 ;  /* 0x0000000212067825 */ /* 0x001fc800078e0216 */
[----:B------:R-:W5:Y:S01]  /*36f70*/  LDL.64 R22, [R1+0x1200] ;  /* 0x0012000001167983 */ /* 0x000f620000100a00 */
[----:B------:R3:W5:Y:S01]  /*36f80*/  LDG.E.U16 R27, [R6.64] ;  /* 0x00000006061b7981 */ /* 0x000762000c1e1500 */
[----:B-1----:R-:W-:-:S03]  /*36f90*/  IMAD.WIDE R4, R18, 0x2, R12 ;  /* 0x0000000212047825 */ /* 0x002fc600078e020c */
[----:B----4-:R-:W4:Y:S04]  /*36fa0*/  LDL.64 R8, [R1+0x11e0] ;  /* 0x0011e00001087983 */ /* 0x010f280000100a00 */
[----:B------:R-:W4:Y:S01]  /*36fb0*/  LDL.64 R12, [R1+0x11d8] ;  /* 0x0011d800010c7983 */ /* 0x000f220000100a00 */
[----:B------:R-:W-:-:S04]  /*36fc0*/  IMAD.WIDE R2, R18, 0x2, R28 ;  /* 0x0000000212027825 */ /* 0x000fc800078e021c */
[----:B------:R5:W4:Y:S02]  /*36fd0*/  LDG.E.U16 R28, [R4.64] ;  /* 0x00000006041c7981 */ /* 0x000b24000c1e1500 */
[C---:B---3--:R-:W-:Y:S02]  /*36fe0*/  IMAD.WIDE R6, R18.reuse, 0x2, R16 ;  /* 0x0000000212067825 */ /* 0x048fe400078e0210 */
[----:B------:R-:W3:Y:S02]  /*36ff0*/  LDL.64 R16, [R1+0x11d0] ;  /* 0x0011d00001107983 */ /* 0x000ee40000100a00 */
[----:B------:R0:W-:Y:S02]  /*37000*/  STL [R1+0x108], R0 ;  /* 0x0001080001007387 */ /* 0x0001e40000100800 */
[----:B--2---:R1:W-:Y:S02]  /*37010*/  STL [R1+0x104], R19 ;  /* 0x0001041301007387 */ /* 0x0043e40000100800 */
[----:B------:R-:W2:Y:S02]  /*37020*/  LDL.64 R10, [R1+0x11c0] ;  /* 0x0011c000010a7983 */ /* 0x000ea40000100a00 */
[----:B-----5:R-:W-:-:S02]  /*37030*/  IMAD.WIDE R4, R18, 0x2, R14 ;  /* 0x0000000212047825 */ /* 0x020fc400078e020e */
[----:B------:R-:W5:Y:S04]  /*37040*/  LDL.64 R14, [R1+0x11b8] ;  /* 0x0011b800010e7983 */ /* 0x000f680000100a00 */
[----:B0-----:R0:W5:Y:S04]  /*37050*/  LDG.E.U16 R0, [R2.64] ;  /* 0x0000000602007981 */ /* 0x001168000c1e1500 */
[----:B-1----:R1:W5:Y:S01]  /*37060*/  LDG.E.U16 R19, [R6.64] ;  /* 0x0000000606137981 */ /* 0x002362000c1e1500 */
[----:B0-----:R-:W-:-:S04]  /*37070*/  IMAD.WIDE R2, R18, 0x2, R22 ;  /* 0x0000000212027825 */ /* 0x001fc800078e0216 */
[C---:B-1----:R-:W-:Y:S02]  /*37080*/  IMAD.WIDE R6, R18.reuse, 0x2, R20 ;  /* 0x0000000212067825 */ /* 0x042fe400078e0214 */
[----:B------:R-:W5:Y:S02]  /*37090*/  LDL.64 R20, [R1+0x11a0] ;  /* 0x0011a00001147983 */ /* 0x000f640000100a00 */
[----:B------:R0:W-:Y:S02]  /*370a0*/  STL [R1+0x100], R26 ;  /* 0x0001001a01007387 */ /* 0x0001e40000100800 */
[----:B------:R1:W-:Y:S01]  /*370b0*/  STL [R1+0xe8], R27 ;  /* 0x0000e81b01007387 */ /* 0x0003e20000100800 */
[----:B------:R3:W5:Y:S04]  /*370c0*/  LDG.E.U16 R29, [R6.64] ;  /* 0x00000006061d7981 */ /* 0x000768000c1e1500 */
[----:B0-----:R4:W5:Y:S04]  /*370d0*/  LDG.E.U16 R26, [R2.64] ;  /* 0x00000006021a7981 */ /* 0x001968000c1e1500 */
[----:B-1----:R0:W5:Y:S01]  /*370e0*/  LDG.E.U16 R27, [R4.64] ;  /* 0x00000006041b7981 */ /* 0x002162000c1e1500 */
[----:B----4-:R-:W-:-:S04]  /*370f0*/  IMAD.WIDE R2, R18, 0x2, R8 ;  /* 0x0000000212027825 */ /* 0x010fc800078e0208 */
[C---:B0-----:R-:W-:Y:S01]  /*37100*/  IMAD.WIDE R4, R18.reuse, 0x2, R12 ;  /* 0x0000000212047825 */ /* 0x041fe200078e020c */
[----:B------:R-:W4:Y:S04]  /*37110*/  LDL.64 R8, [R1+0x1198] ;  /* 0x0011980001087983 */ /* 0x000f280000100a00 */
[----:B------:R-:W4:Y:S01]  /*37120*/  LDL.64 R12, [R1+0x1180] ;  /* 0x00118000010c7983 */ /* 0x000f220000100a00 */
[----:B------:R0:W-:Y:S03]  /*37130*/  STL [R1+0xfc], R24 ;  /* 0x0000fc1801007387 */ /* 0x0001e60000100800 */
[----:B0-----:R2:W4:Y:S01]  /*37140*/  LDG.E.U16 R24, [R2.64] ;  /* 0x0000000602187981 */ /* 0x001522000c1e1500 */
[----:B---3--:R-:W-:-:S03]  /*37150*/  IMAD.WIDE R6, R18, 0x2, R16 ;  /* 0x0000000212067825 */ /* 0x008fc600078e0210 */
[----:B------:R-:W3:Y:S01]  /*37160*/  LDL.64 R16, [R1+0x1178] ;  /* 0x0011780001107983 */ /* 0x000ee20000100a00 */
[----:B------:R0:W-:Y:S02]  /*37170*/  STL [R1+0xf8], R25 ;  /* 0x0000f81901007387 */ /* 0x0001e40000100800 */
[C---:B--2---:R-:W-:Y:S01]  /*37180*/  IMAD.WIDE R2, R18.reuse, 0x2, R10 ;  /* 0x0000000212027825 */ /* 0x044fe200078e020a */
[----:B-----5:R1:W-:Y:S04]  /*37190*/  STL [R1+0xdc], R0 ;  /* 0x0000dc0001007387 */ /* 0x0203e80000100800 */
[----:B0-----:R0:W2:Y:S01]  /*371a0*/  LDG.E.U16 R25, [R4.64] ;  /* 0x0000000604197981 */ /* 0x0010a2000c1e1500 */
[----:B------:R-:W5:Y:S03]  /*371b0*/  LDL.64 R10, [R1+0x1160] ;  /* 0x00116000010a7983 */ /* 0x000f660000100a00 */
[----:B-1----:R1:W2:Y:S01]  /*371c0*/  LDG.E.U16 R0, [R6.64] ;  /* 0x0000000606007981 */ /* 0x0022a2000c1e1500 */
[----:B0-----:R-:W-:-:S04]  /*371d0*/  IMAD.WIDE R4, R18, 0x2, R14 ;  /* 0x0000000212047825 */ /* 0x001fc800078e020e */
[----:B------:R-:W2:Y:S02]  /*371e0*/  LDL.64 R14, [R1+0x1158] ;  /* 0x00115800010e7983 */ /* 0x000ea40000100a00 */
[----:B------:R0:W-:Y:S01]  /*371f0*/  STL [R1+0xf0], R28 ;  /* 0x0000f01c01007387 */ /* 0x0001e20000100800 */
[----:B------:R-:W2:Y:S01]  /*37200*/  LDL.64 R22, [R1+0x1140] ;  /* 0x0011400001167983 */ /* 0x000ea20000100a00 */
[----:B------:R0:W-:Y:S02]  /*37210*/  STL [R1+0xec], R19 ;  /* 0x0000ec1301007387 */ /* 0x0001e40000100800 */
[C---:B-1----:R-:W-:Y:S01]  /*37220*/  IMAD.WIDE R6, R18.reuse, 0x2, R20 ;  /* 0x0000000212067825 */ /* 0x042fe200078e0214 */
[----:B0-----:R4:W2:Y:S04]  /*37230*/  LDG.E.U16 R28, [R2.64] ;  /* 0x00000006021c7981 */ /* 0x0018a8000c1e1500 */
[----:B------:R0:W-:Y:S04]  /*37240*/  STL [R1+0xcc], R26 ;  /* 0x0000cc1a01007387 */ /* 0x0001e80000100800 */
[----:B------:R1:W2:Y:S01]  /*37250*/  LDG.E.U16 R19, [R4.64] ;  /* 0x0000000604137981 */ /* 0x0002a2000c1e1500 */
[----:B------:R-:W2:Y:S03]  /*37260*/  LDL.64 R20, [R1+0x1120] ;  /* 0x0011200001147983 */ /* 0x000ea60000100a00 */
[----:B0-----:R3:W2:Y:S01]  /*37270*/  LDG.E.U16 R26, [R6.64] ;  /* 0x00000006061a7981 */ /* 0x0016a2000c1e1500 */
[----:B----4-:R-:W-:-:S04]  /*37280*/  IMAD.WIDE R2, R18, 0x2, R8 ;  /* 0x0000000212027825 */ /* 0x010fc800078e0208 */
[C---:B-1----:R-:W-:Y:S01]  /*37290*/  IMAD.WIDE R4, R18.reuse, 0x2, R12 ;  /* 0x0000000212047825 */ /* 0x042fe200078e020c */
[----:B------:R-:W4:Y:S04]  /*372a0*/  LDL.64 R8, [R1+0x1138] ;  /* 0x0011380001087983 */ /* 0x000f280000100a00 */
[----:B------:R-:W4:Y:S01]  /*372b0*/  LDL.64 R12, [R1+0x1108] ;  /* 0x00110800010c7983 */ /* 0x000f220000100a00 */
[----:B------:R0:W-:Y:S03]  /*372c0*/  STL [R1+0xe0], R27 ;  /* 0x0000e01b01007387 */ /* 0x0001e60000100800 */
[----:B0-----:R5:W4:Y:S01]  /*372d0*/  LDG.E.U16 R27, [R2.64] ;  /* 0x00000006021b7981 */ /* 0x001b22000c1e1500 */
[----:B------:R0:W-:Y:S02]  /*372e0*/  STL [R1+0xe4], R29 ;  /* 0x0000e41d01007387 */ /* 0x0001e40000100800 */
[----:B------:R1:W-:Y:S01]  /*372f0*/  STL [R1+0xb8], R24 ;  /* 0x0000b81801007387 */ /* 0x0003e20000100800 */
[----:B0-----:R2:W4:Y:S01]  /*37300*/  LDG.E.U16 R29, [R4.64] ;  /* 0x00000006041d7981 */ /* 0x001522000c1e1500 */
[----:B---3--:R-:W-:-:S03]  /*37310*/  IMAD.WIDE R6, R18, 0x2, R16 ;  /* 0x0000000212067825 */ /* 0x008fc600078e0210 */
[----:B------:R-:W3:Y:S04]  /*37320*/  LDL.64 R16, [R1+0x10c8] ;  /* 0x0010c80001107983 */ /* 0x000ee80000100a00 */
[----:B-1----:R0:W3:Y:S01]  /*37330*/  LDG.E.U16 R24, [R6.64] ;  /* 0x0000000606187981 */ /* 0x0020e2000c1e1500 */
[----:B-----5:R-:W-:-:S03]  /*37340*/  IMAD.WIDE R2, R18, 0x2, R10 ;  /* 0x0000000212027825 */ /* 0x020fc600078e020a */
[----:B------:R-:W5:Y:S01]  /*37350*/  LDL.64 R10, [R1+0x10e8] ;  /* 0x0010e800010a7983 */ /* 0x000f620000100a00 */
[----:B--2---:R-:W-:-:S04]  /*37360*/  IMAD.WIDE R4, R18, 0x2, R14 ;  /* 0x0000000212047825 */ /* 0x004fc800078e020e */
[C---:B0-----:R-:W-:Y:S01]  /*37370*/  IMAD.WIDE R6, R18.reuse, 0x2, R22 ;  /* 0x0000000212067825 */ /* 0x041fe200078e0216 */
[----:B------:R-:W2:Y:S03]  /*37380*/  LDL.64 R14, [R1+0x10a8] ;  /* 0x0010a800010e7983 */ /* 0x000ea60000100a00 */
[----:B------:R0:W-:Y:S02]  /*37390*/  STL [R1+0xd4], R25 ;  /* 0x0000d41901007387 */ /* 0x0001e40000100800 */
[----:B------:R1:W-:Y:S01]  /*373a0*/  STL [R1+0xd8], R0 ;  /* 0x0000d80001007387 */ /* 0x0003e20000100800 */
[----:B------:R4:W-:Y:S04]  /*373b0*/  STL [R1+0xa4], R28 ;  /* 0x0000a41c01007387 */ /* 0x0009e80000100800 */
[----:B0-----:R0:W2:Y:S04]  /*373c0*/  LDG.E.U16 R25, [R2.64] ;  /* 0x0000000602197981 */ /* 0x0010a8000c1e1500 */
[----:B-1----:R1:W2:Y:S04]  /*373d0*/  LDG.E.U16 R0, [R4.64] ;  /* 0x0000000604007981 */ /* 0x0022a8000c1e1500 */
[----:B----4-:R4:W2:Y:S01]  /*373e0*/  LDG.E.U16 R28, [R6.64] ;  /* 0x00000006061c7981 */ /* 0x0108a2000c1e1500 */
[----:B-1----:R-:W-:-:S04]  /*373f0*/  IMAD.WIDE R4, R18, 0x2, R8 ;  /* 0x0000000212047825 */ /* 0x002fc800078e0208 */
[C---:B0-----:R-:W-:Y:S01]  /*37400*/  IMAD.WIDE R2, R18.reuse, 0x2, R12 ;  /* 0x0000000212027825 */ /* 0x041fe200078e020c */
[----:B------:R-:W2:Y:S03]  /*37410*/  LDL.64 R8, [R1+0x1088] ;  /* 0x0010880001087983 */ /* 0x000ea60000100a00 */
[----:B------:R0:W-:Y:S02]  /*37420*/  STL [R1+0xc0], R19 ;  /* 0x0000c01301007387 */ /* 0x0001e40000100800 */
[----:B------:R-:W2:Y:S02]  /*37430*/  LDL.64 R22, [R1+0x1068] ;  /* 0x0010680001167983 */ /* 0x000ea40000100a00 */
[C---:B----4-:R-:W-:Y:S01]  /*37440*/  IMAD.WIDE R6, R18.reuse, 0x2, R20 ;  /* 0x0000000212067825 */ /* 0x050fe200078e0214 */
[----:B------:R-:W4:Y:S03]  /*37450*/  LDL.64 R12, [R1+0x1048] ;  /* 0x00104800010c7983 */ /* 0x000f260000100a00 */
[----:B------:R1:W-:Y:S01]  /*37460*/  STL [R1+0x90], R26 ;  /* 0x0000901a01007387 */ /* 0x0003e20000100800 */
[----:B------:R1:W-:Y:S04]  /*37470*/  STL [R1+0xb0], R27 ;  /* 0x0000b01b01007387 */ /* 0x0003e80000100800 */
[----:B0-----:R3:W4:Y:S04]  /*37480*/  LDG.E.U16 R19, [R4.64] ;  /* 0x0000000604137981 */ /* 0x001728000c1e1500 */
[----:B-1----:R5:W4:Y:S04]  /*37490*/  LDG.E.U16 R26, [R6.64] ;  /* 0x00000006061a7981 */ /* 0x002b28000c1e1500 */
[----:B------:R2:W4:Y:S01]  /*374a0*/  LDG.E.U16 R27, [R2.64] ;  /* 0x00000006021b7981 */ /* 0x000522000c1e1500 */
[----:B---3--:R-:W-:-:S04]  /*374b0*/  IMAD.WIDE R4, R18, 0x2, R16 ;  /* 0x0000000212047825 */ /* 0x008fc800078e0210 */
[C---:B-----5:R-:W-:Y:S02]  /*374c0*/  IMAD.WIDE R6, R18.reuse, 0x2, R10 ;  /* 0x0000000212067825 */ /* 0x060fe400078e020a */
[----:B------:R-:W3:Y:S02]  /*374d0*/  LDL.64 R10, [R1+0x1028] ;  /* 0x00102800010a7983 */ /* 0x000ee40000100a00 */
[----:B------:R0:W-:Y:S02]  /*374e0*/  STL [R1+0x88], R29 ;  /* 0x0000881d01007387 */ /* 0x0001e40000100800 */
[C---:B--2---:R-:W-:Y:S01]  /*374f0*/  IMAD.WIDE R2, R18.reuse, 0x2, R14 ;  /* 0x0000000212027825 */ /* 0x044fe200078e020e */
[----:B0-----:R0:W2:Y:S04]  /*37500*/  LDG.E.U16 R29, [R6.64] ;  /* 0x00000006061d7981 */ /* 0x0010a8000c1e1500 */
[----:B------:R-:W-:Y:S01]  /*37510*/  STL [R1+0x7c], R25 ;  /* 0x00007c1901007387 */ /* 0x000fe20000100800 */
[----:B------:R1:W-:Y:S02]  /*37520*/  STL [R1+0xa0], R24 ;  /* 0x0000a01801007387 */ /* 0x0003e40000100800 */
[----:B------:R-:W5:Y:S01]  /*37530*/  LDL.64 R20, [R1+0xfe8] ;  /* 0x000fe80001147983 */ /* 0x000f620000100a00 */
[----:B-1----:R-:W5:Y:S01]  /*37540*/  LDL.64 R24, [R1+0x1008] ;  /* 0x0010080001187983 */ /* 0x002f620000100a00 */
[----:B------:R1:W-:Y:S02]  /*37550*/  STL [R1+0x8c], R0 ;  /* 0x00008c0001007387 */ /* 0x0003e40000100800 */
[----:B------:R1:W-:Y:S02]  /*37560*/  STL [R1+0x70], R28 ;  /* 0x0000701c01007387 */ /* 0x0003e40000100800 */
[----:B------:R-:W5:Y:S01]  /*37570*/  LDL.64 R14, [R1+0x1100] ;  /* 0x00110000010e7983 */ /* 0x000f620000100a00 */
[----:B------:R-:W5:Y:S01]  /*37580*/  LDL.64 R16, [R1+0x1118] ;  /* 0x0011180001107983 */ /* 0x000f620000100a00 */
[----:B0-----:R-:W-:-:S04]  /*37590*/  IMAD.WIDE R6, R18, 0x2, R8 ;  /* 0x0000000212067825 */ /* 0x001fc800078e0208 */
[----:B------:R-:W5:Y:S01]  /*375a0*/  LDL.64 R8, [R1+0x10f8] ;  /* 0x0010f80001087983 */ /* 0x000f620000100a00 */
[----:B-1----:R0:W5:Y:S04]  /*375b0*/  LDG.E.U16 R0, [R4.64] ;  /* 0x0000000604007981 */ /* 0x002168000c1e1500 */
[----:B------:R1:W5:Y:S04]  /*375c0*/  LDG.E.U16 R28, [R2.64] ;  /* 0x00000006021c7981 */ /* 0x000368000c1e1500 */
[----:B----4-:R4:W-:Y:S04]  /*375d0*/  STL [R1+0x84], R19 ;  /* 0x0000841301007387 */ /* 0x0109e80000100800 */
[----:B------:R4:W-:Y:S01]  /*375e0*/  STL [R1+0x68], R26 ;  /* 0x0000681a01007387 */ /* 0x0009e20000100800 */
[----:B0-----:R-:W-:-:S04]  /*375f0*/  IMAD.WIDE R4, R18, 0x2, R22 ;  /* 0x0000000212047825 */ /* 0x001fc800078e0216 */
[C---:B-1----:R-:W-:Y:S01]  /*37600*/  IMAD.WIDE R2, R18.reuse, 0x2, R12 ;  /* 0x0000000212027825 */ /* 0x042fe200078e020c */
[----:B------:R0:W-:Y:S04]  /*37610*/  STL [R1+0x64], R27 ;  /* 0x0000641b01007387 */ /* 0x0001e80000100800 */
[----:B----4-:R3:W4:Y:S01]  /*37620*/  LDG.E.U16 R19, [R6.64] ;  /* 0x0000000606137981 */ /* 0x010722000c1e1500 */
[----:B------:R-:W4:Y:S02]  /*37630*/  LDL.64 R22, [R1+0x10e0] ;  /* 0x0010e00001167983 */ /* 0x000f240000100a00 */
[----:B------:R-:W4:Y:S01]  /*37640*/  LDL.64 R12, [R1+0x10c0] ;  /* 0x0010c000010c7983 */ /* 0x000f220000100a00 */
[----:B------:R1:W4:Y:S04]  /*37650*/  LDG.E.U16 R26, [R4.64] ;  /* 0x00000006041a7981 */ /* 0x000328000c1e1500 */
[----:B0-----:R5:W4:Y:S01]  /*37660*/  LDG.E.U16 R27, [R2.64] ;  /* 0x00000006021b7981 */ /* 0x001b22000c1e1500 */
[----:B---3--:R-:W-:-:S03]  /*37670*/  IMAD.WIDE R6, R18, 0x2, R10 ;  /* 0x0000000212067825 */ /* 0x008fc600078e020a */
[----:B------:R-:W3:Y:S04]  /*37680*/  LDL.64 R10, [R1+0x10a0] ;  /* 0x0010a000010a7983 */ /* 0x000ee80000100a00 */
[----:B--2---:R0:W-:Y:S01]  /*37690*/  STL [R1+0x60], R29 ;  /* 0x0000601d01007387 */ /* 0x0041e20000100800 */
[----:B-----5:R-:W-:-:S03]  /*376a0*/  IMAD.WIDE R2, R18, 0x2, R20 ;  /* 0x0000000212027825 */ /* 0x020fc600078e0214 */
[----:B0-----:R0:W2:Y:S04]  /*376b0*/  LDG.E.U16 R29, [R6.64] ;  /* 0x00000006061d7981 */ /* 0x0010a8000c1e1500 */
[----:B------:R5:W2:Y:S01]  /*376c0*/  LDG.E.U16 R2, [R2.64] ;  /* 0x0000000602027981 */ /* 0x000aa2000c1e1500 */
[----:B-1----:R-:W-:-:S04]  /*376d0*/  IMAD.WIDE R4, R18, 0x2, R24 ;  /* 0x0000000212047825 */ /* 0x002fc800078e0218 */
[----:B0-----:R-:W-:-:S04]  /*376e0*/  IMAD.WIDE R6, R18, 0x2, R14 ;  /* 0x0000000212067825 */ /* 0x001fc800078e020e */
[C---:B------:R-:W-:Y:S01]  /*376f0*/  IMAD.WIDE R8, R18.reuse, 0x2, R8 ;  /* 0x0000000212087825 */ /* 0x040fe200078e0208 */
[----:B------:R0:W-:Y:S03]  /*37700*/  STL [R1+0x5c], R0 ;  /* 0x00005c0001007387 */ /* 0x0001e60000100800 */
[----:B------:R-:W2:Y:S02]  /*37710*/  LDL.64 R20, [R1+0x1080] ;  /* 0x0010800001147983 */ /* 0x000ea40000100a00 */
[----:B------:R1:W-:Y:S02]  /*37720*/  STL [R1+0x50], R28 ;  /* 0x0000501c01007387 */ /* 0x0003e40000100800 */
[----:B------:R-:W2:Y:S01]  /*37730*/  LDL.64 R14, [R1+0x1040] ;  /* 0x00104000010e7983 */ /* 0x000ea20000100a00 */
[----:B-----5:R4:W5:Y:S04]  /*37740*/  LDG.E.U16 R3, [R8.64] ;  /* 0x0000000608037981 */ /* 0x020968000c1e1500 */
[----:B0-----:R0:W2:Y:S01]  /*37750*/  LDG.E.U16 R0, [R4.64] ;  /* 0x0000000604007981 */ /* 0x0010a2000c1e1500 */
[----:B----4-:R-:W-:-:S04]  /*37760*/  IMAD.WIDE R8, R18, 0x2, R22 ;  /* 0x0000000212087825 */ /* 0x010fc800078e0216 */
[C---:B0-----:R-:W-:Y:S01]  /*37770*/  IMAD.WIDE R4, R18.reuse, 0x2, R16 ;  /* 0x0000000212047825 */ /* 0x041fe200078e0210 */
[----:B------:R-:W4:Y:S04]  /*37780*/  LDG.E.U16 R24, [R8.64] ;  /* 0x0000000608187981 */ /* 0x000f28000c1e1500 */
[----:B------:R-:W2:Y:S01]  /*37790*/  LDL.64 R16, [R1+0x1060] ;  /* 0x0010600001107983 */ /* 0x000ea20000100a00 */
[----:B------:R0:W-:Y:S03]  /*377a0*/  STL [R1+0x4c], R19 ;  /* 0x00004c1301007387 */ /* 0x0001e60000100800 */
[----:B-1----:R3:W2:Y:S04]  /*377b0*/  LDG.E.U16 R28, [R4.64] ;  /* 0x00000006041c7981 */ /* 0x0026a8000c1e1500 */
[----:B0-----:R0:W2:Y:S02]  /*377c0*/  LDG.E.U16 R19, [R6.64] ;  /* 0x0000000606137981 */ /* 0x0010a4000c1e1500 */
[----:B0-----:R-:W-:-:S02]  /*377d0*/  IMAD.WIDE R6, R18, 0x2, R12 ;  /* 0x0000000212067825 */ /* 0x001fc400078e020c */
[----:B------:R-:W2:Y:S04]  /*377e0*/  LDL.64 R12, [R1+0x10d8] ;  /* 0x0010d800010c7983 */ /* 0x000ea80000100a00 */
[----:B------:R-:W2:Y:S01]  /*377f0*/  LDG.E.U16 R25, [R6.64] ;  /* 0x0000000606197981 */ /* 0x000ea2000c1e1500 */
[----:B---3--:R-:W-:-:S03]  /*37800*/  IMAD.WIDE R4, R18, 0x2, R10 ;  /* 0x0000000212047825 */ /* 0x008fc600078e020a */
[----:B------:R-:W3:Y:S04]  /*37810*/  LDL.64 R10, [R1+0x1020] ;  /* 0x00102000010a7983 */ /* 0x000ee80000100a00 */
[----:B----4-:R-:W-:Y:S04]  /*37820*/  STL [R1+0x3c18], R24 ;  /* 0x003c181801007387 */ /* 0x010fe80000100800 */
[----:B--2---:R-:W-:Y:S01]  /*37830*/  STL [R1+0x3c1c], R25 ;  /* 0x003c1c1901007387 */ /* 0x004fe20000100800 */
[----:B------:R0:W-:Y:S03]  /*37840*/  STL [R1+0x48], R26 ;  /* 0x0000481a01007387 */ /* 0x0001e60000100800 */
[----:B0-----:R-:W2:Y:S01]  /*37850*/  LDG.E.U16 R26, [R4.64] ;  /* 0x00000006041a7981 */ /* 0x001ea2000c1e1500 */
[----:B------:R-:W-:-:S03]  /*37860*/  IMAD.WIDE R8, R18, 0x2, R20 ;  /* 0x0000000212087825 */ /* 0x000fc600078e0214 */
[----:B--2---:R-:W-:Y:S01]  /*37870*/  STL [R1+0x3c20], R26 ;  /* 0x003c201a01007387 */ /* 0x004fe20000100800 */
[----:B------:R0:W-:Y:S02]  /*37880*/  STL [R1+0x40], R27 ;  /* 0x0000401b01007387 */ /* 0x0001e40000100800 */
[----:B------:R-:W-:-:S04]  /*37890*/  IMAD.WIDE R6, R18, 0x2, R16 ;  /* 0x0000000212067825 */ /* 0x000fc800078e0210 */
[----:B------:R-:W2:Y:S01]  /*378a0*/  LDL.64 R20, [R1+0x1000] ;  /* 0x0010000001147983 */ /* 0x000ea20000100a00 */
[----:B------:R-:W4:Y:S04]  /*378b0*/  LDL.64 R16, [R1+0x10b8] ;  /* 0x0010b80001107983 */ /* 0x000f280000100a00 */
[----:B------:R-:W2:Y:S04]  /*378c0*/  LDL.64 R24, [R1+0x1098] ;  /* 0x0010980001187983 */ /* 0x000ea80000100a00 */
[----:B0-----:R-:W2:Y:S01]  /*378d0*/  LDG.E.U16 R27, [R8.64] ;  /* 0x00000006081b7981 */ /* 0x001ea2000c1e1500 */
[----:B------:R-:W-:-:S03]  /*378e0*/  IMAD.WIDE R4, R18, 0x2, R14 ;  /* 0x0000000212047825 */ /* 0x000fc600078e020e */
[----:B--2---:R0:W-:Y:S01]  /*378f0*/  STL [R1+0x3c24], R27 ;  /* 0x003c241b01007387 */ /* 0x0041e20000100800 */
[----:B------:R1:W-:Y:S02]  /*37900*/  STL [R1+0x3c], R29 ;  /* 0x00003c1d01007387 */ /* 0x0003e40000100800 */
[----:B---3--:R-:W-:-:S05]  /*37910*/  IMAD.WIDE R8, R18, 0x2, R10 ;  /* 0x0000000212087825 */ /* 0x008fca00078e020a */
[----:B------:R2:W3:Y:S04]  /*37920*/  LDG.E.U16 R23, [R8.64] ;  /* 0x0000000608177981 */ /* 0x0004e8000c1e1500 */
[----:B0-----:R-:W2:Y:S04]  /*37930*/  LDL.64 R26, [R1+0xfe0] ;  /* 0x000fe000011a7983 */ /* 0x001ea80000100a00 */
[----:B-1----:R-:W2:Y:S04]  /*37940*/  LDG.E.U16 R29, [R6.64] ;  /* 0x00000006061d7981 */ /* 0x002ea8000c1e1500 */
[----:B--2---:R-:W-:Y:S01]  /*37950*/  STL [R1+0x3c28], R29 ;  /* 0x003c281d01007387 */ /* 0x004fe20000100800 */
[----:B------:R0:W-:Y:S03]  /*37960*/  STL [R1+0x58], R28 ;  /* 0x0000581c01007387 */ /* 0x0001e60000100800 */
[----:B0-----:R0:W2:Y:S01]  /*37970*/  LDG.E.U16 R28, [R4.64] ;  /* 0x00000006041c7981 */ /* 0x0010a2000c1e1500 */
[----:B------:R-:W-:-:S05]  /*37980*/  IMAD.WIDE R6, R18, 0x2, R20 ;  /* 0x0000000212067825 */ /* 0x000fca00078e0214 */
[----:B------:R1:W3:Y:S01]  /*37990*/  LDG.E.U16 R29, [R6.64] ;  /* 0x00000006061d7981 */ /* 0x0002e2000c1e1500 */
[----:B0-----:R-:W-:-:S04]  /*379a0*/  IMAD.WIDE R4, R18, 0x2, R12 ;  /* 0x0000000212047825 */ /* 0x001fc800078e020c */
[----:B------:R-:W-:-:S04]  /*379b0*/  IMAD.WIDE R8, R18, 0x2, R24 ;  /* 0x0000000212087825 */ /* 0x000fc800078e0218 */
[----:B-1----:R-:W-:-:S05]  /*379c0*/  IMAD.WIDE R6, R18, 0x2, R26 ;  /* 0x0000000212067825 */ /* 0x002fca00078e021a */
[----:B------:R0:W4:Y:S04]  /*379d0*/  LDG.E.U16 R25, [R6.64] ;  /* 0x0000000606197981 */ /* 0x000128000c1e1500 */
[----:B--2---:R1:W-:Y:S01]  /*379e0*/  STL [R1+0x3c2c], R28 ;  /* 0x003c2c1c01007387 */ /* 0x0043e20000100800 */
[----:B------:R-:W0:Y:S02]  /*379f0*/  LDL.64 R14, [R1+0x1078] ;  /* 0x00107800010e7983 */ /* 0x000e240000100a00 */
[----:B------:R-:W2:Y:S02]  /*37a00*/  LDL.64 R10, [R1+0x1038] ;  /* 0x00103800010a7983 */ /* 0x000ea40000100a00 */
[----:B------:R-:W2:Y:S01]  /*37a10*/  LDL.64 R12, [R1+0x1058] ;  /* 0x00105800010c7983 */ /* 0x000ea20000100a00 */
[----:B------:R1:W-:Y:S01]  /*37a20*/  STL [R1+0x44], R19 ;  /* 0x0000441301007387 */ /* 0x0003e20000100800 */
[----:B-----5:R-:W-:Y:S02]  /*37a30*/  STL [R1+0x54], R3 ;  /* 0x0000540301007387 */ /* 0x020fe40000100800 */
[----:B---3--:R3:W-:Y:S02]  /*37a40*/  STL [R1+0x3c30], R23 ;  /* 0x003c301701007387 */ /* 0x0087e40000100800 */
[----:B------:R-:W5:Y:S01]  /*37a50*/  LDL.64 R20, [R1+0xff8] ;  /* 0x000ff80001147983 */ /* 0x000f620000100a00 */
[----:B-1----:R4:W5:Y:S04]  /*37a60*/  LDG.E.U16 R28, [R4.64] ;  /* 0x00000006041c7981 */ /* 0x002968000c1e1500 */
[----:B------:R1:W5:Y:S04]  /*37a70*/  LDG.E.U16 R19, [R8.64] ;  /* 0x0000000608137981 */ /* 0x000368000c1e1500 */
[----:B---3--:R-:W3:Y:S01]  /*37a80*/  LDL.64 R22, [R1+0x1018] ;  /* 0x0010180001167983 */ /* 0x008ee20000100a00 */
[----:B----4-:R-:W-:-:S03]  /*37a90*/  IMAD.WIDE R4, R18, 0x2, R16 ;  /* 0x0000000212047825 */ /* 0x010fc600078e0210 */
[----:B------:R-:W4:Y:S04]  /*37aa0*/  LDL.64 R16, [R1+0xfd8] ;  /* 0x000fd80001107983 */ /* 0x000f280000100a00 */
[----:B------:R2:W3:Y:S01]  /*37ab0*/  LDG.E.U16 R3, [R4.64] ;  /* 0x0000000604037981 */ /* 0x0004e2000c1e1500 */
[----:B0-----:R-:W-:-:S04]  /*37ac0*/  IMAD.WIDE R6, R18, 0x2, R14 ;  /* 0x0000000212067825 */ /* 0x001fc800078e020e */
[----:B--2---:R-:W-:-:S04]  /*37ad0*/  IMAD.WIDE R4, R18, 0x2, R10 ;  /* 0x0000000212047825 */ /* 0x004fc800078e020a */
[C---:B-1----:R-:W-:Y:S01]  /*37ae0*/  IMAD.WIDE R8, R18.reuse, 0x2, R12 ;  /* 0x0000000212087825 */ /* 0x042fe200078e020c */
[----:B------:R-:W2:Y:S04]  /*37af0*/  LDL.64 R10, [R1+0x11b0] ;  /* 0x0011b000010a7983 */ /* 0x000ea80000100a00 */
[----:B------:R-:W2:Y:S04]  /*37b00*/  LDL.64 R14, [R1+0x1190] ;  /* 0x00119000010e7983 */ /* 0x000ea80000100a00 */
[----:B------:R-:W2:Y:S04]  /*37b10*/  LDL.64 R12, [R1+0x1170] ;  /* 0x00117000010c7983 */ /* 0x000ea80000100a00 */
[----:B------:R4:W2:Y:S04]  /*37b20*/  LDG.E.U16 R27, [R4.64] ;  /* 0x00000006041b7981 */ /* 0x0008a8000c1e1500 */
[----:B-----5:R0:W-:Y:S01]  /*37b30*/  STL [R1+0x2c], R28 ;  /* 0x00002c1c01007387 */ /* 0x0201e20000100800 */
[----:B------:R1:W-:Y:S02]  /*37b40*/  STL [R1+0x28], R29 ;  /* 0x0000281d01007387 */ /* 0x0003e40000100800 */
[----:B------:R5:W-:Y:S01]  /*37b50*/  STL [R1+0x24], R25 ;  /* 0x0000241901007387 */ /* 0x000be20000100800 */
[----:B0-----:R0:W2:Y:S04]  /*37b60*/  LDG.E.U16 R28, [R6.64] ;  /* 0x00000006061c7981 */ /* 0x0010a8000c1e1500 */
[----:B-1----:R3:W2:Y:S04]  /*37b70*/  LDG.E.U16 R29, [R8.64] ;  /* 0x00000006081d7981 */ /* 0x0026a8000c1e1500 */
[----:B-----5:R-:W5:Y:S01]  /*37b80*/  LDL.64 R24, [R1+0x1150] ;  /* 0x0011500001187983 */ /* 0x020f620000100a00 */
[----:B----4-:R-:W-:-:S04]  /*37b90*/  IMAD.WIDE R4, R18, 0x2, R16 ;  /* 0x0000000212047825 */ /* 0x010fc800078e0210 */
[----:B0-----:R-:W-:-:S04]  /*37ba0*/  IMAD.WIDE R6, R18, 0x2, R20 ;  /* 0x0000000212067825 */ /* 0x001fc800078e0214 */
[C---:B---3--:R-:W-:Y:S01]  /*37bb0*/  IMAD.WIDE R8, R18.reuse, 0x2, R22 ;  /* 0x0000000212087825 */ /* 0x048fe200078e0216 */
[----:B------:R-:W3:Y:S04]  /*37bc0*/  LDL.64 R20, [R1+0x1110] ;  /* 0x0011100001147983 */ /* 0x000ee80000100a00 */
[----:B------:R-:W4:Y:S01]  /*37bd0*/  LDL.64 R22, [R1+0x1130] ;  /* 0x0011300001167983 */ /* 0x000f220000100a00 */
[----:B------:R0:W-:Y:S03]  /*37be0*/  STL [R1+0x1c], R3 ;  /* 0x00001c0301007387 */ /* 0x0001e60000100800 */
[----:B------:R1:W3:Y:S04]  /*37bf0*/  LDG.E.U16 R4, [R4.64] ;  /* 0x0000000604047981 */ /* 0x0002e8000c1e1500 */
[----:B------:R2:W3:Y:S04]  /*37c00*/  LDG.E.U16 R26, [R8.64] ;  /* 0x00000006081a7981 */ /* 0x0004e8000c1e1500 */
[----:B0-----:R0:W3:Y:S01]  /*37c10*/  LDG.E.U16 R3, [R6.64] ;  /* 0x0000000606037981 */ /* 0x0010e2000c1e1500 */
[----:B--2---:R-:W-:-:S04]  /*37c20*/  IMAD.WIDE R8, R18, 0x2, R14 ;  /* 0x0000000212087825 */ /* 0x004fc800078e020e */
[----:B0-----:R-:W-:-:S05]  /*37c30*/  IMAD.WIDE R6, R18, 0x2, R12 ;  /* 0x0000000212067825 */ /* 0x001fca00078e020c */
[----:B-1----:R5:W2:Y:S04]  /*37c40*/  LDG.E.U16 R5, [R6.64] ;  /* 0x0000000606057981 */ /* 0x002aa8000c1e1500 */
[----:B---3--:R0:W-:Y:S01]  /*37c50*/  STL [R1+0x3bfc], R3 ;  /* 0x003bfc0301007387 */ /* 0x0081e20000100800 */
[----:B------:R-:W-:Y:S02]  /*37c60*/  STL [R1+0x3c00], R4 ;  /* 0x003c000401007387 */ /* 0x000fe40000100800 */
[----:B------:R-:W3:Y:S02]  /*37c70*/  LDL.64 R14, [R1+0x10f0] ;  /* 0x0010f000010e7983 */ /* 0x000ee40000100a00 */
[----:B------:R1:W-:Y:S01]  /*37c80*/  STL [R1+0x18], R19 ;  /* 0x0000181301007387 */ /* 0x0003e20000100800 */
[----:B------:R-:W3:Y:S04]  /*37c90*/  LDL.64 R12, [R1+0x10d0] ;  /* 0x0010d000010c7983 */ /* 0x000ee80000100a00 */
[----:B------:R-:W3:Y:S01]  /*37ca0*/  LDL.64 R16, [R1+0x10b0] ;  /* 0x0010b00001107983 */ /* 0x000ee20000100a00 */
[----:B------:R-:W-:-:S04]  /*37cb0*/  IMAD.WIDE R10, R18, 0x2, R10 ;  /* 0x00000002120a7825 */ /* 0x000fc800078e020a */
[C---:B-----5:R-:W-:Y:S01]  /*37cc0*/  IMAD.WIDE R6, R18.reuse, 0x2, R24 ;  /* 0x0000000212067825 */ /* 0x060fe200078e0218 */
[----:B0-----:R0:W5:Y:S04]  /*37cd0*/  LDG.E.U16 R3, [R8.64] ;  /* 0x0000000608037981 */ /* 0x001168000c1e1500 */
[----:B-1----:R4:W5:Y:S04]  /*37ce0*/  LDG.E.U16 R19, [R10.64] ;  /* 0x000000060a137981 */ /* 0x002968000c1e1500 */
[----:B------:R1:W5:Y:S01]  /*37cf0*/  LDG.E.U16 R6, [R6.64] ;  /* 0x0000000606067981 */ /* 0x000362000c1e1500 */
[----:B0-----:R-:W-:-:S04]  /*37d00*/  IMAD.WIDE R8, R18, 0x2, R20 ;  /* 0x0000000212087825 */ /* 0x001fc800078e0214 */
[----:B----4-:R-:W-:-:S05]  /*37d10*/  IMAD.WIDE R10, R18, 0x2, R22 ;  /* 0x00000002120a7825 */ /* 0x010fca00078e0216 */
[----:B-1----:R0:W5:Y:S04]  /*37d20*/  LDG.E.U16 R7, [R10.64] ;  /* 0x000000060a077981 */ /* 0x002168000c1e1500 */
[----:B------:R1:W5:Y:S04]  /*37d30*/  LDG.E.U16 R8, [R8.64] ;  /* 0x0000000608087981 */ /* 0x000368000c1e1500 */
[----:B--2---:R2:W-:Y:S01]  /*37d40*/  STL [R1+0x3bbc], R5 ;  /* 0x003bbc0501007387 */ /* 0x0045e20000100800 */
[----:B------:R-:W-:Y:S02]  /*37d50*/  STL [R1+0x10], R29 ;  /* 0x0000101d01007387 */ /* 0x000fe40000100800 */
[----:B------:R0:W-:Y:S02]  /*37d60*/  STL [R1+0x14], R28 ;  /* 0x0000141c01007387 */ /* 0x0001e40000100800 */
[----:B------:R-:W4:Y:S01]  /*37d70*/  LDL.64 R20, [R1+0x1050] ;  /* 0x0010500001147983 */ /* 0x000f220000100a00 */
[----:B--2---:R-:W2:Y:S04]  /*37d80*/  LDL.64 R4, [R1+0x1070] ;  /* 0x0010700001047983 */ /* 0x004ea80000100a00 */
[----:B0-----:R-:W4:Y:S01]  /*37d90*/  LDL.64 R28, [R1+0x1090] ;  /* 0x00109000011c7983 */ /* 0x001f220000100a00 */
[----:B---3--:R-:W-:-:S04]  /*37da0*/  IMAD.WIDE R14, R18, 0x2, R14 ;  /* 0x00000002120e7825 */ /* 0x008fc800078e020e */
[----:B------:R-:W-:-:S04]  /*37db0*/  IMAD.WIDE R12, R18, 0x2, R12 ;  /* 0x00000002120c7825 */ /* 0x000fc800078e020c */
[C---:B------:R-:W-:Y:S01]  /*37dc0*/  IMAD.WIDE R10, R18.reuse, 0x2, R16 ;  /* 0x00000002120a7825 */ /* 0x040fe200078e0210 */
[----:B-1----:R0:W3:Y:S04]  /*37dd0*/  LDG.E.U16 R9, [R14.64] ;  /* 0x000000060e097981 */ /* 0x0020e8000c1e1500 */
[----:B------:R2:W3:Y:S04]  /*37de0*/  LDG.E.U16 R16, [R12.64] ;  /* 0x000000060c107981 */ /* 0x0004e8000c1e1500 */
[----:B------:R4:W3:Y:S04]  /*37df0*/  LDG.E.U16 R17, [R10.64] ;  /* 0x000000060a117981 */ /* 0x0008e8000c1e1500 */
[----:B-----5:R-:W-:Y:S01]  /*37e00*/  STL [R1+0x3bc0], R6 ;  /* 0x003bc00601007387 */ /* 0x020fe20000100800 */
[----:B------:R-:W-:Y:S03]  /*37e10*/  STL [R1+0xc], R27 ;  /* 0x00000c1b01007387 */ /* 0x000fe60000100800 */
[----:B------:R1:W-:Y:S01]  /*37e20*/  STL [R1+0x3bc4], R7 ;  /* 0x003bc40701007387 */ /* 0x0003e20000100800 */
[----:B------:R-:W-:Y:S02]  /*37e30*/  STL [R1+0x3bc8], R8 ;  /* 0x003bc80801007387 */ /* 0x000fe40000100800 */
[----:B------:R5:W-:Y:S02]  /*37e40*/  STL [R1+0x8], R26 ;  /* 0x0000081a01007387 */ /* 0x000be40000100800 */
[----:B------:R-:W3:Y:S01]  /*37e50*/  LDL.64 R22, [R1+0x1010] ;  /* 0x0010100001167983 */ /* 0x000ee20000100a00 */
[----:B-1----:R-:W3:Y:S04]  /*37e60*/  LDL.64 R6, [R1+0xff0] ;  /* 0x000ff00001067983 */ /* 0x002ee80000100a00 */
[----:B-----5:R-:W5:Y:S01]  /*37e70*/  LDL.64 R26, [R1+0x1030] ;  /* 0x00103000011a7983 */ /* 0x020f620000100a00 */
[----:B------:R-:W5:Y:S02]  /*37e80*/  LDL.LU R25, [R1+0x174] ;  /* 0x0001740001197983 */ /* 0x000f640000300800 */
[----:B--2---:R-:W-:-:S04]  /*37e90*/  IMAD.WIDE R12, R18, 0x2, R4 ;  /* 0x00000002120c7825 */ /* 0x004fc800078e0204 */
[----:B----4-:R-:W-:-:S04]  /*37ea0*/  IMAD.WIDE R10, R18, 0x2, R28 ;  /* 0x00000002120a7825 */ /* 0x010fc800078e021c */
[C---:B0-----:R-:W-:Y:S02]  /*37eb0*/  IMAD.WIDE R14, R18.reuse, 0x2, R20 ;  /* 0x00000002120e7825 */ /* 0x041fe400078e0214 */
[----:B------:R0:W2:Y:S04]  /*37ec0*/  LDG.E.U16 R20, [R12.64] ;  /* 0x000000060c147981 */ /* 0x0000a8000c1e1500 */
[----:B------:R1:W4:Y:S04]  /*37ed0*/  LDG.E.U16 R21, [R14.64] ;  /* 0x000000060e157981 */ /* 0x000328000c1e1500 */
[----:B---3--:R-:W-:Y:S01]  /*37ee0*/  STL [R1+0x3bcc], R9 ;  /* 0x003bcc0901007387 */ /* 0x008fe20000100800 */
[----:B------:R-:W-:Y:S02]  /*37ef0*/  STL [R1+0x3bd0], R16 ;  /* 0x003bd01001007387 */ /* 0x000fe40000100800 */
[----:B------:R-:W-:Y:S02]  /*37f00*/  STL [R1+0x3bd4], R17 ;  /* 0x003bd41101007387 */ /* 0x000fe40000100800 */
[----:B------:R3:W-:Y:S01]  /*37f10*/  STL [R1+0x4], R19 ;  /* 0x0000041301007387 */ /* 0x0007e20000100800 */
[----:B------:R0:W-:Y:S01]  /*37f20*/  STL [R1], R3 ;  /* 0x0000000301007387 */ /* 0x0001e20000100800 */
[----:B------:R-:W2:Y:S02]  /*37f30*/  LDL.64 R4, [R1+0xfd0] ;  /* 0x000fd00001047983 */ /* 0x000ea40000100a00 */
[----:B------:R-:W4:Y:S01]  /*37f40*/  LDL.LU R24, [R1+0x144] ;  /* 0x0001440001187983 */ /* 0x000f220000300800 */
[----:B---3--:R5:W3:Y:S01]  /*37f50*/  LDG.E.U16 R19, [R10.64] ;  /* 0x000000060a137981 */ /* 0x008ae2000c1e1500 */
[----:B0-----:R-:W-:-:S06]  /*37f60*/  IMAD.WIDE R12, R18, 0x2, R22 ;  /* 0x00000002120c7825 */ /* 0x001fcc00078e0216 */
[----:B------:R-:W4:Y:S01]  /*37f70*/  LDG.E.U16 R12, [R12.64] ;  /* 0x000000060c0c7981 */ /* 0x000f22000c1e1500 */
[----:B-1----:R-:W-:-:S04]  /*37f80*/  IMAD.WIDE R14, R18, 0x2, R6 ;  /* 0x00000002120e7825 */ /* 0x002fc800078e0206 */
[----:B-----5:R-:W-:-:S05]  /*37f90*/  IMAD.WIDE R10, R18, 0x2, R26 ;  /* 0x00000002120a7825 */ /* 0x020fca00078e021a */
[----:B------:R2:W5:Y:S04]  /*37fa0*/  LDG.E.U16 R22, [R10.64] ;  /* 0x000000060a167981 */ /* 0x000568000c1e1500 */
[----:B------:R-:W5:Y:S01]  /*37fb0*/  LDG.E.U16 R14, [R14.64] ;  /* 0x000000060e0e7981 */ /* 0x000f62000c1e1500 */
[----:B--2---:R-:W-:-:S06]  /*37fc0*/  IMAD.WIDE R10, R18, 0x2, R4 ;  /* 0x00000002120a7825 */ /* 0x004fcc00078e0204 */
[----:B------:R-:W2:Y:S04]  /*37fd0*/  LDG.E.U16 R11, [R10.64] ;  /* 0x000000060a0b7981 */ /* 0x000ea8000c1e1500 */
[----:B---3--:R-:W-:Y:S01]  /*37fe0*/  STL [R1+0x3bd8], R19 ;  /* 0x003bd81301007387 */ /* 0x008fe20000100800 */
[----:B------:R-:W-:Y:S02]  /*37ff0*/  STL [R1+0x3bdc], R20 ;  /* 0x003bdc1401007387 */ /* 0x000fe40000100800 */
[----:B----4-:R-:W-:Y:S01]  /*38000*/  STL [R1+0x3be0], R21 ;  /* 0x003be01501007387 */ /* 0x010fe20000100800 */
[----:B------:R-:W3:Y:S04]  /*38010*/  LDL R23, [R1+0x7ec] ;  /* 0x0007ec0001177983 */ /* 0x000ee80000100800 */
[----:B------:R-:W3:Y:S01]  /*38020*/  LDL.LU R3, [R1+0x184] ;  /* 0x0001840001037983 */ /* 0x000ee20000300800 */
[----:B------:R-:W4:Y:S03]  /*38030*/  LDL.LU R28, [R1+0x178] ;  /* 0x00017800011c7983 */ /* 0x000f260000300800 */
[----:B------:R-:W-:Y:S06]  /*38040*/  BAR.SYNC.DEFER_BLOCKING 0x0 ;  /* 0x0000000000007b1d */ /* 0x000fec0000010000 */
[----:B-----5:R-:W-:Y:S01]  /*38050*/  STL [R1+0x3be4], R22 ;  /* 0x003be41601007387 */ /* 0x020fe20000100800 */
[----:B------:R-:W-:Y:S02]  /*38060*/  STL [R1+0x3be8], R12 ;  /* 0x003be80c01007387 */ /* 0x000fe40000100800 */
[----:B------:R0:W-:Y:S02]  /*38070*/  STL [R1+0x3bec], R14 ;  /* 0x003bec0e01007387 */ /* 0x0001e40000100800 */
[----:B------:R-:W5:Y:S01]  /*38080*/  LDL.LU R18, [R1+0x3c34] ;  /* 0x003c340001127983 */ /* 0x000f620000300800 */
[----:B0-----:R-:W5:Y:S01]  /*38090*/  LDL.LU R14, [R1+0x15c] ;  /* 0x00015c00010e7983 */ /* 0x001f620000300800 */
[----:B------:R-:W5:Y:S02]  /*380a0*/  LDL.LU R15, [R1+0x154] ;  /* 0x00015400010f7983 */ /* 0x000f640000300800 */
[----:B------:R-:W5:Y:S02]  /*380b0*/  LDL.LU R12, [R1+0x140] ;  /* 0x00014000010c7983 */ /* 0x000f640000300800 */
[----:B------:R-:W5:Y:S01]  /*380c0*/  LDL.LU R13, [R1+0x12c] ;  /* 0x00012c00010d7983 */ /* 0x000f620000300800 */
[----:B------:R-:W5:Y:S01]  /*380d0*/  LDL.LU R7, [R1+0x120] ;  /* 0x0001200001077983 */ /* 0x000f620000300800 */
[----:B------:R-:W5:Y:S02]  /*380e0*/  LDL.LU R29, [R1+0x114] ;  /* 0x00011400011d7983 */ /* 0x000f640000300800 */
[----:B------:R-:W5:Y:S02]  /*380f0*/  LDL.LU R27, [R1+0x10c] ;  /* 0x00010c00011b7983 */ /* 0x000f640000300800 */
[----:B------:R-:W5:Y:S01]  /*38100*/  LDL.LU R5, [R1+0xf4] ;  /* 0x0000f40001057983 */ /* 0x000f620000300800 */
[----:B------:R-:W5:Y:S01]  /*38110*/  LDL.LU R26, [R1+0xd0] ;  /* 0x0000d000011a7983 */ /* 0x000f620000300800 */
[----:B------:R-:W-:-:S02]  /*38120*/  ISETP.GT.U32.AND.EX P0, PT, R25, RZ, PT, P0 ;  /* 0x000000ff1900720c */ /* 0x000fc40003f04100 */
[----:B------:R-:W-:Y:S02]  /*38130*/  ISETP.GT.U32.AND.EX P2, PT, R25, RZ, PT, P2 ;  /* 0x000000ff1900720c */ /* 0x000fe40003f44120 */
[----:B------:R-:W5:Y:S01]  /*38140*/  LDL.LU R25, [R1+0xc8] ;  /* 0x0000c80001197983 */ /* 0x000f620000300800 */
[C---:B------:R-:W-:Y:S02]  /*38150*/  ISETP.GT.U32.AND.EX P3, PT, R24.reuse, RZ, PT, P3 ;  /* 0x000000ff1800720c */ /* 0x040fe40003f64130 */
[----:B------:R-:W-:Y:S01]  /*38160*/  ISETP.GT.U32.AND.EX P4, PT, R24, RZ, PT, P4 ;  /* 0x000000ff1800720c */ /* 0x000fe20003f84140 */
[----:B--2---:R0:W-:Y:S01]  /*38170*/  STL [R1+0x3bf0], R11 ;  /* 0x003bf00b01007387 */ /* 0x0041e20000100800 */
[----:B------:R-:W2:Y:S02]  /*38180*/  LDL.LU R22, [R1+0xc4] ;  /* 0x0000c40001167983 */ /* 0x000ea40000300800 */
[----:B------:R-:W2:Y:S02]  /*38190*/  LDL.LU R21, [R1+0xbc] ;  /* 0x0000bc0001157983 */ /* 0x000ea40000300800 */
[----:B------:R-:W2:Y:S01]  /*381a0*/  LDL.LU R20, [R1+0xb4] ;  /* 0x0000b40001147983 */ /* 0x000ea20000300800 */
[----:B------:R-:W2:Y:S01]  /*381b0*/  LDL.LU R19, [R1+0xac] ;  /* 0x0000ac0001137983 */ /* 0x000ea20000300800 */
[----:B------:R-:W2:Y:S02]  /*381c0*/  LDL.LU R17, [R1+0xa8] ;  /* 0x0000a80001117983 */ /* 0x000ea40000300800 */
[----:B------:R-:W2:Y:S02]  /*381d0*/  LDL.LU R16, [R1+0x80] ;  /* 0x0000800001107983 */ /* 0x000ea40000300800 */
[----:B------:R-:W2:Y:S01]  /*381e0*/  LDL.LU R24, [R1+0x78] ;  /* 0x0000780001187983 */ /* 0x000ea20000300800 */
[----:B------:R-:W2:Y:S01]  /*381f0*/  LDL.LU R9, [R1+0x74] ;  /* 0x0000740001097983 */ /* 0x000ea20000300800 */
[----:B------:R-:W2:Y:S02]  /*38200*/  LDL.LU R8, [R1+0x6c] ;  /* 0x00006c0001087983 */ /* 0x000ea40000300800 */
[----:B------:R-:W2:Y:S02]  /*38210*/  LDL R6, [R1+0x124] ;  /* 0x0001240001067983 */ /* 0x000ea40000100800 */
[----:B------:R-:W2:Y:S01]  /*38220*/  LDL R4, [R1+0x128] ;  /* 0x0001280001047983 */ /* 0x000ea20000100800 */
[----:B---3--:R1:W-:Y:S01]  /*38230*/  STS.U16 [R23+0x20000], R3 ;  /* 0x0200000317007388 */ /* 0x0083e20000000400 */
[----:B----4-:R3:W-:Y:S03]  /*38240*/  STS.U16 [R23+0x20800], R28 ;  /* 0x0208001c17007388 */ /* 0x0107e60000000400 */
[----:B0-----:R-:W4:Y:S04]  /*38250*/  LDL R11, [R1+0x9a4] ;  /* 0x0009a400010b7983 */ /* 0x001f280000100800 */
[----:B-1----:R-:W4:Y:S04]  /*38260*/  LDL R3, [R1+0x13c] ;  /* 0x00013c0001037983 */ /* 0x002f280000100800 */
[----:B---3--:R-:W4:Y:S04]  /*38270*/  LDL R28, [R1+0x138] ;  /* 0x00013800011c7983 */ /* 0x008f280000100800 */
[----:B-----5:R0:W-:Y:S01]  /*38280*/  STS.U16 [R23+0x21000], R14 ;  /* 0x0210000e17007388 */ /* 0x0201e20000000400 */
[----:B------:R1:W-:Y:S02]  /*38290*/  STS.U16 [R23+0x21800], R15 ;  /* 0x0218000f17007388 */ /* 0x0003e40000000400 */
[----:B------:R-:W-:Y:S02]  /*382a0*/  STS.U16 [R23+0x22000], R12 ;  /* 0x0220000c17007388 */ /* 0x000fe40000000400 */
[----:B------:R-:W-:Y:S01]  /*382b0*/  STS.U16 [R23+0x22800], R13 ;  /* 0x0228000d17007388 */ /* 0x000fe20000000400 */
[----:B------:R3:W-:Y:S01]  /*382c0*/  STS.U16 [R23+0x23000], R7 ;  /* 0x0230000717007388 */ /* 0x0007e20000000400 */
[----:B------:R5:W-:Y:S02]  /*382d0*/  STS.U16 [R23+0x23800], R29 ;  /* 0x0238001d17007388 */ /* 0x000be40000000400 */
[----:B------:R5:W-:Y:S02]  /*382e0*/  STS.U16 [R23+0x24000], R27 ;  /* 0x0240001b17007388 */ /* 0x000be40000000400 */
[----:B------:R5:W-:Y:S01]  /*382f0*/  STS.U16 [R23+0x24800], R5 ;  /* 0x0248000517007388 */ /* 0x000be20000000400 */
[----:B0-----:R-:W4:Y:S04]  /*38300*/  LDL R14, [R1+0x99c] ;  /* 0x00099c00010e7983 */ /* 0x001f280000100800 */
[----:B-1----:R-:W4:Y:S04]  /*38310*/  LDL R15, [R1+0x990] ;  /* 0x00099000010f7983 */ /* 0x002f280000100800 */
[----:B---3--:R-:W3:Y:S04]  /*38320*/  LDL R7, [R1+0x1d8] ;  /* 0x0001d80001077983 */ /* 0x008ee80000100800 */
[----:B-----5:R-:W5:Y:S04]  /*38330*/  LDL R29, [R1+0x130] ;  /* 0x00013000011d7983 */ /* 0x020f680000100800 */
[----:B------:R-:W3:Y:S04]  /*38340*/  LDL R27, [R1+0x14c] ;  /* 0x00014c00011b7983 */ /* 0x000ee80000100800 */
[----:B------:R0:W-:Y:S01]  /*38350*/  STS.U16 [R23+0x25000], R26 ;  /* 0x0250001a17007388 */ /* 0x0001e20000000400 */
[----:B------:R1:W-:Y:S03]  /*38360*/  STS.U16 [R23+0x25800], R25 ;  /* 0x0258001917007388 */ /* 0x0003e60000000400 */
[----:B------:R-:W5:Y:S04]  /*38370*/  LDL R5, [R1+0x9a8] ;  /* 0x0009a80001057983 */ /* 0x000f680000100800 */
[----:B------:R-:W5:Y:S04]  /*38380*/  LDL R12, [R1+0x994] ;  /* 0x00099400010c7983 */ /* 0x000f680000100800 */
[----:B0-----:R-:W5:Y:S04]  /*38390*/  LDL R26, [R1+0x1d4] ;  /* 0x0001d400011a7983 */ /* 0x001f680000100800 */
[----:B-1----:R-:W5:Y:S04]  /*383a0*/  LDL R25, [R1+0x9ac] ;  /* 0x0009ac0001197983 */ /* 0x002f680000100800 */
[----:B--2---:R0:W-:Y:S01]  /*383b0*/  STS.U16 [R23+0x26000], R22 ;  /* 0x0260001617007388 */ /* 0x0041e20000000400 */
[----:B------:R-:W-:Y:S02]  /*383c0*/  STS.U16 [R23+0x26800], R21 ;  /* 0x0268001517007388 */ /* 0x000fe40000000400 */
[----:B------:R-:W-:Y:S02]  /*383d0*/  STS.U16 [R23+0x27000], R20 ;  /* 0x0270001417007388 */ /* 0x000fe40000000400 */
[----:B------:R-:W-:Y:S01]  /*383e0*/  STS.U16 [R23+0x27800], R19 ;  /* 0x0278001317007388 */ /* 0x000fe20000000400 */
[----:B------:R-:W-:Y:S01]  /*383f0*/  STS.U16 [R23+0x28000], R17 ;  /* 0x0280001117007388 */ /* 0x000fe20000000400 */
[----:B------:R-:W-:Y:S02]  /*38400*/  STS.U16 [R23+0x28800], R16 ;  /* 0x0288001017007388 */ /* 0x000fe40000000400 */
[----:B------:R1:W-:Y:S01]  /*38410*/  STS.U16 [R23+0x29000], R24 ;  /* 0x0290001817007388 */ /* 0x0003e20000000400 */
[----:B------:R-:W-:Y:S01]  /*38420*/  FMNMX R10, R4, R6, !PT ;  /* 0x00000006040a7209 */ /* 0x000fe20007800000 */
[----:B0-----:R-:W2:Y:S04]  /*38430*/  LDL R22, [R1+0x9dc] ;  /* 0x0009dc0001167983 */ /* 0x001ea80000100800 */
[----:B------:R-:W2:Y:S04]  /*38440*/  LDL R4, [R1+0x998] ;  /* 0x0009980001047983 */ /* 0x000ea80000100800 */
[----:B------:R-:W2:Y:S04]  /*38450*/  LDL R6, [R1+0x9e4] ;  /* 0x0009e40001067983 */ /* 0x000ea80000100800 */
[----:B-1----:R-:W2:Y:S04]  /*38460*/  LDL R24, [R1+0x9a0] ;  /* 0x0009a00001187983 */ /* 0x002ea80000100800 */
[----:B------:R-:W2:Y:S04]  /*38470*/  LDL R21, [R1+0x9ec] ;  /* 0x0009ec0001157983 */ /* 0x000ea80000100800 */
[----:B------:R-:W2:Y:S04]  /*38480*/  LDL R19, [R1+0xa2c] ;  /* 0x000a2c0001137983 */ /* 0x000ea80000100800 */
[----:B------:R-:W2:Y:S04]  /*38490*/  LDL R16, [R1+0xa24] ;  /* 0x000a240001107983 */ /* 0x000ea80000100800 */
[----:B------:R-:W2:Y:S04]  /*384a0*/  LDL R20, [R1+0xa28] ;  /* 0x000a280001147983 */ /* 0x000ea80000100800 */
[----:B------:R-:W2:Y:S01]  /*384b0*/  LDL R17, [R1+0xa20] ;  /* 0x000a200001117983 */ /* 0x000ea20000100800 */
[----:B----4-:R-:W-:-:S03]  /*384c0*/  FMNMX R13, R28, R3, !PT ;  /* 0x000000031c0d7209 */ /* 0x010fc60007800000 */
[----:B------:R-:W4:Y:S04]  /*384d0*/  LDL R3, [R1+0x9d8] ;  /* 0x0009d80001037983 */ /* 0x000f280000100800 */
[----:B------:R-:W4:Y:S04]  /*384e0*/  LDL R28, [R1+0x9e0] ;  /* 0x0009e000011c7983 */ /* 0x000f280000100800 */
[----:B------:R0:W-:Y:S01]  /*384f0*/  STS.U16 [R23+0x29800], R9 ;  /* 0x0298000917007388 */ /* 0x0001e20000000400 */
[----:B---3--:R-:W-:Y:S02]  /*38500*/  FMNMX R13, R27, R13, !PT ;  /* 0x0000000d1b0d7209 */ /* 0x008fe40007800000 */
[----:B-----5:R-:W-:Y:S01]  /*38510*/  FMNMX R10, R29, R10, !PT ;  /* 0x0000000a1d0a7209 */ /* 0x020fe20007800000 */
[----:B------:R-:W3:Y:S04]  /*38520*/  LDL R27, [R1+0x9e8] ;  /* 0x0009e800011b7983 */ /* 0x000ee80000100800 */
[----:B------:R-:W5:Y:S01]  /*38530*/  LDL R29, [R1+0x9d4] ;  /* 0x0009d400011d7983 */ /* 0x000f620000100800 */
[----:B------:R-:W-:-:S02]  /*38540*/  FMNMX R13, R7, R13, !PT ;  /* 0x0000000d070d7209 */ /* 0x000fc40007800000 */
[----:B------:R-:W5:Y:S01]  /*38550*/  LDL R7, [R1+0xa14] ;  /* 0x000a140001077983 */ /* 0x000f620000100800 */
[----:B0-----:R-:W5:Y:S01]  /*38560*/  LDL R9, [R1+0xa18] ;  /* 0x000a180001097983 */ /* 0x001f620000100800 */
[----:B------:R-:W-:-:S03]  /*38570*/  FMNMX R10, R26, R10, !PT ;  /* 0x0000000a1a0a7209 */ /* 0x000fc60007800000 */
[----:B------:R-:W5:Y:S01]  /*38580*/  LDL R26, [R1+0x9d0] ;  /* 0x0009d000011a7983 */ /* 0x000f620000100800 */
[----:B------:R-:W-:Y:S02]  /*38590*/  FMNMX R13, R25, R13, !PT ;  /* 0x0000000d190d7209 */ /* 0x000fe40007800000 */
[----:B------:R-:W5:Y:S01]  /*385a0*/  LDL R25, [R1+0xa1c] ;  /* 0x000a1c0001197983 */ /* 0x000f620000100800 */
[----:B------:R-:W-:Y:S01]  /*385b0*/  FMNMX R10, R5, R10, !PT ;  /* 0x0000000a050a7209 */ /* 0x000fe20007800000 */
[----:B------:R0:W-:Y:S04]  /*385c0*/  STS.U16 [R23+0x2a000], R8 ;  /* 0x02a0000817007388 */ /* 0x0001e80000000400 */
[----:B------:R-:W5:Y:S04]  /*385d0*/  LDL R5, [R1+0xa84] ;  /* 0x000a840001057983 */ /* 0x000f680000100800 */
[----:B0-----:R-:W5:Y:S01]  /*385e0*/  LDL R8, [R1+0xa10] ;  /* 0x000a100001087983 */ /* 0x001f620000100800 */
[----:B------:R-:W-:-:S02]  /*385f0*/  FMNMX R13, R11, R13, !PT ;  /* 0x0000000d0b0d7209 */ /* 0x000fc40007800000 */
[----:B------:R-:W5:Y:S02]  /*38600*/  LDL R11, [R1+0xaf4] ;  /* 0x000af400010b7983 */ /* 0x000f640000100800 */
[----:B------:R-:W-:Y:S02]  /*38610*/  FMNMX R13, R14, R13, !PT ;  /* 0x0000000d0e0d7209 */ /* 0x000fe40007800000 */
[----:B------:R-:W5:Y:S02]  /*38620*/  LDL R14, [R1+0xae4] ;  /* 0x000ae400010e7983 */ /* 0x000f640000100800 */
[----:B------:R-:W-:Y:S02]  /*38630*/  FMNMX R13, R12, R13, !PT ;  /* 0x0000000d0c0d7209 */ /* 0x000fe40007800000 */
[----:B------:R-:W5:Y:S01]  /*38640*/  LDL R12, [R1+0xad8] ;  /* 0x000ad800010c7983 */ /* 0x000f620000100800 */
[----:B--2---:R-:W-:-:S03]  /*38650*/  FMNMX R10, R24, R10, !PT ;  /* 0x0000000a180a7209 */ /* 0x004fc60007800000 */
[----:B------:R-:W2:Y:S01]  /*38660*/  LDL R24, [R1+0xa8c] ;  /* 0x000a8c0001187983 */ /* 0x000ea20000100800 */
[----:B------:R-:W-:-:S03]  /*38670*/  FMNMX R10, R4, R10, !PT ;  /* 0x0000000a040a7209 */ /* 0x000fc60007800000 */
[----:B------:R-:W2:Y:S01]  /*38680*/  LDL R4, [R1+0xa80] ;  /* 0x000a800001047983 */ /* 0x000ea20000100800 */
[----:B------:R-:W-:Y:S02]  /*38690*/  FMNMX R10, R15, R10, !PT ;  /* 0x0000000a0f0a7209 */ /* 0x000fe40007800000 */
[----:B------:R-:W-:Y:S01]  /*386a0*/  FMNMX R13, R6, R13, !PT ;  /* 0x0000000d060d7209 */ /* 0x000fe20007800000 */
[----:B------:R-:W2:Y:S04]  /*386b0*/  LDL R15, [R1+0xaf8] ;  /* 0x000af800010f7983 */ /* 0x000ea80000100800 */
[----:B------:R-:W2:Y:S01]  /*386c0*/  LDL R6, [R1+0xa88] ;  /* 0x000a880001067983 */ /* 0x000ea20000100800 */
[----:B------:R-:W-:Y:S02]  /*386d0*/  FMNMX R10, R22, R10, !PT ;  /* 0x0000000a160a7209 */ /* 0x000fe40007800000 */
[----:B----4-:R-:W-:Y:S01]  /*386e0*/  FMNMX R13, R28, R13, !PT ;  /* 0x0000000d1c0d7209 */ /* 0x010fe20007800000 */
[----:B------:R-:W4:Y:S04]  /*386f0*/  LDL R22, [R1+0xadc] ;  /* 0x000adc0001167983 */ /* 0x000f280000100800 */
[----:B------:R-:W4:Y:S01]  /*38700*/  LDL R28, [R1+0xa90] ;  /* 0x000a9000011c7983 */ /* 0x000f220000100800 */
[----:B------:R-:W-:-:S02]  /*38710*/  FMNMX R10, R3, R10, !PT ;  /* 0x0000000a030a7209 */ /* 0x000fc40007800000 */
[----:B------:R-:W4:Y:S01]  /*38720*/  LDL R3, [R1+0xa7c] ;  /* 0x000a7c0001037983 */ /* 0x000f220000100800 */
[----:B---3--:R-:W-:Y:S02]  /*38730*/  FMNMX R13, R27, R13, !PT ;  /* 0x0000000d1b0d7209 */ /* 0x008fe40007800000 */
[----:B-----5:R-:W-:Y:S01]  /*38740*/  FMNMX R10, R29, R10, !PT ;  /* 0x0000000a1d0a7209 */ /* 0x020fe20007800000 */
[----:B------:R-:W3:Y:S04]  /*38750*/  LDL R27, [R1+0xa94] ;  /* 0x000a9400011b7983 */ /* 0x000ee80000100800 */
[----:B------:R-:W5:Y:S01]  /*38760*/  LDL R29, [R1+0xa78] ;  /* 0x000a7800011d7983 */ /* 0x000f620000100800 */
[----:B------:R-:W-:Y:S02]  /*38770*/  FMNMX R13, R21, R13, !PT ;  /* 0x0000000d150d7209 */ /* 0x000fe40007800000 */
[----:B------:R-:W3:Y:S02]  /*38780*/  LDL R21, [R1+0xb54] ;  /* 0x000b540001157983 */ /* 0x000ee40000100800 */
[----:B------:R-:W-:-:S02]  /*38790*/  FMNMX R13, R19, R13, !PT ;  /* 0x0000000d130d7209 */ /* 0x000fc40007800000 */
[----:B------:R-:W3:Y:S01]  /*387a0*/  LDL R19, [R1+0xbac] ;  /* 0x000bac0001137983 */ /* 0x000ee20000100800 */
[----:B------:R-:W-:Y:S02]  /*387b0*/  FMNMX R10, R26, R10, !PT ;  /* 0x0000000a1a0a7209 */ /* 0x000fe40007800000 */
[----:B------:R-:W-:Y:S01]  /*387c0*/  FMNMX R13, R16, R13, !PT ;  /* 0x0000000d100d7209 */ /* 0x000fe20007800000 */
[----:B------:R-:W3:Y:S01]  /*387d0*/  LDL R26, [R1+0xb1c] ;  /* 0x000b1c00011a7983 */ /* 0x000ee20000100800 */
[----:B------:R-:W3:Y:S01]  /*387e0*/  LDL R16, [R1+0xba4] ;  /* 0x000ba40001107983 */ /* 0x000ee20000100800 */
[----:B------:R-:W-:Y:S02]  /*387f0*/  FMNMX R10, R20, R10, !PT ;  /* 0x0000000a140a7209 */ /* 0x000fe40007800000 */
[----:B------:R-:W-:Y:S01]  /*38800*/  FMNMX R13, R25, R13, !PT ;  /* 0x0000000d190d7209 */ /* 0x000fe20007800000 */
[----:B------:R-:W3:Y:S01]  /*38810*/  LDL R20, [R1+0xb6c] ;  /* 0x000b6c0001147983 */ /* 0x000ee20000100800 */
[----:B------:R-:W3:Y:S01]  /*38820*/  LDL R25, [R1+0xb08] ;  /* 0x000b080001197983 */ /* 0x000ee20000100800 */
[----:B------:R-:W-:-:S02]  /*38830*/  FMNMX R10, R17, R10, !PT ;  /* 0x0000000a110a7209 */ /* 0x000fc40007800000 */
[----:B------:R-:W-:Y:S01]  /*38840*/  FMNMX R13, R7, R13, !PT ;  /* 0x0000000d070d7209 */ /* 0x000fe20007800000 */
[----:B------:R-:W3:Y:S01]  /*38850*/  LDL R17, [R1+0xbb0] ;  /* 0x000bb00001117983 */ /* 0x000ee20000100800 */
[----:B------:R-:W3:Y:S01]  /*38860*/  LDL R7, [R1+0xb64] ;  /* 0x000b640001077983 */ /* 0x000ee20000100800 */
[----:B------:R-:W-:Y:S02]  /*38870*/  FMNMX R10, R9, R10, !PT ;  /* 0x0000000a090a7209 */ /* 0x000fe40007800000 */
[----:B------:R-:W3:Y:S02]  /*38880*/  LDL R9, [R1+0xba8] ;  /* 0x000ba80001097983 */ /* 0x000ee40000100800 */
[----:B------:R-:W-:Y:S02]  /*38890*/  FMNMX R10, R8, R10, !PT ;  /* 0x0000000a080a7209 */ /* 0x000fe40007800000 */
[----:B------:R-:W3:Y:S02]  /*388a0*/  LDL R8, [R1+0xb60] ;  /* 0x000b600001087983 */ /* 0x000ee40000100800 */
[----:B------:R-:W-:-:S02]  /*388b0*/  FMNMX R10, R5, R10, !PT ;  /* 0x0000000a050a7209 */ /* 0x000fc40007800000 */
[----:B------:R-:W3:Y:S01]  /*388c0*/  LDL R5, [R1+0xb70] ;  /* 0x000b700001057983 */ /* 0x000ee20000100800 */
[----:B--2---:R-:W-:-:S03]  /*388d0*/  FMNMX R13, R24, R13, !PT ;  /* 0x0000000d180d7209 */ /* 0x004fc60007800000 */
[----:B------:R-:W2:Y:S01]  /*388e0*/  LDL R24, [R1+0xb04] ;  /* 0x000b040001187983 */ /* 0x000ea20000100800 */
[----:B------:R-:W-:-:S03]  /*388f0*/  FMNMX R10, R4, R10, !PT ;  /* 0x0000000a040a7209 */ /* 0x000fc60007800000 */
[----:B------:R-:W2:Y:S01]  /*38900*/  LDL R4, [R1+0xb5c] ;  /* 0x000b5c0001047983 */ /* 0x000ea20000100800 */
[----:B----4-:R-:W-:-:S03]  /*38910*/  FMNMX R10, R3, R10, !PT ;  /* 0x0000000a030a7209 */ /* 0x010fc60007800000 */
[----:B------:R-:W4:Y:S01]  /*38920*/  LDL R3, [R1+0xb58] ;  /* 0x000b580001037983 */ /* 0x000f220000100800 */
[----:B------:R-:W-:Y:S02]  /*38930*/  FMNMX R13, R6, R13, !PT ;  /* 0x0000000d060d7209 */ /* 0x000fe40007800000 */
[----:B------:R-:W4:Y:S02]  /*38940*/  LDL R6, [R1+0xb68] ;  /* 0x000b680001067983 */ /* 0x000f240000100800 */
[----:B------:R-:W-:Y:S02]  /*38950*/  FMNMX R13, R28, R13, !PT ;  /* 0x0000000d1c0d7209 */ /* 0x000fe40007800000 */
[----:B------:R-:W4:Y:S01]  /*38960*/  LDL R28, [R1+0xba0] ;  /* 0x000ba000011c7983 */ /* 0x000f220000100800 */
[----:B-----5:R-:W-:Y:S02]  /*38970*/  FMNMX R10, R29, R10, !PT ;  /* 0x0000000a1d0a7209 */ /* 0x020fe40007800000 */
[----:B---3--:R-:W-:Y:S01]  /*38980*/  FMNMX R13, R27, R13, !PT ;  /* 0x0000000d1b0d7209 */ /* 0x008fe20007800000 */
[----:B------:R-:W3:Y:S04]  /*38990*/  LDL R29, [R1+0xb9c] ;  /* 0x000b9c00011d7983 */ /* 0x000ee80000100800 */
[----:B------:R-:W5:Y:S01]  /*389a0*/  LDL R27, [R1+0xb94] ;  /* 0x000b9400011b7983 */ /* 0x000f620000100800 */
[----:B------:R-:W-:-:S03]  /*389b0*/  FMNMX R10, R26, R10, !PT ;  /* 0x0000000a1a0a7209 */ /* 0x000fc60007800000 */
[----:B------:R-:W5:Y:S01]  /*389c0*/  LDL R26, [R1+0xb98] ;  /* 0x000b9800011a7983 */ /* 0x000f620000100800 */
[----:B------:R-:W-:Y:S02]  /*389d0*/  FMNMX R10, R11, R10, !PT ;  /* 0x0000000a0b0a7209 */ /* 0x000fe40007800000 */
[----:B------:R-:W-:Y:S02]  /*389e0*/  FMNMX R13, R25, R13, !PT ;  /* 0x0000000d190d7209 */ /* 0x000fe40007800000 */
[----:B------:R-:W5:Y:S01]  /*389f0*/  LDL.LU R25, [R1+0x64] ;  /* 0x0000640001197983 */ /* 0x000f620000300800 */
[----:B------:R-:W-:-:S04]  /*38a00*/  FMNMX R10, R14, R10, !PT ;  /* 0x0000000a0e0a7209 */ /* 0x000fc80007800000 */
[----:B------:R-:W-:-:S04]  /*38a10*/  FMNMX R10, R12, R10, !PT ;  /* 0x0000000a0c0a7209 */ /* 0x000fc80007800000 */
[----:B------:R-:W-:Y:S02]  /*38a20*/  FMNMX R10, R8, R10, !PT ;  /* 0x0000000a080a7209 */ /* 0x000fe40007800000 */
[----:B--2---:R-:W-:Y:S02]  /*38a30*/  FMNMX R13, R24, R13, !PT ;  /* 0x0000000d180d7209 */ /* 0x004fe40007800000 */
[----:B------:R-:W2:Y:S02]  /*38a40*/  LDL.LU R24, [R1+0x60] ;  /* 0x0000600001187983 */ /* 0x000ea40000300800 */
[----:B------:R-:W-:Y:S02]  /*38a50*/  FMNMX R13, R15, R13, !PT ;  /* 0x0000000d0f0d7209 */ /* 0x000fe40007800000 */
[----:B------:R-:W-:Y:S02]  /*38a60*/  FMNMX R10, R4, R10, !PT ;  /* 0x0000000a040a7209 */ /* 0x000fe40007800000 */
[----:B------:R-:W-:-:S04]  /*38a70*/  FMNMX R13, R22, R13, !PT ;  /* 0x0000000d160d7209 */ /* 0x000fc80007800000 */
[----:B------:R-:W-:Y:S02]  /*38a80*/  FMNMX R13, R5, R13, !PT ;  /* 0x0000000d050d7209 */ /* 0x000fe40007800000 */
[----:B------:R-:W2:Y:S01]  /*38a90*/  LDL.LU R5, [R1+0x5c] ;  /* 0x00005c0001057983 */ /* 0x000ea20000300800 */
[----:B------:R-:W2:Y:S01]  /*38aa0*/  LDL.LU R4, [R1+0x50] ;  /* 0x0000500001047983 */ /* 0x000ea20000300800 */
[----:B----4-:R-:W-:Y:S02]  /*38ab0*/  FMNMX R10, R3, R10, !PT ;  /* 0x0000000a030a7209 */ /* 0x010fe40007800000 */
[----:B------:R-:W4:Y:S01]  /*38ac0*/  LDL.LU R3, [R1+0x4c] ;  /* 0x00004c0001037983 */ /* 0x000f220000300800 */
[----:B------:R-:W-:Y:S01]  /*38ad0*/  FMNMX R13, R7, R13, !PT ;  /* 0x0000000d070d7209 */ /* 0x000fe20007800000 */
[----:B------:R-:W4:Y:S02]  /*38ae0*/  LDL.LU R8, [R1+0x48] ;  /* 0x0000480001087983 */ /* 0x000f240000300800 */
[----:B------:R-:W4:Y:S01]  /*38af0*/  LDL.LU R7, [R1+0x40] ;  /* 0x0000400001077983 */ /* 0x000f220000300800 */
[----:B------:R-:W-:-:S02]  /*38b00*/  FMNMX R13, R6, R13, !PT ;  /* 0x0000000d060d7209 */ /* 0x000fc40007800000 */
[----:B------:R-:W4:Y:S01]  /*38b10*/  LDL.LU R6, [R1+0x3c] ;  /* 0x00003c0001067983 */ /* 0x000f220000300800 */
[----:B------:R-:W-:Y:S02]  /*38b20*/  FMNMX R10, R21, R10, !PT ;  /* 0x0000000a150a7209 */ /* 0x000fe40007800000 */
[----:B------:R-:W-:Y:S01]  /*38b30*/  FMNMX R13, R20, R13, !PT ;  /* 0x0000000d140d7209 */ /* 0x000fe20007800000 */
[----:B------:R-:W4:Y:S01]  /*38b40*/  LDL R11, [R1+0x13d4] ;  /* 0x0013d400010b7983 */ /* 0x000f220000100800 */
[----:B------:R-:W-:Y:S02]  /*38b50*/  FMNMX R10, R19, R10, !PT ;  /* 0x0000000a130a7209 */ /* 0x000fe40007800000 */
[----:B------:R-:W-:Y:S02]  /*38b60*/  FMNMX R13, R17, R13, !PT ;  /* 0x0000000d110d7209 */ /* 0x000fe40007800000 */
[----:B------:R-:W-:Y:S02]  /*38b70*/  FMNMX R10, R16, R10, !PT ;  /* 0x0000000a100a7209 */ /* 0x000fe40007800000 */
[----:B------:R-:W-:-:S02]  /*38b80*/  FMNMX R13, R9, R13, !PT ;  /* 0x0000000d090d7209 */ /* 0x000fc40007800000 */
[----:B------:R-:W-:Y:S02]  /*38b90*/  FMNMX R10, R28, R10, !PT ;  /* 0x0000000a1c0a7209 */ /* 0x000fe40007800000 */
[----:B---3--:R-:W-:Y:S01]  /*38ba0*/  FMNMX R13, R29, R13, !PT ;  /* 0x0000000d1d0d7209 */ /* 0x008fe20007800000 */
[----:B------:R-:W3:Y:S01]  /*38bb0*/  LDL.LU R28, [R1+0x1c4] ;  /* 0x0001c400011c7983 */ /* 0x000ee20000300800 */
[----:B------:R-:W3:Y:S01]  /*38bc0*/  LDL.LU R29, [R1+0x1c0] ;  /* 0x0001c000011d7983 */ /* 0x000ee20000300800 */
[----:B-----5:R-:W-:Y:S02]  /*38bd0*/  FMNMX R10, R27, R10, !PT ;  /* 0x0000000a1b0a7209 */ /* 0x020fe40007800000 */
[----:B------:R-:W-:Y:S04]  /*38be0*/  STS.U16 [R23+0x2a800], R18 ;  /* 0x02a8001217007388 */ /* 0x000fe80000000400 */
[----:B------:R-:W5:Y:S01]  /*38bf0*/  LDL.LU R27, [R1+0x1a8] ;  /* 0x0001a800011b7983 */ /* 0x000f620000300800 */
[----:B------:R-:W-:-:S03]  /*38c00*/  FMNMX R13, R26, R13, !PT ;  /* 0x0000000d1a0d7209 */ /* 0x000fc60007800000 */
[----:B------:R-:W3:Y:S04]  /*38c10*/  LDL.LU R26, [R1+0x1a4] ;  /* 0x0001a400011a7983 */ /* 0x000ee80000300800 */
[----:B------:R0:W-:Y:S04]  /*38c20*/  STS.U16 [R23+0x2b000], R25 ;  /* 0x02b0001917007388 */ /* 0x0001e80000000400 */
[----:B0-----:R-:W5:Y:S04]  /*38c30*/  LDL.LU R25, [R1+0x190] ;  /* 0x0001900001197983 */ /* 0x001f680000300800 */
[----:B--2---:R0:W-:Y:S04]  /*38c40*/  STS.U16 [R23+0x2b800], R24 ;  /* 0x02b8001817007388 */ /* 0x0041e80000000400 */
[----:B0-----:R-:W2:Y:S01]  /*38c50*/  LDL.LU R24, [R1+0x188] ;  /* 0x0001880001187983 */ /* 0x001ea20000300800 */
[----:B------:R-:W2:Y:S03]  /*38c60*/  LDL.LU R14, [R1+0x158] ;  /* 0x00015800010e7983 */ /* 0x000ea60000300800 */
[----:B------:R0:W-:Y:S01]  /*38c70*/  STS.U16 [R23+0x2c000], R5 ;  /* 0x02c0000517007388 */ /* 0x0001e20000000400 */
[----:B------:R1:W-:Y:S03]  /*38c80*/  STS.U16 [R23+0x2c800], R4 ;  /* 0x02c8000417007388 */ /* 0x0003e60000000400 */
[----:B----4-:R4:W-:Y:S04]  /*38c90*/  STS.U16 [R23+0x2d000], R3 ;  /* 0x02d0000317007388 */ /* 0x0109e80000000400 */
[----:B0-----:R-:W2:Y:S01]  /*38ca0*/  LDL.LU R5, [R1+0x134] ;  /* 0x0001340001057983 */ /* 0x001ea20000300800 */
[----:B-1----:R-:W2:Y:S03]  /*38cb0*/  LDL.LU R4, [R1+0x110] ;  /* 0x0001100001047983 */ /* 0x002ea60000300800 */
[----:B----4-:R-:W4:Y:S01]  /*38cc0*/  LDL.LU R3, [R1+0x108] ;  /* 0x0001080001037983 */ /* 0x010f220000300800 */
[----:B------:R-:W4:Y:S02]  /*38cd0*/  LDL.LU R12, [R1+0xe8] ;  /* 0x0000e800010c7983 */ /* 0x000f240000300800 */
[----:B------:R-:W4:Y:S02]  /*38ce0*/  LDL.LU R22, [R1+0xdc] ;  /* 0x0000dc0001167983 */ /* 0x000f240000300800 */
[----:B------:R-:W4:Y:S01]  /*38cf0*/  LDL.LU R21, [R1+0xcc] ;  /* 0x0000cc0001157983 */ /* 0x000f220000300800 */
[----:B------:R-:W4:Y:S01]  /*38d00*/  LDL.LU R20, [R1+0xb8] ;  /* 0x0000b80001147983 */ /* 0x000f220000300800 */
[----:B------:R-:W4:Y:S02]  /*38d10*/  LDL.LU R19, [R1+0xa4] ;  /* 0x0000a40001137983 */ /* 0x000f240000300800 */
[----:B------:R-:W4:Y:S02]  /*38d20*/  LDL.LU R17, [R1+0x90] ;  /* 0x0000900001117983 */ /* 0x000f240000300800 */
[----:B------:R-:W4:Y:S01]  /*38d30*/  LDL.LU R16, [R1+0x88] ;  /* 0x0000880001107983 */ /* 0x000f220000300800 */
[----:B------:R0:W-:Y:S04]  /*38d40*/  STS.U16 [R23+0x2d800], R8 ;  /* 0x02d8000817007388 */ /* 0x0001e80000000400 */
[----:B------:R-:W4:Y:S01]  /*38d50*/  LDL.LU R9, [R1+0x7c] ;  /* 0x00007c0001097983 */ /* 0x000f220000300800 */
[----:B------:R1:W-:Y:S02]  /*38d60*/  STS.U16 [R23+0x2e000], R7 ;  /* 0x02e0000717007388 */ /* 0x0003e40000000400 */
[----:B------:R1:W-:Y:S02]  /*38d70*/  STS.U16 [R23+0x2e800], R6 ;  /* 0x02e8000617007388 */ /* 0x0003e40000000400 */
[----:B------:R3:W-:Y:S01]  /*38d80*/  STS.U16 [R23+0x2f000], R0 ;  /* 0x02f0000017007388 */ /* 0x0007e20000000400 */
[----:B------:R3:W-:Y:S04]  /*38d90*/  STS.U16 [R23+0x2f800], R2 ;  /* 0x02f8000217007388 */ /* 0x0007e80000000400 */
[----:B0-----:R-:W4:Y:S01]  /*38da0*/  LDL.LU R8, [R1+0x70] ;  /* 0x0000700001087983 */ /* 0x001f220000300800 */
[----:B-1----:R-:W4:Y:S02]  /*38db0*/  LDL.LU R7, [R1+0x68] ;  /* 0x0000680001077983 */ /* 0x002f240000300800 */
[----:B------:R-:W4:Y:S01]  /*38dc0*/  LDL.LU R6, [R1+0x44] ;  /* 0x0000440001067983 */ /* 0x000f220000300800 */
[----:B---3--:R-:W3:Y:S01]  /*38dd0*/  LDL.LU R0, [R1+0x160] ;  /* 0x0001600001007983 */ /* 0x008ee20000300800 */
[----:B------:R-:W3:Y:S02]  /*38de0*/  LDL.LU R23, [R1+0x3c30] ;  /* 0x003c300001177983 */ /* 0x000ee40000300800 */
[----:B------:R-:W3:Y:S02]  /*38df0*/  LDL.LU R2, [R1+0x180] ;  /* 0x0001800001027983 */ /* 0x000ee40000300800 */
[----:B------:R0:W-:Y:S01]  /*38e00*/  STS.U16 [R11+0x20200], R28 ;  /* 0x0202001c0b007388 */ /* 0x0001e20000000400 */
[----:B------:R1:W-:Y:S04]  /*38e10*/  STS.U16 [R11+0x20a00], R29 ;  /* 0x020a001d0b007388 */ /* 0x0003e80000000400 */
[----:B-----5:R5:W-:Y:S01]  /*38e20*/  STS.U16 [R11+0x21200], R27 ;  /* 0x0212001b0b007388 */ /* 0x020be20000000400 */
[----:B------:R5:W-:Y:S03]  /*38e30*/  STS.U16 [R11+0x21a00], R26 ;  /* 0x021a001a0b007388 */ /* 0x000be60000000400 */
[----:B0-----:R-:W4:Y:S01]  /*38e40*/  LDL.LU R28, [R1+0x3c2c] ;  /* 0x003c2c00011c7983 */ /* 0x001f220000300800 */
[----:B-1----:R-:W4:Y:S03]  /*38e50*/  LDL.LU R29, [R1+0x3c28] ;  /* 0x003c2800011d7983 */ /* 0x002f260000300800 */
[----:B-----5:R-:W5:Y:S01]  /*38e60*/  LDL.LU R27, [R1+0x3c24] ;  /* 0x003c2400011b7983 */ /* 0x020f620000300800 */
[----:B------:R-:W4:Y:S03]  /*38e70*/  LDL.LU R26, [R1+0x3c20] ;  /* 0x003c2000011a7983 */ /* 0x000f260000300800 */
[----:B------:R0:W-:Y:S04]  /*38e80*/  STS.U16 [R11+0x22200], R25 ;  /* 0x022200190b007388 */ /* 0x0001e80000000400 */
[----:B0-----:R-:W5:Y:S04]  /*38e90*/  LDL.LU R25, [R1+0x3c1c] ;  /* 0x003c1c0001197983 */ /* 0x001f680000300800 */
[----:B--2---:R0:W-:Y:S04]  /*38ea0*/  STS.U16 [R11+0x22a00], R24 ;  /* 0x022a00180b007388 */ /* 0x0041e80000000400 */
[----:B0-----:R-:W2:Y:S04]  /*38eb0*/  LDL.LU R24, [R1+0x3c18] ;  /* 0x003c180001187983 */ /* 0x001ea80000300800 */
[----:B---3--:R-:W-:Y:S01]  /*38ec0*/  STS.U16 [R11+0x23200], R2 ;  /* 0x023200020b007388 */ /* 0x008fe20000000400 */
[----:B------:R-:W-:Y:S02]  /*38ed0*/  STS.U16 [R11+0x23a00], R0 ;  /* 0x023a00000b007388 */ /* 0x000fe40000000400 */
[----:B------:R-:W-:Y:S02]  /*38ee0*/  STS.U16 [R11+0x24200], R14 ;  /* 0x0242000e0b007388 */ /* 0x000fe40000000400 */
[----:B------:R0:W-:Y:S01]  /*38ef0*/  STS.U16 [R11+0x24a00], R5 ;  /* 0x024a00050b007388 */ /* 0x0001e20000000400 */
[----:B------:R1:W-:Y:S04]  /*38f00*/  STS.U16 [R11+0x25200], R4 ;  /* 0x025200040b007388 */ /* 0x0003e80000000400 */
[----:B0-----:R-:W3:Y:S01]  /*38f10*/  LDL.LU R5, [R1+0x94] ;  /* 0x0000940001057983 */ /* 0x001ee20000300800 */
[----:B-1----:R-:W3:Y:S03]  /*38f20*/  LDL.LU R4, [R1+0x98] ;  /* 0x0000980001047983 */ /* 0x002ee60000300800 */
[----:B------:R-:W0:Y:S04]  /*38f30*/  SHFL.BFLY PT, R15, R10, 0x2, 0x1f ;  /* 0x0c401f000a0f7f89 */ /* 0x000e2800000e0000 */
[----:B------:R-:W1:Y:S01]  /*38f40*/  SHFL.BFLY PT, R18, R13, 0x2, 0x1f ;  /* 0x0c401f000d127f89 */ /* 0x000e6200000e0000 */
[----:B----4-:R4:W-:Y:S02]  /*38f50*/  STS.U16 [R11+0x25a00], R3 ;  /* 0x025a00030b007388 */ /* 0x0109e40000000400 */
[----:B------:R-:W-:Y:S02]  /*38f60*/  STS.U16 [R11+0x26200], R12 ;  /* 0x0262000c0b007388 */ /* 0x000fe40000000400 */
[----:B------:R-:W-:Y:S01]  /*38f70*/  STS.U16 [R11+0x26a00], R22 ;  /* 0x026a00160b007388 */ /* 0x000fe20000000400 */
[----:B------:R-:W-:Y:S01]  /*38f80*/  STS.U16 [R11+0x27200], R21 ;  /* 0x027200150b007388 */ /* 0x000fe20000000400 */
[----:B------:R-:W-:Y:S02]  /*38f90*/  STS.U16 [R11+0x27a00], R20 ;  /* 0x027a00140b007388 */ /* 0x000fe40000000400 */
[----:B------:R-:W-:Y:S02]  /*38fa0*/  STS.U16 [R11+0x28200], R19 ;  /* 0x028200130b007388 */ /* 0x000fe40000000400 */
[----:B------:R-:W-:Y:S01]  /*38fb0*/  STS.U16 [R11+0x28a00], R17 ;  /* 0x028a00110b007388 */ /* 0x000fe20000000400 */
[----:B------:R-:W-:Y:S01]  /*38fc0*/  STS.U16 [R11+0x29200], R16 ;  /* 0x029200100b007388 */ /* 0x000fe20000000400 */
[----:B------:R-:W-:Y:S02]  /*38fd0*/  STS.U16 [R11+0x29a00], R9 ;  /* 0x029a00090b007388 */ /* 0x000fe40000000400 */
[----:B------:R-:W-:Y:S02]  /*38fe0*/  STS.U16 [R11+0x2a200], R8 ;  /* 0x02a200080b007388 */ /* 0x000fe40000000400 */
[----:B------:R-:W-:Y:S01]  /*38ff0*/  STS.U16 [R11+0x2aa00], R7 ;  /* 0x02aa00070b007388 */ /* 0x000fe20000000400 */
[----:B----4-:R-:W4:Y:S04]  /*39000*/  LDL.LU R3, [R1+0x9c] ;  /* 0x00009c0001037983 */ /* 0x010f280000300800 */
[----:B------:R-:W-:Y:S01]  /*39010*/  STS.U16 [R11+0x2b200], R6 ;  /* 0x02b200060b007388 */ /* 0x000fe20000000400 */
[----:B0-----:R-:W-:-:S02]  /*39020*/  FMNMX R0, R10, R15, !PT ;  /* 0x0000000f0a007209 */ /* 0x001fc40007800000 */
[----:B-1----:R-:W-:-:S03]  /*39030*/  FMNMX R2, R13, R18, !PT ;  /* 0x000000120d027209 */ /* 0x002fc60007800000 */
[----:B------:R-:W0:Y:S04]  /*39040*/  SHFL.BFLY PT, R13, R0, 0x1, 0x1f ;  /* 0x0c201f00000d7f89 */ /* 0x000e2800000e0000 */
[----:B------:R-:W1:Y:S01]  /*39050*/  SHFL.BFLY PT, R10, R2, 0x1, 0x1f ;  /* 0x0c201f00020a7f89 */ /* 0x000e6200000e0000 */
[----:B0-----:R-:W-:Y:S01]  /*39060*/  FMNMX R18, R0, R13, !PT ;  /* 0x0000000d00127209 */ /* 0x001fe20007800000 */
[----:B-1----:R-:W-:Y:S02]  /*39070*/  FMNMX R0, R2, R10, !PT ;  /* 0x0000000a02007209 */ /* 0x002fe40007800000 */
[----:B--2---:R0:W-:Y:S01]  /*39080*/  STS.U16 [R11+0x2ba00], R24 ;  /* 0x02ba00180b007388 */ /* 0x0041e20000000400 */
[----:B-----5:R1:W-:Y:S02]  /*39090*/  STS.U16 [R11+0x2c200], R25 ;  /* 0x02c200190b007388 */ /* 0x0203e40000000400 */
[----:B------:R2:W-:Y:S01]  /*390a0*/  STS.U16 [R11+0x2ca00], R26 ;  /* 0x02ca001a0b007388 */ /* 0x0005e20000000400 */
[----:B0-----:R-:W5:Y:S01]  /*390b0*/  LDL.LU R24, [R1+0x3c14] ;  /* 0x003c140001187983 */ /* 0x001f620000300800 */
[----:B-1----:R-:W5:Y:S02]  /*390c0*/  LDL.LU R25, [R1+0x3c10] ;  /* 0x003c100001197983 */ /* 0x002f640000300800 */
[----:B--2---:R-:W2:Y:S02]  /*390d0*/  LDL.LU R26, [R1+0x3c0c] ;  /* 0x003c0c00011a7983 */ /* 0x004ea40000300800 */
[----:B------:R0:W-:Y:S02]  /*390e0*/  STS.U16 [R11+0x2d200], R27 ;  /* 0x02d2001b0b007388 */ /* 0x0001e40000000400 */
[----:B0-----:R-:W2:Y:S01]  /*390f0*/  LDL.LU R27, [R1+0x3c08] ;  /* 0x003c0800011b7983 */ /* 0x001ea20000300800 */
[----:B------:R-:W2:Y:S02]  /*39100*/  LDL.LU R16, [R1+0x28] ;  /* 0x0000280001107983 */ /* 0x000ea40000300800 */
[----:B------:R-:W2:Y:S01]  /*39110*/  LDL.LU R9, [R1+0x24] ;  /* 0x0000240001097983 */ /* 0x000ea20000300800 */
[----:B------:R3:W-:Y:S01]  /*39120*/  STS.U16 [R11+0x2da00], R29 ;  /* 0x02da001d0b007388 */ /* 0x0007e20000000400 */
[----:B------:R0:W-:Y:S02]  /*39130*/  STS.U16 [R11+0x2e200], R28 ;  /* 0x02e2001c0b007388 */ /* 0x0001e40000000400 */
[----:B------:R-:W2:Y:S02]  /*39140*/  LDL R6, [R1+0x13d0] ;  /* 0x0013d00001067983 */ /* 0x000ea40000100800 */
[----:B------:R-:W-:Y:S01]  /*39150*/  STL [R1+0x3bf4], R18 ;  /* 0x003bf41201007387 */ /* 0x000fe20000100800 */
[----:B------:R-:W-:Y:S01]  /*39160*/  STL [R1+0x3bf8], R0 ;  /* 0x003bf80001007387 */ /* 0x000fe20000100800 */
[----:B---3--:R-:W-:-:S02]  /*39170*/  FMUL R29, R5, c[0x0][0x188] ;  /* 0x00006200051d7a20 */ /* 0x008fc40000400000 */
[----:B0-----:R-:W-:-:S03]  /*39180*/  FMUL R28, R4, c[0x0][0x188] ;  /* 0x00006200041c7a20 */ /* 0x001fc60000400000 */
[----:B------:R-:W-:Y:S02]  /*39190*/  STL [R1+0x3b8c], R29 ;  /* 0x003b8c1d01007387 */ /* 0x000fe40000100800 */
[----:B------:R0:W-:Y:S02]  /*391a0*/  STL [R1+0x3c04], R28 ;  /* 0x003c041c01007387 */ /* 0x0001e40000100800 */
[----:B------:R-:W3:Y:S01]  /*391b0*/  LDL.LU R5, [R1+0x1d0] ;  /* 0x0001d00001057983 */ /* 0x000ee20000300800 */
[----:B------:R4:W-:Y:S01]  /*391c0*/  STS.U16 [R11+0x2ea00], R23 ;  /* 0x02ea00170b007388 */ /* 0x0009e20000000400 */
[----:B------:R-:W3:Y:S03]  /*391d0*/  LDL.LU R8, [R1+0x1c8] ;  /* 0x0001c80001087983 */ /* 0x000ee60000300800 */
[----:B0-----:R-:W3:Y:S01]  /*391e0*/  LDL.LU R28, [R1+0x1b8] ;  /* 0x0001b800011c7983 */ /* 0x001ee20000300800 */
[----:B------:R-:W3:Y:S02]  /*391f0*/  LDL.LU R4, [R1+0x1b0] ;  /* 0x0001b00001047983 */ /* 0x000ee40000300800 */
[----:B----4-:R-:W-:-:S02]  /*39200*/  FMUL R23, R3, c[0x0][0x188] ;  /* 0x0000620003177a20 */ /* 0x010fc40000400000 */
[----:B------:R-:W4:Y:S01]  /*39210*/  LDL.LU R3, [R1+0x1a0] ;  /* 0x0001a00001037983 */ /* 0x000f220000300800 */
[----:B------:R-:W4:Y:S02]  /*39220*/  LDL.LU R7, [R1+0xfc] ;  /* 0x0000fc0001077983 */ /* 0x000f240000300800 */
[----:B------:R-:W-:Y:S02]  /*39230*/  STL [R1+0x3b88], R23 ;  /* 0x003b881701007387 */ /* 0x000fe40000100800 */
[----:B-----5:R-:W-:Y:S02]  /*39240*/  FMUL R15, R24, c[0x0][0x188] ;  /* 0x00006200180f7a20 */ /* 0x020fe40000400000 */
[----:B------:R-:W-:Y:S01]  /*39250*/  FMUL R13, R25, c[0x0][0x188] ;  /* 0x00006200190d7a20 */ /* 0x000fe20000400000 */
[----:B------:R-:W5:Y:S02]  /*39260*/  LDL.LU R24, [R1+0x104] ;  /* 0x0001040001187983 */ /* 0x000f640000300800 */
[----:B------:R0:W-:Y:S02]  /*39270*/  STL [R1+0x3b80], R15 ;  /* 0x003b800f01007387 */ /* 0x0001e40000100800 */
[----:B--2---:R-:W-:Y:S01]  /*39280*/  FMUL R10, R26, c[0x0][0x188] ;  /* 0x000062001a0a7a20 */ /* 0x004fe20000400000 */
[----:B0-----:R-:W2:Y:S01]  /*39290*/  LDL.LU R15, [R1+0x11c] ;  /* 0x00011c00010f7983 */ /* 0x001ea20000300800 */
[----:B------:R-:W2:Y:S02]  /*392a0*/  LDL.LU R25, [R1+0x150] ;  /* 0x0001500001197983 */ /* 0x000ea40000300800 */
[----:B------:R0:W-:Y:S02]  /*392b0*/  STL [R1+0x3b84], R13 ;  /* 0x003b840d01007387 */ /* 0x0001e40000100800 */
[----:B------:R-:W-:Y:S01]  /*392c0*/  FMUL R2, R27, c[0x0][0x188] ;  /* 0x000062001b027a20 */ /* 0x000fe20000400000 */
[----:B0-----:R-:W2:Y:S01]  /*392d0*/  LDL.LU R13, [R1+0x168] ;  /* 0x00016800010d7983 */ /* 0x001ea20000300800 */
[----:B------:R-:W2:Y:S02]  /*392e0*/  LDL.LU R26, [R1+0x170] ;  /* 0x00017000011a7983 */ /* 0x000ea40000300800 */
[----:B------:R0:W-:Y:S02]  /*392f0*/  STL [R1+0x3b90], R10 ;  /* 0x003b900a01007387 */ /* 0x0001e40000100800 */
[----:B0-----:R-:W2:Y:S01]  /*39300*/  LDL.LU R10, [R1+0x18c] ;  /* 0x00018c00010a7983 */ /* 0x001ea20000300800 */
[----:B------:R-:W2:Y:S02]  /*39310*/  LDL.LU R27, [R1+0x198] ;  /* 0x00019800011b7983 */ /* 0x000ea40000300800 */
[----:B------:R-:W5:Y:S02]  /*39320*/  LDL.LU R23, [R1+0xf0] ;  /* 0x0000f00001177983 */ /* 0x000f640000300800 */
[----:B------:R-:W5:Y:S01]  /*39330*/  LDL.LU R29, [R1+0xe0] ;  /* 0x0000e000011d7983 */ /* 0x000f620000300800 */
[----:B------:R-:W-:Y:S04]  /*39340*/  STS.U16 [R11+0x2f200], R16 ;  /* 0x02f200100b007388 */ /* 0x000fe80000000400 */
[----:B------:R-:W5:Y:S01]  /*39350*/  LDL.LU R0, [R1+0xd4] ;  /* 0x0000d40001007983 */ /* 0x000f620000300800 */
[----:B------:R-:W5:Y:S02]  /*39360*/  LDL.LU R18, [R1+0xc0] ;  /* 0x0000c00001127983 */ /* 0x000f640000300800 */
[----:B------:R0:W-:Y:S01]  /*39370*/  STS.U16 [R11+0x2fa00], R9 ;  /* 0x02fa00090b007388 */ /* 0x0001e20000000400 */
[----:B---3--:R1:W-:Y:S04]  /*39380*/  STS.U16 [R6+0x20400], R5 ;  /* 0x0204000506007388 */ /* 0x0083e80000000400 */
[----:B0-----:R-:W3:Y:S01]  /*39390*/  LDL.LU R11, [R1+0xb0] ;  /* 0x0000b000010b7983 */ /* 0x001ee20000300800 */
[----:B------:R-:W3:Y:S02]  /*393a0*/  LDL.LU R14, [R1+0xa0] ;  /* 0x0000a000010e7983 */ /* 0x000ee40000300800 */
[----:B------:R-:W3:Y:S02]  /*393b0*/  LDL.LU R12, [R1+0x8c] ;  /* 0x00008c00010c7983 */ /* 0x000ee40000300800 */
[----:B------:R-:W3:Y:S01]  /*393c0*/  LDL.LU R22, [R1+0x84] ;  /* 0x0000840001167983 */ /* 0x000ee20000300800 */
[----:B------:R-:W3:Y:S01]  /*393d0*/  LDL.LU R21, [R1+0x58] ;  /* 0x0000580001157983 */ /* 0x000ee20000300800 */
[----:B------:R-:W3:Y:S02]  /*393e0*/  LDL.LU R20, [R1+0x54] ;  /* 0x0000540001147983 */ /* 0x000ee40000300800 */
[----:B------:R-:W3:Y:S02]  /*393f0*/  LDL.LU R19, [R1+0x2c] ;  /* 0x00002c0001137983 */ /* 0x000ee40000300800 */
[----:B------:R-:W3:Y:S01]  /*39400*/  LDL.LU R17, [R1+0x1c] ;  /* 0x00001c0001117983 */ /* 0x000ee20000300800 */
[----:B------:R-:W3:Y:S01]  /*39410*/  LDL.LU R16, [R1+0x18] ;  /* 0x0000180001107983 */ /* 0x000ee20000300800 */
[----:B-1----:R-:W3:Y:S03]  /*39420*/  LDL.LU R5, [R1+0x14] ;  /* 0x0000140001057983 */ /* 0x002ee60000300800 */
[----:B------:R0:W-:Y:S01]  /*39430*/  STS.U16 [R6+0x20c00], R8 ;  /* 0x020c000806007388 */ /* 0x0001e20000000400 */
[----:B------:R1:W-:Y:S02]  /*39440*/  STS.U16 [R6+0x21400], R28 ;  /* 0x0214001c06007388 */ /* 0x0003e40000000400 */
[----:B------:R1:W-:Y:S02]  /*39450*/  STS.U16 [R6+0x21c00], R4 ;  /* 0x021c000406007388 */ /* 0x0003e40000000400 */
[----:B----4-:R4:W-:Y:S01]  /*39460*/  STS.U16 [R6+0x22400], R3 ;  /* 0x0224000306007388 */ /* 0x0109e20000000400 */
[----:B------:R-:W3:Y:S04]  /*39470*/  LDL.LU R9, [R1+0x10] ;  /* 0x0000100001097983 */ /* 0x000ee80000300800 */
[----:B0-----:R-:W3:Y:S01]  /*39480*/  LDL.LU R8, [R1+0xc] ;  /* 0x00000c0001087983 */ /* 0x001ee20000300800 */
[----:B-1----:R-:W3:Y:S02]  /*39490*/  LDL.LU R28, [R1+0x3c04] ;  /* 0x003c0400011c7983 */ /* 0x002ee40000300800 */
[----:B------:R-:W3:Y:S02]  /*394a0*/  LDL.LU R4, [R1+0x3c00] ;  /* 0x003c000001047983 */ /* 0x000ee40000300800 */
[----:B----4-:R-:W4:Y:S01]  /*394b0*/  LDL.LU R3, [R1+0x3bfc] ;  /* 0x003bfc0001037983 */ /* 0x010f220000300800 */
[----:B--2---:R-:W-:Y:S01]  /*394c0*/  STS.U16 [R6+0x22c00], R27 ;  /* 0x022c001b06007388 */ /* 0x004fe20000000400 */
[----:B------:R-:W-:Y:S02]  /*394d0*/  STS.U16 [R6+0x23400], R10 ;  /* 0x0234000a06007388 */ /* 0x000fe40000000400 */
[----:B------:R-:W-:Y:S02]  /*394e0*/  STS.U16 [R6+0x23c00], R26 ;  /* 0x023c001a06007388 */ /* 0x000fe40000000400 */
[----:B------:R-:W-:Y:S01]  /*394f0*/  STS.U16 [R6+0x24400], R13 ;  /* 0x0244000d06007388 */ /* 0x000fe20000000400 */
[----:B------:R-:W-:Y:S01]  /*39500*/  STS.U16 [R6+0x24c00], R25 ;  /* 0x024c001906007388 */ /* 0x000fe20000000400 */
[----:B------:R-:W-:Y:S02]  /*39510*/  STS.U16 [R6+0x25400], R15 ;  /* 0x0254000f06007388 */ /* 0x000fe40000000400 */
[----:B-----5:R-:W-:Y:S02]  /*39520*/  STS.U16 [R6+0x25c00], R24 ;  /* 0x025c001806007388 */ /* 0x020fe40000000400 */
[----:B------:R0:W-:Y:S01]  /*39530*/  STS.U16 [R6+0x26400], R7 ;  /* 0x0264000706007388 */ /* 0x0001e20000000400 */
[----:B------:R-:W-:Y:S01]  /*39540*/  STS.U16 [R6+0x26c00], R23 ;  /* 0x026c001706007388 */ /* 0x000fe20000000400 */
[----:B------:R-:W-:Y:S02]  /*39550*/  STS.U16 [R6+0x27400], R29 ;  /* 0x0274001d06007388 */ /* 0x000fe40000000400 */
[----:B------:R-:W-:Y:S02]  /*39560*/  STS.U16 [R6+0x27c00], R0 ;  /* 0x027c000006007388 */ /* 0x000fe40000000400 */
[----:B------:R-:W-:Y:S01]  /*39570*/  STS.U16 [R6+0x28400], R18 ;  /* 0x0284001206007388 */ /* 0x000fe20000000400 */
[----:B0-----:R-:W2:Y:S04]  /*39580*/  LDL.LU R7, [R1+0x8] ;  /* 0x0000080001077983 */ /* 0x001ea80000300800 */
[----:B---3--:R-:W-:Y:S01]  /*39590*/  STS.U16 [R6+0x28c00], R11 ;  /* 0x028c000b06007388 */ /* 0x008fe20000000400 */
[----:B------:R-:W-:Y:S02]  /*395a0*/  STS.U16 [R6+0x29400], R14 ;  /* 0x0294000e06007388 */ /* 0x000fe40000000400 */
[----:B------:R-:W-:Y:S02]  /*395b0*/  STS.U16 [R6+0x29c00], R12 ;  /* 0x029c000c06007388 */ /* 0x000fe40000000400 */
[----:B------:R-:W-:Y:S01]  /*395c0*/  STS.U16 [R6+0x2a400], R22 ;  /* 0x02a4001606007388 */ /* 0x000fe20000000400 */
[----:B------:R-:W-:Y:S01]  /*395d0*/  STS.U16 [R6+0x2ac00], R21 ;  /* 0x02ac001506007388 */ /* 0x000fe20000000400 */
[----:B------:R-:W-:Y:S02]  /*395e0*/  STS.U16 [R6+0x2b400], R20 ;  /* 0x02b4001406007388 */ /* 0x000fe40000000400 */
[----:B------:R-:W-:Y:S02]  /*395f0*/  STS.U16 [R6+0x2bc00], R19 ;  /* 0x02bc001306007388 */ /* 0x000fe40000000400 */
[----:B------:R-:W-:Y:S01]  /*39600*/  STS.U16 [R6+0x2c400], R17 ;  /* 0x02c4001106007388 */ /* 0x000fe20000000400 */
[----:B------:R-:W3:Y:S04]  /*39610*/  LDL R10, [R1+0xbd4] ;  /* 0x000bd400010a7983 */ /* 0x000ee80000100800 */
[----:B------:R-:W-:Y:S01]  /*39620*/  STS.U16 [R6+0x2cc00], R16 ;  /* 0x02cc001006007388 */ /* 0x000fe20000000400 */
[----:B------:R-:W3:Y:S02]  /*39630*/  LDL.LU R26, [R1+0x1cc] ;  /* 0x0001cc00011a7983 */ /* 0x000ee40000300800 */
[----:B------:R0:W-:Y:S02]  /*39640*/  STS.U16 [R6+0x2d400], R5 ;  /* 0x02d4000506007388 */ /* 0x0001e40000000400 */
        /* <DEDUP_REMOVED lines=8> */
[----:B------:R-:W5:Y:S04]  /*396d0*/  LDL.LU R21, [R1+0x148] ;  /* 0x0001480001157983 */ /* 0x000f680000300800 */
[----:B------:R-:W-:Y:S01]  /*396e0*/  STS.U16 [R6+0x2dc00], R9 ;  /* 0x02dc000906007388 */ /* 0x000fe20000000400 */
[----:B------:R-:W5:Y:S02]  /*396f0*/  LDL.LU R20, [R1+0x118] ;  /* 0x0001180001147983 */ /* 0x000f640000300800 */
[----:B------:R-:W-:Y:S02]  /*39700*/  STS.U16 [R6+0x2e400], R8 ;  /* 0x02e4000806007388 */ /* 0x000fe40000000400 */
[----:B------:R-:W5:Y:S01]  /*39710*/  LDL R13, [R1+0x1f0] ;  /* 0x0001f000010d7983 */ /* 0x000f620000100800 */
[----:B------:R-:W5:Y:S04]  /*39720*/  LDL R25, [R1+0x1f4] ;  /* 0x0001f40001197983 */ /* 0x000f680000100800 */
[----:B------:R-:W5:Y:S01]  /*39730*/  LDL R19, [R1+0x274] ;  /* 0x0002740001137983 */ /* 0x000f620000100800 */
[----:B------:R-:W5:Y:S02]  /*39740*/  LDL.LU R23, [R1+0xf8] ;  /* 0x0000f80001177983 */ /* 0x000f640000300800 */
[----:B------:R-:W5:Y:S01]  /*39750*/  LDL.LU R29, [R1+0xec] ;  /* 0x0000ec00011d7983 */ /* 0x000f620000300800 */
[----:B--2---:R-:W-:Y:S01]  /*39760*/  STS.U16 [R6+0x2ec00], R7 ;  /* 0x02ec000706007388 */ /* 0x004fe20000000400 */
[----:B----4-:R0:W-:Y:S02]  /*39770*/  STS.U16 [R6+0x2f400], R3 ;  /* 0x02f4000306007388 */ /* 0x0101e40000000400 */
[----:B------:R1:W-:Y:S01]  /*39780*/  STS.U16 [R6+0x2fc00], R4 ;  /* 0x02fc000406007388 */ /* 0x0003e20000000400 */
[----:B0-----:R-:W2:Y:S01]  /*39790*/  LDL.LU R3, [R1+0x100] ;  /* 0x0001000001037983 */ /* 0x001ea20000300800 */
[----:B-1----:R-:W4:Y:S02]  /*397a0*/  LDL R4, [R1+0x270] ;  /* 0x0002700001047983 */ /* 0x002f240000100800 */
[----:B------:R-:W4:Y:S02]  /*397b0*/  LDL R17, [R1+0x1f8] ;  /* 0x0001f80001117983 */ /* 0x000f240000100800 */
[----:B------:R-:W4:Y:S01]  /*397c0*/  LDL R16, [R1+0x278] ;  /* 0x0002780001107983 */ /* 0x000f220000100800 */
[----:B------:R-:W4:Y:S01]  /*397d0*/  LDL.LU R9, [R1+0xe4] ;  /* 0x0000e40001097983 */ /* 0x000f220000300800 */
[----:B------:R-:W4:Y:S02]  /*397e0*/  LDL.LU R8, [R1+0xd8] ;  /* 0x0000d80001087983 */ /* 0x000f240000300800 */
[----:B------:R-:W4:Y:S02]  /*397f0*/  LDL R7, [R1+0x1fc] ;  /* 0x0001fc0001077983 */ /* 0x000f240000100800 */
[----:B------:R-:W4:Y:S01]  /*39800*/  LDL R6, [R1+0x27c] ;  /* 0x00027c0001067983 */ /* 0x000f220000100800 */
[----:B------:R-:W4:Y:S04]  /*39810*/  LDL.LU R24, [R1+0x4] ;  /* 0x0000040001187983 */ /* 0x000f280000300800 */
[----:B---3--:R0:W-:Y:S01]  /*39820*/  STS.U16 [R10+0x20600], R26 ;  /* 0x0206001a0a007388 */ /* 0x0081e20000000400 */
[----:B------:R-:W3:Y:S03]  /*39830*/  LDL.LU R27, [R1] ;  /* 0x00000000011b7983 */ /* 0x000ee60000300800 */
[----:B-----5:R1:W-:Y:S04]  /*39840*/  STS.U16 [R10+0x20e00], R5 ;  /* 0x020e00050a007388 */ /* 0x0203e80000000400 */
[----:B0-----:R-:W5:Y:S04]  /*39850*/  LDL R26, [R1+0x9cc] ;  /* 0x0009cc00011a7983 */ /* 0x001f680000100800 */
[----:B-1----:R-:W3:Y:S01]  /*39860*/  LDL R5, [R1+0x9bc] ;  /* 0x0009bc0001057983 */ /* 0x002ee20000100800 */
[----:B------:R0:W-:Y:S02]  /*39870*/  STS.U16 [R10+0x21600], R0 ;  /* 0x021600000a007388 */ /* 0x0001e40000000400 */
[----:B------:R1:W-:Y:S02]  /*39880*/  STS.U16 [R10+0x21e00], R18 ;  /* 0x021e00120a007388 */ /* 0x0003e40000000400 */
[----:B------:R1:W-:Y:S01]  /*39890*/  STS.U16 [R10+0x22600], R11 ;  /* 0x0226000b0a007388 */ /* 0x0003e20000000400 */
[----:B------:R1:W-:Y:S01]  /*398a0*/  STS.U16 [R10+0x22e00], R15 ;  /* 0x022e000f0a007388 */ /* 0x0003e20000000400 */
[----:B------:R1:W-:Y:S02]  /*398b0*/  STS.U16 [R10+0x23600], R14 ;  /* 0x0236000e0a007388 */ /* 0x0003e40000000400 */
[----:B------:R1:W-:Y:S02]  /*398c0*/  STS.U16 [R10+0x23e00], R12 ;  /* 0x023e000c0a007388 */ /* 0x0003e40000000400 */
[----:B------:R1:W-:Y:S01]  /*398d0*/  STS.U16 [R10+0x24600], R22 ;  /* 0x024600160a007388 */ /* 0x0003e20000000400 */
[----:B------:R1:W-:Y:S04]  /*398e0*/  STS.U16 [R10+0x24e00], R21 ;  /* 0x024e00150a007388 */ /* 0x0003e80000000400 */
[----:B0-----:R-:W5:Y:S01]  /*398f0*/  LDL.LU R0, [R1+0x3bf8] ;  /* 0x003bf80001007983 */ /* 0x001f620000300800 */
[----:B-1----:R-:W5:Y:S03]  /*39900*/  LDL.LU R18, [R1+0x3bf4] ;  /* 0x003bf40001127983 */ /* 0x002f660000300800 */
[----:B------:R0:W-:Y:S04]  /*39910*/  STS.U16 [R10+0x25600], R20 ;  /* 0x025600140a007388 */ /* 0x0001e80000000400 */
[----:B------:R-:W5:Y:S01]  /*39920*/  LDL.LU R11, [R1+0x3bf0] ;  /* 0x003bf000010b7983 */ /* 0x000f620000300800 */
[----:B------:R-:W5:Y:S02]  /*39930*/  LDL R15, [R1+0x9c8] ;  /* 0x0009c800010f7983 */ /* 0x000f640000100800 */
[----:B------:R-:W5:Y:S02]  /*39940*/  LDL.LU R14, [R1+0x3bec] ;  /* 0x003bec00010e7983 */ /* 0x000f640000300800 */
[----:B------:R-:W5:Y:S01]  /*39950*/  LDL.LU R12, [R1+0x3be8] ;  /* 0x003be800010c7983 */ /* 0x000f620000300800 */
[----:B------:R-:W5:Y:S01]  /*39960*/  LDL.LU R22, [R1+0x3be4] ;  /* 0x003be40001167983 */ /* 0x000f620000300800 */
[----:B------:R-:W5:Y:S03]  /*39970*/  LDL.LU R21, [R1+0x3be0] ;  /* 0x003be00001157983 */ /* 0x000f660000300800 */
[----:B0-----:R-:W5:Y:S04]  /*39980*/  LDL.LU R20, [R1+0x3bdc] ;  /* 0x003bdc0001147983 */ /* 0x001f680000300800 */
[----:B--2---:R0:W-:Y:S01]  /*39990*/  STS.U16 [R10+0x25e00], R3 ;  /* 0x025e00030a007388 */ /* 0x0041e20000000400 */
[----:B----4-:R-:W-:-:S03]  /*399a0*/  FMNMX R4, R4, R19, !PT ;  /* 0x0000001304047209 */ /* 0x010fc60007800000 */
[----:B------:R1:W-:Y:S01]  /*399b0*/  STS.U16 [R10+0x26600], R23 ;  /* 0x026600170a007388 */ /* 0x0003e20000000400 */
[----:B------:R2:W-:Y:S01]  /*399c0*/  STS.U16 [R10+0x26e00], R29 ;  /* 0x026e001d0a007388 */ /* 0x0005e20000000400 */
[----:B0-----:R-:W-:Y:S02]  /*399d0*/  FMNMX R3, R25, R13, !PT ;  /* 0x0000000d19037209 */ /* 0x001fe40007800000 */
[----:B------:R-:W4:Y:S04]  /*399e0*/  LDL R13, [R1+0x9b4] ;  /* 0x0009b400010d7983 */ /* 0x000f280000100800 */
[----:B------:R-:W4:Y:S01]  /*399f0*/  LDL R25, [R1+0x9c4] ;  /* 0x0009c40001197983 */ /* 0x000f220000100800 */
[----:B------:R-:W4:Y:S01]  /*39a00*/  LDL.LU R19, [R1+0x3bd8] ;  /* 0x003bd80001137983 */ /* 0x000f220000300800 */
[----:B------:R-:W-:-:S02]  /*39a10*/  FMNMX R3, R17, R3, !PT ;  /* 0x0000000311037209 */ /* 0x000fc40007800000 */
[----:B-1----:R-:W4:Y:S04]  /*39a20*/  LDL R23, [R1+0x9b0] ;  /* 0x0009b00001177983 */ /* 0x002f280000100800 */
[----:B--2---:R-:W2:Y:S01]  /*39a30*/  LDL R29, [R1+0x9c0] ;  /* 0x0009c000011d7983 */ /* 0x004ea20000100800 */
[----:B------:R-:W2:Y:S01]  /*39a40*/  LDL.LU R17, [R1+0x3bd4] ;  /* 0x003bd40001117983 */ /* 0x000ea20000300800 */
[----:B------:R-:W-:Y:S02]  /*39a50*/  FMNMX R4, R16, R4, !PT ;  /* 0x0000000410047209 */ /* 0x000fe40007800000 */
[----:B------:R0:W-:Y:S04]  /*39a60*/  STS.U16 [R10+0x27600], R9 ;  /* 0x027600090a007388 */ /* 0x0001e80000000400 */
[----:B------:R-:W2:Y:S01]  /*39a70*/  LDL.LU R16, [R1+0x3bd0] ;  /* 0x003bd00001107983 */ /* 0x000ea20000300800 */
[----:B------:R1:W-:Y:S01]  /*39a80*/  STS.U16 [R10+0x27e00], R8 ;  /* 0x027e00080a007388 */ /* 0x0003e20000000400 */
[----:B------:R-:W-:-:S02]  /*39a90*/  FMNMX R3, R7, R3, !PT ;  /* 0x0000000307037209 */ /* 0x000fc40007800000 */
[----:B------:R-:W-:Y:S01]  /*39aa0*/  FMNMX R4, R6, R4, !PT ;  /* 0x0000000406047209 */ /* 0x000fe20007800000 */
[----:B------:R1:W-:Y:S04]  /*39ab0*/  STS.U16 [R10+0x28600], R24 ;  /* 0x028600180a007388 */ /* 0x0003e80000000400 */
[----:B---3--:R3:W-:Y:S04]  /*39ac0*/  STS.U16 [R10+0x28e00], R27 ;  /* 0x028e001b0a007388 */ /* 0x0087e80000000400 */
[----:B0-----:R-:W2:Y:S01]  /*39ad0*/  LDL.LU R9, [R1+0x3bcc] ;  /* 0x003bcc0001097983 */ /* 0x001ea20000300800 */
[----:B-1----:R-:W2:Y:S02]  /*39ae0*/  LDL.LU R8, [R1+0x3bc8] ;  /* 0x003bc80001087983 */ /* 0x002ea40000300800 */
[----:B------:R-:W2:Y:S02]  /*39af0*/  LDL.LU R7, [R1+0x3bc4] ;  /* 0x003bc40001077983 */ /* 0x000ea40000300800 */
[----:B------:R-:W2:Y:S01]  /*39b00*/  LDL.LU R6, [R1+0x3bc0] ;  /* 0x003bc00001067983 */ /* 0x000ea20000300800 */
[----:B------:R-:W-:Y:S01]  /*39b10*/  FMNMX R3, R5, R3, !PT ;  /* 0x0000000305037209 */ /* 0x000fe20007800000 */
[----:B------:R-:W2:Y:S04]  /*39b20*/  LDL R24, [R1+0x9f8] ;  /* 0x0009f80001187983 */ /* 0x000ea80000100800 */
[----:B---3--:R-:W3:Y:S01]  /*39b30*/  LDL R27, [R1+0xa0c] ;  /* 0x000a0c00011b7983 */ /* 0x008ee20000100800 */
[----:B------:R-:W2:Y:S03]  /*39b40*/  LDL.LU R5, [R1+0x3bbc] ;  /* 0x003bbc0001057983 */ /* 0x000ea60000300800 */
[----:B--2---:R0:W-:Y:S04]  /*39b50*/  STS.U16 [R10+0x29600], R5 ;  /* 0x029600050a007388 */ /* 0x0041e80000000400 */
[----:B0-----:R-:W2:Y:S01]  /*39b60*/  LDL R5, [R1+0x9b8] ;  /* 0x0009b80001057983 */ /* 0x001ea20000100800 */
[----:B------:R-:W-:Y:S02]  /*39b70*/  STS.U16 [R10+0x29e00], R6 ;  /* 0x029e00060a007388 */ /* 0x000fe40000000400 */
[----:B------:R0:W-:Y:S02]  /*39b80*/  STS.U16 [R10+0x2a600], R7 ;  /* 0x02a600070a007388 */ /* 0x0001e40000000400 */
[----:B------:R1:W-:Y:S01]  /*39b90*/  STS.U16 [R10+0x2ae00], R8 ;  /* 0x02ae00080a007388 */ /* 0x0003e20000000400 */
[----:B-----5:R-:W-:-:S02]  /*39ba0*/  FMNMX R4, R26, R4, !PT ;  /* 0x000000041a047209 */ /* 0x020fc40007800000 */
[----:B------:R-:W5:Y:S02]  /*39bb0*/  LDL R26, [R1+0x9f4] ;  /* 0x0009f400011a7983 */ /* 0x000f640000100800 */
[----:B------:R-:W-:Y:S02]  /*39bc0*/  FMNMX R4, R15, R4, !PT ;  /* 0x000000040f047209 */ /* 0x000fe40007800000 */
[----:B------:R-:W3:Y:S04]  /*39bd0*/  LDL R15, [R1+0xa04] ;  /* 0x000a0400010f7983 */ /* 0x000ee80000100800 */
[----:B0-----:R-:W3:Y:S04]  /*39be0*/  LDL R7, [R1+0xa00] ;  /* 0x000a000001077983 */ /* 0x001ee80000100800 */
[----:B-1----:R-:W3:Y:S04]  /*39bf0*/  LDL R8, [R1+0x9fc] ;  /* 0x0009fc0001087983 */ /* 0x002ee80000100800 */
[----:B------:R-:W5:Y:S01]  /*39c00*/  LDL R6, [R1+0xa08] ;  /* 0x000a080001067983 */ /* 0x000f620000100800 */
[----:B----4-:R-:W-:-:S04]  /*39c10*/  FMNMX R4, R25, R4, !PT ;  /* 0x0000000419047209 */ /* 0x010fc80007800000 */
[----:B------:R-:W-:Y:S02]  /*39c20*/  FMNMX R4, R29, R4, !PT ;  /* 0x000000041d047209 */ /* 0x000fe40007800000 */
[----:B--2---:R-:W-:Y:S02]  /*39c30*/  FMNMX R3, R5, R3, !PT ;  /* 0x0000000305037209 */ /* 0x004fe40007800000 */
[----:B------:R-:W2:Y:S02]  /*39c40*/  LDL R5, [R1+0x9f0] ;  /* 0x0009f00001057983 */ /* 0x000ea40000100800 */
[----:B------:R-:W-:Y:S02]  /*39c50*/  FMNMX R3, R13, R3, !PT ;  /* 0x000000030d037209 */ /* 0x000fe40007800000 */
[----:B------:R-:W4:Y:S01]  /*39c60*/  LDL.LU R13, [R1+0x7f0] ;  /* 0x0007f000010d7983 */ /* 0x000f220000300800 */
[----:B------:R-:W2:Y:S02]  /*39c70*/  LDL.LU R25, [R1+0x128] ;  /* 0x0001280001197983 */ /* 0x000ea40000300800 */
[----:B------:R-:W2:Y:S01]  /*39c80*/  LDL R29, [R1+0xa58] ;  /* 0x000a5800011d7983 */ /* 0x000ea20000100800 */
[----:B------:R-:W-:-:S02]  /*39c90*/  FMNMX R3, R23, R3, !PT ;  /* 0x0000000317037209 */ /* 0x000fc40007800000 */
[----:B------:R-:W2:Y:S01]  /*39ca0*/  LDL R23, [R1+0xa48] ;  /* 0x000a480001177983 */ /* 0x000ea20000100800 */
[----:B---3--:R-:W-:Y:S02]  /*39cb0*/  FMNMX R4, R7, R4, !PT ;  /* 0x0000000407047209 */ /* 0x008fe40007800000 */
[----:B------:R-:W-:Y:S01]  /*39cc0*/  FMNMX R3, R8, R3, !PT ;  /* 0x0000000308037209 */ /* 0x000fe20007800000 */
[----:B------:R-:W-:Y:S01]  /*39cd0*/  STS.U16 [R10+0x2b600], R9 ;  /* 0x02b600090a007388 */ /* 0x000fe20000000400 */
[----:B------:R0:W-:Y:S01]  /*39ce0*/  STS.U16 [R10+0x2be00], R16 ;  /* 0x02be00100a007388 */ /* 0x0001e20000000400 */
[----:B------:R-:W-:Y:S02]  /*39cf0*/  FMNMX R4, R27, R4, !PT ;  /* 0x000000041b047209 */ /* 0x000fe40007800000 */
[----:B------:R-:W-:Y:S01]  /*39d00*/  FMNMX R3, R24, R3, !PT ;  /* 0x0000000318037209 */ /* 0x000fe20007800000 */
[----:B------:R-:W-:Y:S04]  /*39d10*/  STS.U16 [R10+0x2c600], R17 ;  /* 0x02c600110a007388 */ /* 0x000fe80000000400 */
[----:B------:R-:W3:Y:S01]  /*39d20*/  LDL R24, [R1+0xa44] ;  /* 0x000a440001187983 */ /* 0x000ee20000100800 */
[----:B------:R-:W-:Y:S02]  /*39d30*/  STS.U16 [R10+0x2ce00], R19 ;  /* 0x02ce00130a007388 */ /* 0x000fe40000000400 */
[----:B------:R-:W-:Y:S01]  /*39d40*/  STS.U16 [R10+0x2d600], R20 ;  /* 0x02d600140a007388 */ /* 0x000fe20000000400 */
[----:B------:R-:W3:Y:S01]  /*39d50*/  LDL R7, [R1+0xa54] ;  /* 0x000a540001077983 */ /* 0x000ee20000100800 */
[----:B-----5:R-:W-:Y:S01]  /*39d60*/  FMNMX R4, R6, R4, !PT ;  /* 0x0000000406047209 */ /* 0x020fe20007800000 */
[----:B------:R-:W-:Y:S02]  /*39d70*/  STS.U16 [R10+0x2de00], R21 ;  /* 0x02de00150a007388 */ /* 0x000fe40000000400 */
[----:B0-----:R-:W5:Y:S01]  /*39d80*/  LDL.LU R16, [R1+0x124] ;  /* 0x0001240001107983 */ /* 0x001f620000300800 */
[----:B------:R-:W-:Y:S01]  /*39d90*/  FMNMX R3, R26, R3, !PT ;  /* 0x000000031a037209 */ /* 0x000fe20007800000 */
[----:B------:R-:W-:Y:S04]  /*39da0*/  STS.U16 [R10+0x2e600], R22 ;  /* 0x02e600160a007388 */ /* 0x000fe80000000400 */
[----:B------:R-:W3:Y:S04]  /*39db0*/  LDL R27, [R1+0xa40] ;  /* 0x000a4000011b7983 */ /* 0x000ee80000100800 */
[----:B------:R-:W3:Y:S01]  /*39dc0*/  LDL R26, [R1+0xa50] ;  /* 0x000a5000011a7983 */ /* 0x000ee20000100800 */
[----:B------:R0:W-:Y:S01]  /*39dd0*/  STS.U16 [R10+0x2ee00], R12 ;  /* 0x02ee000c0a007388 */ /* 0x0001e20000000400 */
[----:B------:R-:W-:-:S02]  /*39de0*/  FMNMX R4, R15, R4, !PT ;  /* 0x000000040f047209 */ /* 0x000fc40007800000 */
[----:B----4-:R-:W-:-:S05]  /*39df0*/  FMNMX R9, R18, R13, !PT ;  /* 0x0000000d12097209 */ /* 0x010fca0007800000 */
[----:B------:R-:W-:Y:S01]  /*39e00*/  STL [R1+0x7e4], R9 ;  /* 0x0007e40901007387 */ /* 0x000fe20000100800 */
[----:B0-----:R-:W4:Y:S02]  /*39e10*/  LDL R12, [R1+0xa3c] ;  /* 0x000a3c00010c7983 */ /* 0x001f240000100800 */
[----:B------:R-:W4:Y:S02]  /*39e20*/  LDL R19, [R1+0xa4c] ;  /* 0x000a4c0001137983 */ /* 0x000f240000100800 */
[----:B------:R-:W4:Y:S01]  /*39e30*/  LDL.LU R15, [R1+0x130] ;  /* 0x00013000010f7983 */ /* 0x000f220000300800 */
[----:B--2---:R-:W-:Y:S02]  /*39e40*/  FMNMX R6, R29, R4, !PT ;  /* 0x000000041d067209 */ /* 0x004fe40007800000 */
[----:B------:R-:W0:Y:S04]  /*39e50*/  S2R R29, SR_TID.X ;  /* 0x00000000001d7919 */ /* 0x000e280000002100 */
[----:B------:R-:W-:Y:S01]  /*39e60*/  STS.U16 [R10+0x2f600], R14 ;  /* 0x02f6000e0a007388 */ /* 0x000fe20000000400 */
[----:B------:R1:W-:Y:S02]  /*39e70*/  STS.U16 [R10+0x2fe00], R11 ;  /* 0x02fe000b0a007388 */ /* 0x0003e40000000400 */
[----:B------:R-:W-:Y:S01]  /*39e80*/  BAR.SYNC.DEFER_BLOCKING 0x0 ;  /* 0x0000000000007b1d */ /* 0x000fe20000010000 */
[----:B------:R-:W-:-:S04]  /*39e90*/  FMNMX R3, R5, R3, !PT ;  /* 0x0000000305037209 */ /* 0x000fc80007800000 */
[----:B------:R-:W-:-:S04]  /*39ea0*/  FMNMX R3, R23, R3, !PT ;  /* 0x0000000317037209 */ /* 0x000fc80007800000 */
[----:B---3--:R-:W-:Y:S02]  /*39eb0*/  FMNMX R3, R24, R3, !PT ;  /* 0x0000000318037209 */ /* 0x008fe40007800000 */
[C---:B0-----:R-:W-:Y:S02]  /*39ec0*/  LOP3.LUT R23, R29.reuse, 0x7, RZ, 0xc0, !PT ;  /* 0x000000071d177812 */ /* 0x041fe400078ec0ff */
[----:B------:R-:W-:-:S03]  /*39ed0*/  SHF.L.U32 R24, R29, 0x1, RZ ;  /* 0x000000011d187819 */ /* 0x000fc600000006ff */
[----:B------:R-:W-:-:S05]  /*39ee0*/  IMAD R23, R23, 0x110, RZ ;  /* 0x0000011017177824 */ /* 0x000fca00078e02ff */
[----:B------:R-:W-:Y:S01]  /*39ef0*/  LOP3.LUT R20, R23, 0x30, R24, 0x78, !PT ;  /* 0x0000003017147812 */ /* 0x000fe200078e7818 */
[----:B------:R-:W-:Y:S01]  /*39f00*/  FADD R5, R25, -R9 ;  /* 0x8000000919057221 */ /* 0x000fe20000000000 */
[----:B------:R-:W-:Y:S01]  /*39f10*/  FMNMX R7, R7, R6, !PT ;  /* 0x0000000607077209 */ /* 0x000fe20007800000 */
[----:B------:R-:W-:-:S03]  /*39f20*/  FMNMX R6, R27, R3, !PT ;  /* 0x000000031b067209 */ /* 0x000fc60007800000 */
[----:B------:R-:W-:Y:S01]  /*39f30*/  FMNMX R3, R26, R7, !PT ;  /* 0x000000071a037209 */ /* 0x000fe20007800000 */
[----:B----4-:R-:W-:Y:S01]  /*39f40*/  STL [R1+0x3bb8], R15 ;  /* 0x003bb80f01007387 */ /* 0x010fe20000100800 */
[----:B------:R-:W-:Y:S02]  /*39f50*/  STL.64 [R1+0x3bb0], R12 ;  /* 0x003bb00c01007387 */ /* 0x000fe40000100a00 */
[----:B------:R-:W0:Y:S04]  /*39f60*/  LDSM.16.M88.4 R12, [R20+0x20000] ;  /* 0x02000000140c783b */ /* 0x000e280000000200 */
[----:B------:R-:W2:Y:S01]  /*39f70*/  LDL R17, [R1+0xaa4] ;  /* 0x000aa40001117983 */ /* 0x000ea20000100800 */
[----:B------:R-:W2:Y:S04]  /*39f80*/  LDL R8, [R1+0xaa8] ;  /* 0x000aa80001087983 */ /* 0x000ea80000100800 */
[----:B-1----:R-:W4:Y:S04]  /*39f90*/  LDL R10, [R1+0xaa0] ;  /* 0x000aa000010a7983 */ /* 0x002f280000100800 */
[----:B------:R-:W2:Y:S01]  /*39fa0*/  LDL R25, [R1+0xac0] ;  /* 0x000ac00001197983 */ /* 0x000ea20000100800 */
[----:B------:R-:W2:Y:S02]  /*39fb0*/  LDL.LU R29, [R1+0x1d4] ;  /* 0x0001d400011d7983 */ /* 0x000ea40000300800 */
[----:B------:R-:W2:Y:S02]  /*39fc0*/  LDL R24, [R1+0xa9c] ;  /* 0x000a9c0001187983 */ /* 0x000ea40000100800 */
[----:B------:R-:W2:Y:S01]  /*39fd0*/  LDL R23, [R1+0xabc] ;  /* 0x000abc0001177983 */ /* 0x000ea20000100800 */
[----:B0-----:R-:W-:Y:S01]  /*39fe0*/  STL.64 [R1+0x3b0], R12 ;  /* 0x0003b00c01007387 */ /* 0x001fe20000100a00 */
[----:B------:R0:W-:Y:S02]  /*39ff0*/  STL.64 [R1+0x3b8], R14 ;  /* 0x0003b80e01007387 */ /* 0x0001e40000100a00 */
[----:B------:R-:W-:Y:S01]  /*3a000*/  IMAD.MOV.U32 R22, RZ, RZ, R12 ;  /* 0x000000ffff167224 */ /* 0x000fe200078e000c */
[----:B------:R-:W-:Y:S01]  /*3a010*/  MOV R21, R13 ;  /* 0x0000000d00157202 */ /* 0x000fe20000000f00 */
[----:B0-----:R-:W2:Y:S01]  /*3a020*/  LDL.LU R15, [R1+0x3bb8] ;  /* 0x003bb800010f7983 */ /* 0x001ea20000300800 */
[----:B------:R-:W2:Y:S02]  /*3a030*/  LDL.LU.64 R12, [R1+0x3bb0] ;  /* 0x003bb000010c7983 */ /* 0x000ea40000300a00 */
[----:B------:R-:W2:Y:S02]  /*3a040*/  LDL R27, [R1+0xa98] ;  /* 0x000a9800011b7983 */ /* 0x000ea40000100800 */
[----:B------:R-:W2:Y:S02]  /*3a050*/  LDL R26, [R1+0xab8] ;  /* 0x000ab800011a7983 */ /* 0x000ea40000100800 */
[----:B------:R-:W-:-:S02]  /*3a060*/  FMUL R4, R5, 1.4426950216293334961 ;  /* 0x3fb8aa3b05047820 */ /* 0x000fc40000400000 */
[----:B-----5:R-:W-:Y:S02]  /*3a070*/  FADD R5, R16, -R9 ;  /* 0x8000000910057221 */ /* 0x020fe40000000000 */
[----:B------:R-:W0:Y:S02]  /*3a080*/  MUFU.EX2 R16, R4 ;  /* 0x0000000400107308 */ /* 0x000e240000000800 */
[----:B------:R-:W-:Y:S01]  /*3a090*/  FMUL R5, R5, 1.4426950216293334961 ;  /* 0x3fb8aa3b05057820 */ /* 0x000fe20000400000 */
[----:B------:R-:W-:-:S05]  /*3a0a0*/  FMNMX R3, R19, R3, !PT ;  /* 0x0000000313037209 */ /* 0x000fca0007800000 */
[----:B------:R1:W5:Y:S01]  /*3a0b0*/  MUFU.EX2 R19, R5 ;  /* 0x0000000500137308 */ /* 0x0003620000000800 */
[----:B--2---:R-:W-:Y:S01]  /*3a0c0*/  STL.64 [R1+0x3ba8], R26 ;  /* 0x003ba81a01007387 */ /* 0x004fe20000100a00 */
[----:B------:R-:W-:Y:S02]  /*3a0d0*/  STL.64 [R1+0x3ba0], R24 ;  /* 0x003ba01801007387 */ /* 0x000fe40000100a00 */
[----:B------:R-:W2:Y:S04]  /*3a0e0*/  LDSM.16.M88.4 R24, [R20+0x20800] ;  /* 0x020800001418783b */ /* 0x000ea80000000200 */
[----:B0-----:R-:W-:Y:S02]  /*3a0f0*/  STL [R1+0xb28], R16 ;  /* 0x000b281001007387 */ /* 0x001fe40000100800 */
[----:B------:R-:W-:-:S02]  /*3a100*/  FADD R4, R15, -R9 ;  /* 0x800000090f047221 */ /* 0x000fc40000000000 */
[----:B------:R-:W3:Y:S01]  /*3a110*/  LDL R15, [R1+0xb3c] ;  /* 0x000b3c00010f7983 */ /* 0x000ee20000100800 */
[----:B------:R-:W-:-:S04]  /*3a120*/  FMNMX R6, R12, R6, !PT ;  /* 0x000000060c067209 */ /* 0x000fc80007800000 */
[----:B------:R-:W-:Y:S01]  /*3a130*/  FMNMX R6, R17, R6, !PT ;  /* 0x0000000611067209 */ /* 0x000fe20007800000 */
[----:B-1----:R-:W-:-:S03]  /*3a140*/  FADD R5, R29, -R9 ;  /* 0x800000091d057221 */ /* 0x002fc60000000000 */
[----:B----4-:R-:W-:Y:S01]  /*3a150*/  FMNMX R6, R10, R6, !PT ;  /* 0x000000060a067209 */ /* 0x010fe20007800000 */
[----:B--2---:R-:W-:Y:S01]  /*3a160*/  STL.64 [R1+0x3a0], R24 ;  /* 0x0003a01801007387 */ /* 0x004fe20000100a00 */
[----:B------:R0:W-:Y:S03]  /*3a170*/  STL.64 [R1+0x3a8], R26 ;  /* 0x0003a81a01007387 */ /* 0x0001e60000100a00 */
[----:B0-----:R-:W2:Y:S01]  /*3a180*/  LDL.LU.64 R26, [R1+0x3ba8] ;  /* 0x003ba800011a7983 */ /* 0x001ea20000300a00 */
[----:B------:R-:W4:Y:S02]  /*3a190*/  LDL.LU.64 R24, [R1+0x3ba0] ;  /* 0x003ba00001187983 */ /* 0x000f240000300a00 */
[----:B-----5:R-:W-:Y:S02]  /*3a1a0*/  STL [R1+0xb24], R19 ;  /* 0x000b241301007387 */ /* 0x020fe40000100800 */
[----:B------:R-:W-:Y:S01]  /*3a1b0*/  STL [R1+0x3b98], R19 ;  /* 0x003b981301007387 */ /* 0x000fe20000100800 */
[----:B------:R-:W-:Y:S01]  /*3a1c0*/  STL [R1+0x3b94], R16 ;  /* 0x003b941001007387 */ /* 0x000fe20000100800 */
[----:B------:R-:W5:Y:S02]  /*3a1d0*/  LDL.LU R11, [R1+0x7f4] ;  /* 0x0007f400010b7983 */ /* 0x000f640000300800 */
[----:B------:R-:W2:Y:S02]  /*3a1e0*/  LDL R10, [R1+0xb40] ;  /* 0x000b4000010a7983 */ /* 0x000ea40000100800 */
[----:B------:R-:W2:Y:S01]  /*3a1f0*/  LDL R29, [R1+0xb4c] ;  /* 0x000b4c00011d7983 */ /* 0x000ea20000100800 */
[----:B------:R-:W0:Y:S01]  /*3a200*/  LDSM.16.M88.4 R16, [R20+0x21000] ;  /* 0x021000001410783b */ /* 0x000e220000000200 */
[----:B------:R-:W-:Y:S01]  /*3a210*/  FMUL R4, R4, 1.4426950216293334961 ;  /* 0x3fb8aa3b04047820 */ /* 0x000fe20000400000 */
[----:B------:R-:W-:Y:S01]  /*3a220*/  FMNMX R3, R8, R3, !PT ;  /* 0x0000000308037209 */ /* 0x000fe20007800000 */
[----:B------:R-:W-:Y:S01]  /*3a230*/  FMUL R5, R5, 1.4426950216293334961 ;  /* 0x3fb8aa3b05057820 */ /* 0x000fe20000400000 */
[----:B------:R-:W3:Y:S01]  /*3a240*/  LDL R12, [R1+0xb50] ;  /* 0x000b5000010c7983 */ /* 0x000ee20000100800 */
[----:B------:R1:W0:Y:S02]  /*3a250*/  MUFU.EX2 R8, R4 ;  /* 0x0000000400087308 */ /* 0x0002240000000800 */
[----:B-1----:R-:W-:-:S06]  /*3a260*/  FADD R4, -R9, R13 ;  /* 0x0000000d09047221 */ /* 0x002fcc0000000100 */
[----:B------:R1:W0:Y:S02]  /*3a270*/  MUFU.EX2 R9, R5 ;  /* 0x0000000500097308 */ /* 0x0002240000000800 */
[----:B0-----:R-:W-:Y:S01]  /*3a280*/  STL.64 [R1+0x390], R16 ;  /* 0x0003901001007387 */ /* 0x001fe20000100a00 */
[----:B------:R0:W-:Y:S03]  /*3a290*/  STL.64 [R1+0x398], R18 ;  /* 0x0003981201007387 */ /* 0x0001e60000100a00 */
[----:B0-----:R-:W3:Y:S01]  /*3a2a0*/  LDL.LU R19, [R1+0x3b98] ;  /* 0x003b980001137983 */ /* 0x001ee20000300800 */
[----:B----4-:R-:W-:Y:S02]  /*3a2b0*/  FMNMX R3, R25, R3, !PT ;  /* 0x0000000319037209 */ /* 0x010fe40007800000 */
[----:B------:R-:W-:Y:S01]  /*3a2c0*/  FMNMX R6, R24, R6, !PT ;  /* 0x0000000618067209 */ /* 0x000fe20007800000 */
[----:B------:R-:W-:Y:S01]  /*3a2d0*/  MOV R24, R16 ;  /* 0x0000001000187202 */ /* 0x000fe20000000f00 */
[----:B------:R-:W-:Y:S01]  /*3a2e0*/  FMNMX R3, R23, R3, !PT ;  /* 0x0000000317037209 */ /* 0x000fe20007800000 */
[----:B------:R-:W4:Y:S01]  /*3a2f0*/  LDL.LU R16, [R1+0x3b94] ;  /* 0x003b940001107983 */ /* 0x000f220000300800 */
[----:B------:R-:W-:-:S02]  /*3a300*/  IMAD.MOV.U32 R25, RZ, RZ, R17 ;  /* 0x000000ffff197224 */ /* 0x000fc400078e0011 */
[----:B------:R-:W4:Y:S01]  /*3a310*/  LDL R23, [R1+0xb34] ;  /* 0x000b340001177983 */ /* 0x000f220000100800 */
[----:B--2---:R-:W-:Y:S01]  /*3a320*/  FMNMX R6, R27, R6, !PT ;  /* 0x000000061b067209 */ /* 0x004fe20007800000 */
[----:B------:R-:W2:Y:S01]  /*3a330*/  LDL.LU R17, [R1+0x13c] ;  /* 0x00013c0001117983 */ /* 0x000ea20000300800 */
[----:B------:R-:W-:Y:S01]  /*3a340*/  STL [R1+0xb30], R8 ;  /* 0x000b300801007387 */ /* 0x000fe20000100800 */
[----:B------:R-:W-:Y:S01]  /*3a350*/  FMNMX R3, R26, R3, !PT ;  /* 0x000000031a037209 */ /* 0x000fe20007800000 */
[----:B------:R-:W2:Y:S01]  /*3a360*/  LDL R14, [R1+0xb44] ;  /* 0x000b4400010e7983 */ /* 0x000ea20000100800 */
[----:B------:R-:W2:Y:S04]  /*3a370*/  LDL R26, [R1+0xb80] ;  /* 0x000b8000011a7983 */ /* 0x000ea80000100800 */
[----:B-1----:R-:W2:Y:S04]  /*3a380*/  LDL R5, [R1+0xb48] ;  /* 0x000b480001057983 */ /* 0x002ea80000100800 */
[----:B------:R-:W4:Y:S01]  /*3a390*/  LDL R13, [R1+0xb7c] ;  /* 0x000b7c00010d7983 */ /* 0x000f220000100800 */
[----:B-----5:R-:W-:-:S02]  /*3a3a0*/  FMNMX R7, R0, R11, !PT ;  /* 0x0000000b00077209 */ /* 0x020fc40007800000 */
[----:B---3--:R-:W-:Y:S01]  /*3a3b0*/  FMNMX R6, R15, R6, !PT ;  /* 0x000000060f067209 */ /* 0x008fe20007800000 */
[----:B------:R-:W3:Y:S01]  /*3a3c0*/  LDL.LU R18, [R1+0x14c] ;  /* 0x00014c0001127983 */ /* 0x000ee20000300800 */
[----:B------:R-:W-:-:S03]  /*3a3d0*/  FSEL R27, R28, -INF , !P1 ;  /* 0xff8000001c1b7808 */ /* 0x000fc60004800000 */
[----:B------:R-:W5:Y:S04]  /*3a3e0*/  LDL R15, [R1+0xb78] ;  /* 0x000b7800010f7983 */ /* 0x000f680000100800 */
[----:B------:R-:W3:Y:S01]  /*3a3f0*/  LDL R28, [R1+0xb38] ;  /* 0x000b3800011c7983 */ /* 0x000ee20000100800 */
[----:B------:R-:W-:Y:S02]  /*3a400*/  STL [R1+0xb2c], R9 ;  /* 0x000b2c0901007387 */ /* 0x000fe40000100800 */
[----:B------:R-:W-:Y:S02]  /*3a410*/  FMUL R0, R4, 1.4426950216293334961 ;  /* 0x3fb8aa3b04007820 */ /* 0x000fe40000400000 */
[----:B------:R-:W4:Y:S01]  /*3a420*/  LDL.LU R4, [R1+0x138] ;  /* 0x0001380001047983 */ /* 0x000f220000300800 */
[----:B------:R-:W-:Y:S02]  /*3a430*/  STL [R1+0x7e0], R7 ;  /* 0x0007e00701007387 */ /* 0x000fe40000100800 */
[----:B------:R-:W-:Y:S01]  /*3a440*/  STL [R1+0xb20], R27 ;  /* 0x000b201b01007387 */ /* 0x000fe20000100800 */
[----:B------:R-:W-:-:S02]  /*3a450*/  FMNMX R6, R10, R6, !PT ;  /* 0x000000060a067209 */ /* 0x000fc40007800000 */
[----:B------:R-:W-:Y:S01]  /*3a460*/  FMNMX R3, R29, R3, !PT ;  /* 0x000000031d037209 */ /* 0x000fe20007800000 */
[----:B------:R-:W5:Y:S01]  /*3a470*/  LDL.LU R10, [R1+0x3b90] ;  /* 0x003b9000010a7983 */ /* 0x000f620000300800 */
[----:B------:R-:W5:Y:S01]  /*3a480*/  LDL.LU R29, [R1+0x3b8c] ;  /* 0x003b8c00011d7983 */ /* 0x000f620000300800 */
[----:B------:R-:W0:Y:S01]  /*3a490*/  MUFU.EX2 R0, R0 ;  /* 0x0000000000007308 */ /* 0x000e220000000800 */
[----:B------:R-:W-:Y:S01]  /*3a4a0*/  FMNMX R3, R12, R3, !PT ;  /* 0x000000030c037209 */ /* 0x000fe20007800000 */
[----:B0-----:R3:W-:Y:S01]  /*3a4b0*/  STL [R1+0x800], R0 ;  /* 0x0008000001007387 */ /* 0x0017e20000100800 */
[----:B------:R-:W5:Y:S02]  /*3a4c0*/  LDL R12, [R1+0xb84] ;  /* 0x000b8400010c7983 */ /* 0x000f640000100800 */
[----:B--2---:R-:W-:Y:S01]  /*3a4d0*/  FMNMX R3, R5, R3, !PT ;  /* 0x0000000305037209 */ /* 0x004fe20007800000 */
[----:B------:R-:W-:Y:S01]  /*3a4e0*/  FADD R5, R17, -R7 ;  /* 0x8000000711057221 */ /* 0x000fe20000000000 */
[----:B---3--:R-:W-:-:S02]  /*3a4f0*/  FMNMX R0, R28, R6, !PT ;  /* 0x000000061c007209 */ /* 0x008fc40007800000 */
[----:B------:R-:W2:Y:S01]  /*3a500*/  LDL R6, [R1+0xb90] ;  /* 0x000b900001067983 */ /* 0x000ea20000100800 */
[----:B----4-:R-:W-:Y:S01]  /*3a510*/  FADD R4, R4, -R7 ;  /* 0x8000000704047221 */ /* 0x010fe20000000000 */
[----:B------:R-:W-:-:S03]  /*3a520*/  FMNMX R0, R23, R0, !PT ;  /* 0x0000000017007209 */ /* 0x000fc60007800000 */
[----:B------:R-:W-:Y:S01]  /*3a530*/  FMUL R4, R4, 1.4426950216293334961 ;  /* 0x3fb8aa3b04047820 */ /* 0x000fe20000400000 */
[----:B-----5:R-:W-:Y:S02]  /*3a540*/  FSEL R28, R29, -INF , !P6 ;  /* 0xff8000001d1c7808 */ /* 0x020fe40007000000 */
[----:B------:R-:W3:Y:S01]  /*3a550*/  LDL R29, [R1+0xbb4] ;  /* 0x000bb400011d7983 */ /* 0x000ee20000100800 */
[----:B------:R-:W4:Y:S02]  /*3a560*/  LDL.LU R23, [R1+0x3b88] ;  /* 0x003b880001177983 */ /* 0x000f240000300800 */
[----:B------:R-:W-:Y:S01]  /*3a570*/  STL [R1+0xb00], R28 ;  /* 0x000b001c01007387 */ /* 0x000fe20000100800 */
[----:B------:R0:W1:Y:S02]  /*3a580*/  MUFU.EX2 R17, R4 ;  /* 0x0000000400117308 */ /* 0x0000640000000800 */
[----:B0-----:R-:W5:Y:S01]  /*3a590*/  LDL R4, [R1+0xb88] ;  /* 0x000b880001047983 */ /* 0x001f620000100800 */
[----:B------:R-:W-:-:S02]  /*3a5a0*/  FMNMX R0, R26, R0, !PT ;  /* 0x000000001a007209 */ /* 0x000fc40007800000 */
[----:B------:R-:W-:Y:S01]  /*3a5b0*/  FMNMX R3, R14, R3, !PT ;  /* 0x000000030e037209 */ /* 0x000fe20007800000 */
[----:B------:R-:W-:Y:S01]  /*3a5c0*/  FMUL R5, R5, 1.4426950216293334961 ;  /* 0x3fb8aa3b05057820 */ /* 0x000fe20000400000 */
[----:B------:R-:W2:Y:S01]  /*3a5d0*/  LDL.LU R26, [R1+0x1d8] ;  /* 0x0001d800011a7983 */ /* 0x000ea20000300800 */
[----:B------:R-:W-:-:S04]  /*3a5e0*/  FMNMX R0, R13, R0, !PT ;  /* 0x000000000d007209 */ /* 0x000fc80007800000 */
[----:B------:R-:W-:Y:S02]  /*3a5f0*/  FMNMX R0, R15, R0, !PT ;  /* 0x000000000f007209 */ /* 0x000fe40007800000 */
[----:B----4-:R-:W-:Y:S02]  /*3a600*/  FSEL R14, R23, -INF , !P5 ;  /* 0xff800000170e7808 */ /* 0x010fe40006800000 */
[----:B------:R-:W4:Y:S01]  /*3a610*/  LDL R23, [R1+0xb8c] ;  /* 0x000b8c0001177983 */ /* 0x000f220000100800 */
[----:B-1----:R-:W-:Y:S02]  /*3a620*/  STL [R1+0xb18], R17 ;  /* 0x000b181101007387 */ /* 0x002fe40000100800 */
[----:B------:R-:W3:Y:S02]  /*3a630*/  LDL.LU R13, [R1+0x3b84] ;  /* 0x003b8400010d7983 */ /* 0x000ee40000300800 */
[----:B------:R0:W-:Y:S01]  /*3a640*/  STL [R1+0xb10], R14 ;  /* 0x000b100e01007387 */ /* 0x0001e20000100800 */
[----:B-----5:R-:W-:Y:S01]  /*3a650*/  FMNMX R3, R4, R3, !PT ;  /* 0x0000000304037209 */ /* 0x020fe20007800000 */
[----:B------:R-:W-:-:S02]  /*3a660*/  FADD R4, R18, -R7 ;  /* 0x8000000712047221 */ /* 0x000fc40000000000 */
[----:B------:R1:W5:Y:S02]  /*3a670*/  MUFU.EX2 R18, R5 ;  /* 0x0000000500127308 */ /* 0x0003640000000800 */
[----:B-1----:R-:W3:Y:S01]  /*3a680*/  LDL R5, [R1+0xb74] ;  /* 0x000b740001057983 */ /* 0x002ee20000100800 */
[----:B------:R-:W4:Y:S03]  /*3a690*/  LDL.LU R15, [R1+0x3b80] ;  /* 0x003b8000010f7983 */ /* 0x000f260000300800 */
[----:B-----5:R-:W-:Y:S01]  /*3a6a0*/  STL [R1+0xb0c], R18 ;  /* 0x000b0c1201007387 */ /* 0x020fe20000100800 */
[----:B------:R-:W-:Y:S02]  /*3a6b0*/  STL.64 [R1+0x3b78], R18 ;  /* 0x003b781201007387 */ /* 0x000fe40000100a00 */
[----:B------:R-:W-:Y:S02]  /*3a6c0*/  STL.64 [R1+0x3b70], R16 ;  /* 0x003b701001007387 */ /* 0x000fe40000100a00 */
[----:B------:R-:W1:Y:S01]  /*3a6d0*/  LDSM.16.M88.4 R16, [R20+0x21800] ;  /* 0x021800001410783b */ /* 0x000e620000000200 */
[----:B--2---:R-:W-:Y:S01]  /*3a6e0*/  FMNMX R3, R6, R3, !PT ;  /* 0x0000000306037209 */ /* 0x004fe20007800000 */
[----:B------:R-:W-:Y:S01]  /*3a6f0*/  FMUL R4, R4, 1.4426950216293334961 ;  /* 0x3fb8aa3b04047820 */ /* 0x000fe20000400000 */
[----:B------:R-:W-:-:S02]  /*3a700*/  FSEL R10, R10, -INF , !P2 ;  /* 0xff8000000a0a7808 */ /* 0x000fc40005000000 */
[----:B---3--:R-:W-:Y:S01]  /*3a710*/  FMNMX R0, R5, R0, !PT ;  /* 0x0000000005007209 */ /* 0x008fe20007800000 */
[----:B----4-:R-:W-:Y:S02]  /*3a720*/  FMNMX R5, R23, R3, !PT ;  /* 0x0000000317057209 */ /* 0x010fe40007800000 */
[----:B------:R-:W-:Y:S02]  /*3a730*/  FADD R3, -R7, R11 ;  /* 0x0000000b07037221 */ /* 0x000fe40000000100 */
[----:B------:R2:W3:Y:S01]  /*3a740*/  MUFU.EX2 R11, R4 ;  /* 0x00000004000b7308 */ /* 0x0004e20000000800 */
[----:B------:R-:W-:Y:S01]  /*3a750*/  FMNMX R5, R12, R5, !PT ;  /* 0x000000050c057209 */ /* 0x000fe20007800000 */
[----:B------:R-:W-:Y:S01]  /*3a760*/  FMUL R3, R3, 1.4426950216293334961 ;  /* 0x3fb8aa3b03037820 */ /* 0x000fe20000400000 */
[----:B------:R-:W-:Y:S02]  /*3a770*/  FSEL R12, R13, -INF , !P3 ;  /* 0xff8000000d0c7808 */ /* 0x000fe40005800000 */
[----:B------:R-:W-:Y:S01]  /*3a780*/  FMNMX R5, R27, R5, !PT ;  /* 0x000000051b057209 */ /* 0x000fe20007800000 */
[----:B--2---:R-:W-:-:S02]  /*3a790*/  FADD R4, R26, -R7 ;  /* 0x800000071a047221 */ /* 0x004fc40000000000 */
[----:B------:R2:W4:Y:S02]  /*3a7a0*/  MUFU.EX2 R13, R3 ;  /* 0x00000003000d7308 */ /* 0x0005240000000800 */
[----:B------:R-:W-:Y:S01]  /*3a7b0*/  FMUL R4, R4, 1.4426950216293334961 ;  /* 0x3fb8aa3b04047820 */ /* 0x000fe20000400000 */
[----:B------:R-:W-:Y:S02]  /*3a7c0*/  FSEL R6, R15, -INF , !P0 ;  /* 0xff8000000f067808 */ /* 0x000fe40004000000 */
[----:B------:R-:W-:Y:S02]  /*3a7d0*/  FMNMX R0, R29, R0, !PT ;  /* 0x000000001d007209 */ /* 0x000fe40007800000 */
[----:B--2---:R-:W-:Y:S02]  /*3a7e0*/  FMNMX R3, R14, R5, !PT ;  /* 0x000000050e037209 */ /* 0x004fe40007800000 */
[----:B0-----:R-:W0:Y:S01]  /*3a7f0*/  MUFU.EX2 R14, R4 ;  /* 0x00000004000e7308 */ /* 0x001e220000000800 */
[----:B------:R2:W-:Y:S01]  /*3a800*/  STL [R1+0xaf0], R6 ;  /* 0x000af00601007387 */ /* 0x0005e20000100800 */
[----:B------:R-:W5:Y:S01]  /*3a810*/  LDL R15, [R1+0x800] ;  /* 0x00080000010f7983 */ /* 0x000f620000100800 */
[----:B------:R-:W-:Y:S01]  /*3a820*/  FMNMX R0, R28, R0, !PT ;  /* 0x000000001c007209 */ /* 0x000fe20007800000 */
[----:B---3--:R-:W-:Y:S01]  /*3a830*/  STL [R1+0xb14], R11 ;  /* 0x000b140b01007387 */ /* 0x008fe20000100800 */
[----:B------:R-:W-:Y:S01]  /*3a840*/  STL [R1+0xae0], R12 ;  /* 0x000ae00c01007387 */ /* 0x000fe20000100800 */
[----:B------:R-:W3:Y:S01]  /*3a850*/  LDL.LU R26, [R1+0x5a0] ;  /* 0x0005a000011a7983 */ /* 0x000ee20000300800 */
[----:B------:R-:W-:Y:S01]  /*3a860*/  FMNMX R0, R6, R0, !PT ;  /* 0x0000000006007209 */ /* 0x000fe20007800000 */
[----:B------:R-:W3:Y:S01]  /*3a870*/  LDL.LU R23, [R1+0x5a4] ;  /* 0x0005a40001177983 */ /* 0x000ee20000300800 */
[----:B------:R-:W-:Y:S01]  /*3a880*/  FSEL R5, R2, -INF , !P4 ;  /* 0xff80000002057808 */ /* 0x000fe20006000000 */
[----:B--2---:R-:W2:Y:S01]  /*3a890*/  LDL.LU R6, [R1+0x5a8] ;  /* 0x0005a80001067983 */ /* 0x004ea20000300800 */
[----:B------:R-:W2:Y:S02]  /*3a8a0*/  LDL.LU R7, [R1+0x5ac] ;  /* 0x0005ac0001077983 */ /* 0x000ea40000300800 */
[----:B----4-:R-:W-:Y:S02]  /*3a8b0*/  STL [R1+0x7fc], R13 ;  /* 0x0007fc0d01007387 */ /* 0x010fe40000100800 */
[----:B------:R-:W-:Y:S01]  /*3a8c0*/  STL [R1+0xaec], R10 ;  /* 0x000aec0a01007387 */ /* 0x000fe20000100800 */
[----:B------:R-:W-:Y:S01]  /*3a8d0*/  STL [R1+0xae8], R5 ;  /* 0x000ae80501007387 */ /* 0x000fe20000100800 */
[----:B0-----:R-:W-:Y:S02]  /*3a8e0*/  STL [R1+0xafc], R14 ;  /* 0x000afc0e01007387 */ /* 0x001fe40000100800 */
[----:B-1----:R-:W-:Y:S02]  /*3a8f0*/  STL.64 [R1+0x380], R16 ;  /* 0x0003801001007387 */ /* 0x002fe40000100a00 */
[----:B------:R-:W-:Y:S02]  /*3a900*/  STL.64 [R1+0x388], R18 ;  /* 0x0003881201007387 */ /* 0x000fe40000100a00 */
[----:B------:R-:W0:Y:S04]  /*3a910*/  LDSM.16.M88.4 R16, [R20+0x22000] ;  /* 0x022000001410783b */ /* 0x000e280000000200 */
[----:B0-----:R-:W-:Y:S01]  /*3a920*/  STL.64 [R1+0x360], R16 ;  /* 0x0003601001007387 */ /* 0x001fe20000100a00 */
[----:B------:R0:W-:Y:S03]  /*3a930*/  STL.64 [R1+0x368], R18 ;  /* 0x0003681201007387 */ /* 0x0001e60000100a00 */
[----:B0-----:R-:W4:Y:S01]  /*3a940*/  LDL.LU.64 R18, [R1+0x3b78] ;  /* 0x003b780001127983 */ /* 0x001f220000300a00 */
[----:B------:R-:W4:Y:S01]  /*3a950*/  LDL.LU.64 R16, [R1+0x3b70] ;  /* 0x003b700001107983 */ /* 0x000f220000300a00 */
[----:B------:R-:W-:-:S04]  /*3a960*/  FMNMX R2, R10, R3, !PT ;  /* 0x000000030a027209 */ /* 0x000fc80007800000 */
[----:B------:R-:W-:Y:S02]  /*3a970*/  FMNMX R2, R5, R2, !PT ;  /* 0x0000000205027209 */ /* 0x000fe40007800000 */
[----:B------:R-:W-:-:S03]  /*3a980*/  FMNMX R0, R12, R0, !PT ;  /* 0x000000000c007209 */ /* 0x000fc60007800000 */
[----:B------:R-:W0:Y:S04]  /*3a990*/  SHFL.BFLY PT, R12, R2, 0x2, 0x1f ;  /* 0x0c401f00020c7f89 */ /* 0x000e2800000e0000 */
[----:B-----5:R-:W-:Y:S01]  /*3a9a0*/  STL [R1+0x3b68], R15 ;  /* 0x003b680f01007387 */ /* 0x020fe20000100800 */
[----:B0-----:R-:W-:Y:S02]  /*3a9b0*/  STL.64 [R1+0x3b60], R12 ;  /* 0x003b600c01007387 */ /* 0x001fe40000100a00 */
[C---:B---3--:R-:W-:Y:S02]  /*3a9c0*/  FMUL R4, R15.reuse, R26 ;  /* 0x0000001a0f047220 */ /* 0x048fe40000400000 */
[----:B------:R-:W-:Y:S02]  /*3a9d0*/  FMUL R5, R15, R23 ;  /* 0x000000170f057220 */ /* 0x000fe40000400000 */
[----:B--2---:R-:W-:-:S02]  /*3a9e0*/  FMUL R6, R13, R6 ;  /* 0x000000060d067220 */ /* 0x004fc40000400000 */
[----:B------:R-:W-:Y:S01]  /*3a9f0*/  FMUL R7, R13, R7 ;  /* 0x000000070d077220 */ /* 0x000fe20000400000 */
[----:B----4-:R-:W-:Y:S01]  /*3aa00*/  F2FP.PACK_AB R16, R19, R16 ;  /* 0x000000101310723e */ /* 0x010fe200000000ff */
[----:B------:R-:W-:Y:S02]  /*3aa10*/  F2FP.PACK_AB R19, R14, R11 ;  /* 0x0000000b0e13723e */ /* 0x000fe400000000ff */
[----:B------:R-:W0:Y:S01]  /*3aa20*/  LDSM.16.M88.4 R12, [R20+0x22800] ;  /* 0x02280000140c783b */ /* 0x000e220000000200 */
[----:B------:R-:W-:Y:S01]  /*3aa30*/  F2FP.PACK_AB R17, R18, R17 ;  /* 0x000000111211723e */ /* 0x000fe200000000ff */
[----:B------:R-:W-:Y:S02]  /*3aa40*/  F2FP.PACK_AB R18, R9, R8 ;  /* 0x000000080912723e */ /* 0x000fe400000000ff */
[----:B------:R-:W2:Y:S01]  /*3aa50*/  LDL.LU R8, [R1+0x590] ;  /* 0x0005900001087983 */ /* 0x000ea20000300800 */
[----:B------:R-:W3:Y:S02]  /*3aa60*/  LDL.LU R9, [R1+0x594] ;  /* 0x0005940001097983 */ /* 0x000ee40000300800 */
[----:B------:R-:W4:Y:S02]  /*3aa70*/  LDL.LU R10, [R1+0x598] ;  /* 0x00059800010a7983 */ /* 0x000f240000300800 */
[----:B------:R-:W5:Y:S01]  /*3aa80*/  LDL.LU R11, [R1+0x59c] ;  /* 0x00059c00010b7983 */ /* 0x000f620000300800 */
[----:B0-----:R-:W-:Y:S01]  /*3aa90*/  MOV R27, R12 ;  /* 0x0000000c001b7202 */ /* 0x001fe20000000f00 */
[----:B------:R-:W-:Y:S01]  /*3aaa0*/  STL.64 [R1+0x350], R12 ;  /* 0x0003500c01007387 */ /* 0x000fe20000100a00 */
[----:B------:R0:W-:Y:S02]  /*3aab0*/  STL.64 [R1+0x358], R14 ;  /* 0x0003580e01007387 */ /* 0x0001e40000100a00 */
[----:B0-----:R-:W-:Y:S01]  /*3aac0*/  MOV R14, R13 ;  /* 0x0000000d000e7202 */ /* 0x001fe20000000f00 */
[----:B------:R-:W2:Y:S01]  /*3aad0*/  LDL.LU R15, [R1+0x3b68] ;  /* 0x003b6800010f7983 */ /* 0x000ea20000300800 */
[----:B------:R-:W4:Y:S02]  /*3aae0*/  LDL.LU.64 R12, [R1+0x3b60] ;  /* 0x003b6000010c7983 */ /* 0x000f240000300a00 */
[----:B------:R-:W-:Y:S02]  /*3aaf0*/  STL [R1+0x3b30], R27 ;  /* 0x003b301b01007387 */ /* 0x000fe40000100800 */
[----:B------:R0:W-:Y:S01]  /*3ab00*/  STL.64 [R1+0x3b58], R24 ;  /* 0x003b581801007387 */ /* 0x0001e20000100a00 */
[----:B------:R-:W2:Y:S01]  /*3ab10*/  LDL.LU R23, [R1+0x584] ;  /* 0x0005840001177983 */ /* 0x000ea20000300800 */
[----:B0-----:R-:W-:Y:S01]  /*3ab20*/  IMAD.MOV.U32 R24, RZ, RZ, R22 ;  /* 0x000000ffff187224 */ /* 0x001fe200078e0016 */
[----:B------:R-:W-:-:S02]  /*3ab30*/  MOV R25, R21 ;  /* 0x0000001500197202 */ /* 0x000fc40000000f00 */
[----:B------:R-:W2:Y:S01]  /*3ab40*/  LDL.LU R22, [R1+0x588] ;  /* 0x0005880001167983 */ /* 0x000ea20000300800 */
[----:B------:R-:W2:Y:S04]  /*3ab50*/  LDL.LU R21, [R1+0x58c] ;  /* 0x00058c0001157983 */ /* 0x000ea80000300800 */
[----:B------:R-:W-:Y:S01]  /*3ab60*/  HMMA.16816.F32 R4, R16, R24, R4 ;  /* 0x000000181004723c */ /* 0x000fe20000001804 */
[----:B------:R-:W2:Y:S01]  /*3ab70*/  LDL.LU.64 R24, [R1+0x3b58] ;  /* 0x003b580001187983 */ /* 0x000ea20000300a00 */
[----:B------:R-:W-:Y:S02]  /*3ab80*/  STL.64 [R1+0x3b50], R18 ;  /* 0x003b501201007387 */ /* 0x000fe40000100a00 */
[----:B------:R-:W-:Y:S02]  /*3ab90*/  STL.64 [R1+0x3b48], R16 ;  /* 0x003b481001007387 */ /* 0x000fe40000100a00 */
[----:B------:R-:W0:Y:S11]  /*3aba0*/  LDSM.16.M88.4 R16, [R20+0x23000] ;  /* 0x023000001410783b */ /* 0x000e360000000200 */
[----:B------:R-:W-:Y:S06]  /*3abb0*/  @!UPT UIADD3 URZ, URZ, URZ, URZ ;  /* 0x0000003f3f3ff290 */ /* 0x000fec000fffe03f */
[----:B------:R-:W-:Y:S01]  /*3abc0*/  STL.64 [R1+0x260], R4 ;  /* 0x0002600401007387 */ /* 0x000fe20000100a00 */
[----:B------:R1:W-:Y:S03]  /*3abd0*/  STL.64 [R1+0x268], R6 ;  /* 0x0002680601007387 */ /* 0x0003e60000100a00 */
[----:B-1----:R-:W2:Y:S01]  /*3abe0*/  LDL.LU R7, [R1+0x580] ;  /* 0x0005800001077983 */ /* 0x002ea20000300800 */
[----:B------:R-:W2:Y:S02]  /*3abf0*/  LDL.LU R27, [R1+0x574] ;  /* 0x00057400011b7983 */ /* 0x000ea40000300800 */
[----:B------:R-:W2:Y:S01]  /*3ac00*/  LDL.LU R26, [R1+0x578] ;  /* 0x00057800011a7983 */ /* 0x000ea20000300800 */
[----:B0-----:R-:W-:Y:S01]  /*3ac10*/  MOV R29, R16 ;  /* 0x00000010001d7202 */ /* 0x001fe20000000f00 */
[----:B------:R-:W-:Y:S01]  /*3ac20*/  IMAD.MOV.U32 R28, RZ, RZ, R17 ;  /* 0x000000ffff1c7224 */ /* 0x000fe200078e0011 */
[----:B--2---:R-:W-:Y:S01]  /*3ac30*/  STL.64 [R1+0x3b40], R26 ;  /* 0x003b401a01007387 */ /* 0x004fe20000100a00 */
[----:B------:R0:W-:Y:S03]  /*3ac40*/  STL.64 [R1+0x3b38], R24 ;  /* 0x003b381801007387 */ /* 0x0001e60000100a00 */
[----:B0-----:R-:W2:Y:S04]  /*3ac50*/  LDL R24, [R1+0x3a0] ;  /* 0x0003a00001187983 */ /* 0x001ea80000100800 */
[----:B------:R-:W2:Y:S01]  /*3ac60*/  LDL R25, [R1+0x3a4] ;  /* 0x0003a40001197983 */ /* 0x000ea20000100800 */
[----:B------:R-:W-:Y:S02]  /*3ac70*/  STL.64 [R1+0x340], R16 ;  /* 0x0003401001007387 */ /* 0x000fe40000100a00 */
[----:B------:R0:W-:Y:S02]  /*3ac80*/  STL.64 [R1+0x348], R18 ;  /* 0x0003481201007387 */ /* 0x0001e40000100a00 */
[----:B0-----:R-:W2:Y:S01]  /*3ac90*/  LDL.LU.64 R18, [R1+0x3b50] ;  /* 0x003b500001127983 */ /* 0x001ea20000300a00 */
[----:B------:R-:W2:Y:S02]  /*3aca0*/  LDL.LU.64 R16, [R1+0x3b48] ;  /* 0x003b480001107983 */ /* 0x000ea40000300a00 */
[----:B------:R-:W-:-:S02]  /*3acb0*/  FMUL R8, R15, R8 ;  /* 0x000000080f087220 */ /* 0x000fc40000400000 */
[----:B---3--:R-:W-:Y:S02]  /*3acc0*/  FMUL R9, R15, R9 ;  /* 0x000000090f097220 */ /* 0x008fe40000400000 */
[C---:B----4-:R-:W-:Y:S02]  /*3acd0*/  FMUL R10, R13.reuse, R10 ;  /* 0x0000000a0d0a7220 */ /* 0x050fe40000400000 */
[----:B-----5:R-:W-:Y:S02]  /*3ace0*/  FMUL R11, R13, R11 ;  /* 0x0000000b0d0b7220 */ /* 0x020fe40000400000 */
[C---:B------:R-:W-:Y:S02]  /*3acf0*/  FMUL R5, R15.reuse, R23 ;  /* 0x000000170f057220 */ /* 0x040fe40000400000 */
[----:B------:R-:W-:Y:S02]  /*3ad00*/  FMUL R4, R15, R7 ;  /* 0x000000070f047220 */ /* 0x000fe40000400000 */
[----:B------:R-:W-:-:S02]  /*3ad10*/  FMUL R6, R13, R22 ;  /* 0x000000160d067220 */ /* 0x000fc40000400000 */
[----:B------:R-:W-:Y:S01]  /*3ad20*/  FMUL R7, R13, R21 ;  /* 0x000000150d077220 */ /* 0x000fe20000400000 */
[----:B--2---:R-:W-:Y:S01]  /*3ad30*/  HMMA.16816.F32 R24, R16, R24, R8 ;  /* 0x000000181018723c */ /* 0x004fe20000001808 */
[----:B------:R-:W2:Y:S01]  /*3ad40*/  LDL.LU R11, [R1+0x570] ;  /* 0x00057000010b7983 */ /* 0x000ea20000300800 */
[----:B------:R-:W3:Y:S11]  /*3ad50*/  LDL.LU R23, [R1+0x57c] ;  /* 0x00057c0001177983 */ /* 0x000ef60000300800 */
[----:B------:R-:W-:Y:S10]  /*3ad60*/  @!UPT UIADD3 URZ, URZ, URZ, URZ ;  /* 0x0000003f3f3ff290 */ /* 0x000ff4000fffe03f */
[----:B------:R-:W-:Y:S01]  /*3ad70*/  STL.64 [R1+0x250], R24 ;  /* 0x0002501801007387 */ /* 0x000fe20000100a00 */
[----:B------:R-:W-:Y:S02]  /*3ad80*/  STL.64 [R1+0x258], R26 ;  /* 0x0002581a01007387 */ /* 0x000fe40000100a00 */
[----:B------:R-:W0:Y:S02]  /*3ad90*/  LDSM.16.M88.4 R24, [R20+0x23800] ;  /* 0x023800001418783b */ /* 0x000e240000000200 */
[----:B0-----:R-:W-:Y:S02]  /*3ada0*/  STL.64 [R1+0x310], R24 ;  /* 0x0003101801007387 */ /* 0x001fe40000100a00 */
[----:B------:R0:W-:Y:S01]  /*3adb0*/  STL.64 [R1+0x318], R26 ;  /* 0x0003181a01007387 */ /* 0x0001e20000100a00 */
[----:B------:R-:W-:Y:S02]  /*3adc0*/  MOV R22, R24 ;  /* 0x0000001800167202 */ /* 0x000fe40000000f00 */
[----:B------:R-:W-:Y:S01]  /*3add0*/  MOV R21, R25 ;  /* 0x0000001900157202 */ /* 0x000fe20000000f00 */
[----:B0-----:R-:W4:Y:S01]  /*3ade0*/  LDL.LU.64 R26, [R1+0x3b40] ;  /* 0x003b4000011a7983 */ /* 0x001f220000300a00 */
[----:B------:R-:W5:Y:S02]  /*3adf0*/  LDL.LU.64 R24, [R1+0x3b38] ;  /* 0x003b380001187983 */ /* 0x000f640000300a00 */
[----:B--2---:R-:W-:-:S02]  /*3ae00*/  FMUL R8, R15, R11 ;  /* 0x0000000b0f087220 */ /* 0x004fc40000400000 */
[----:B---3--:R-:W-:Y:S02]  /*3ae10*/  FMUL R11, R13, R23 ;  /* 0x000000170d0b7220 */ /* 0x008fe40000400000 */
[----:B----4-:R-:W-:Y:S02]  /*3ae20*/  FMUL R9, R15, R27 ;  /* 0x0000001b0f097220 */ /* 0x010fe40000400000 */
[----:B------:R-:W2:Y:S01]  /*3ae30*/  LDL.LU R27, [R1+0x3b30] ;  /* 0x003b3000011b7983 */ /* 0x000ea20000300800 */
[----:B------:R-:W-:Y:S01]  /*3ae40*/  STL.64 [R1+0x3b28], R18 ;  /* 0x003b281201007387 */ /* 0x000fe20000100a00 */
[----:B-----5:R-:W-:Y:S01]  /*3ae50*/  HMMA.16816.F32 R4, R16, R24, R4 ;  /* 0x000000181004723c */ /* 0x020fe20000001804 */
[----:B------:R-:W-:Y:S02]  /*3ae60*/  STL.64 [R1+0x3b20], R16 ;  /* 0x003b201001007387 */ /* 0x000fe40000100a00 */
[----:B------:R-:W0:Y:S01]  /*3ae70*/  LDSM.16.M88.4 R16, [R20+0x24000] ;  /* 0x024000001410783b */ /* 0x000e220000000200 */
[----:B------:R-:W-:Y:S11]  /*3ae80*/  FMUL R10, R13, R26 ;  /* 0x0000001a0d0a7220 */ /* 0x000ff60000400000 */
[----:B------:R-:W-:Y:S08]  /*3ae90*/  @!UPT UIADD3 URZ, URZ, URZ, URZ ;  /* 0x0000003f3f3ff290 */ /* 0x000ff0000fffe03f */
[----:B------:R1:W-:Y:S01]  /*3aea0*/  STL.64 [R1+0x240], R4 ;  /* 0x0002400401007387 */ /* 0x0003e20000100a00 */
[----:B------:R3:W-:Y:S03]  /*3aeb0*/  STL.64 [R1+0x248], R6 ;  /* 0x0002480601007387 */ /* 0x0007e60000100a00 */
[----:B-1----:R-:W4:Y:S01]  /*3aec0*/  LDL.LU R5, [R1+0x560] ;  /* 0x0005600001057983 */ /* 0x002f220000300800 */
[----:B---3--:R-:W3:Y:S02]  /*3aed0*/  LDL.LU R6, [R1+0x564] ;  /* 0x0005640001067983 */ /* 0x008ee40000300800 */
[----:B------:R-:W5:Y:S02]  /*3aee0*/  LDL.LU R7, [R1+0x568] ;  /* 0x0005680001077983 */ /* 0x000f640000300800 */
[----:B------:R-:W3:Y:S01]  /*3aef0*/  LDL.LU R26, [R1+0x56c] ;  /* 0x00056c00011a7983 */ /* 0x000ee20000300800 */
[----:B0-----:R-:W-:Y:S01]  /*3af00*/  STL.64 [R1+0x300], R16 ;  /* 0x0003001001007387 */ /* 0x001fe20000100a00 */
[----:B------:R0:W-:Y:S02]  /*3af10*/  STL.64 [R1+0x308], R18 ;  /* 0x0003081201007387 */ /* 0x0001e40000100a00 */
[----:B------:R-:W-:Y:S01]  /*3af20*/  IMAD.MOV.U32 R24, RZ, RZ, R16 ;  /* 0x000000ffff187224 */ /* 0x000fe200078e0010 */
[----:B------:R-:W-:Y:S01]  /*3af30*/  MOV R23, R17 ;  /* 0x0000001100177202 */ /* 0x000fe20000000f00 */
[----:B0-----:R-:W3:Y:S01]  /*3af40*/  LDL.LU.64 R18, [R1+0x3b28] ;  /* 0x003b280001127983 */ /* 0x001ee20000300a00 */
[----:B------:R-:W3:Y:S02]  /*3af50*/  LDL.LU.64 R16, [R1+0x3b20] ;  /* 0x003b200001107983 */ /* 0x000ee40000300a00 */
[----:B------:R-:W3:Y:S01]  /*3af60*/  LDL.LU R25, [R1+0x55c] ;  /* 0x00055c0001197983 */ /* 0x000ee20000300800 */
[----:B--2---:R-:W-:Y:S04]  /*3af70*/  STL [R1+0x3b18], R27 ;  /* 0x003b181b01007387 */ /* 0x004fe80000100800 */
[----:B---3--:R0:W-:Y:S01]  /*3af80*/  STL.64 [R1+0x3b10], R24 ;  /* 0x003b101801007387 */ /* 0x0081e20000100a00 */
[----:B------:R-:W-:Y:S03]  /*3af90*/  STL [R1+0x3b1c], R26 ;  /* 0x003b1c1a01007387 */ /* 0x000fe60000100800 */
[----:B0-----:R-:W2:Y:S04]  /*3afa0*/  LDL R24, [R1+0x380] ;  /* 0x0003800001187983 */ /* 0x001ea80000100800 */
[----:B------:R-:W2:Y:S01]  /*3afb0*/  LDL R25, [R1+0x384] ;  /* 0x0003840001197983 */ /* 0x000ea20000100800 */
[----:B------:R0:W-:Y:S03]  /*3afc0*/  STL [R1+0x3ad4], R23 ;  /* 0x003ad41701007387 */ /* 0x0001e60000100800 */
[----:B0-----:R-:W3:Y:S01]  /*3afd0*/  LDL.LU R23, [R1+0x558] ;  /* 0x0005580001177983 */ /* 0x001ee20000300800 */
[----:B------:R-:W3:Y:S02]  /*3afe0*/  LDL.LU R26, [R1+0x3b1c] ;  /* 0x003b1c00011a7983 */ /* 0x000ee40000300800 */
[----:B----4-:R-:W-:-:S02]  /*3aff0*/  FMUL R4, R15, R5 ;  /* 0x000000050f047220 */ /* 0x010fc40000400000 */
[----:B------:R-:W-:Y:S02]  /*3b000*/  FMUL R5, R15, R6 ;  /* 0x000000060f057220 */ /* 0x000fe40000400000 */
[C---:B-----5:R-:W-:Y:S01]  /*3b010*/  FMUL R6, R13.reuse, R7 ;  /* 0x000000070d067220 */ /* 0x060fe20000400000 */
[C---:B--2---:R-:W-:Y:S01]  /*3b020*/  HMMA.16816.F32 R8, R16.reuse, R24, R8 ;  /* 0x000000181008723c */ /* 0x044fe20000001808 */
[----:B---3--:R-:W-:Y:S02]  /*3b030*/  FMUL R7, R13, R26 ;  /* 0x0000001a0d077220 */ /* 0x008fe40000400000 */
[----:B------:R-:W0:Y:S11]  /*3b040*/  LDSM.16.M88.4 R24, [R20+0x24800] ;  /* 0x024800001418783b */ /* 0x000e360000000200 */
[----:B------:R-:W-:Y:S09]  /*3b050*/  @!UPT UIADD3 URZ, URZ, URZ, URZ ;  /* 0x0000003f3f3ff290 */ /* 0x000ff2000fffe03f */
[----:B------:R-:W-:Y:S01]  /*3b060*/  STL.64 [R1+0x230], R8 ;  /* 0x0002300801007387 */ /* 0x000fe20000100a00 */
[----:B------:R1:W-:Y:S03]  /*3b070*/  STL.64 [R1+0x238], R10 ;  /* 0x0002380a01007387 */ /* 0x0003e60000100a00 */
[----:B-1----:R-:W2:Y:S01]  /*3b080*/  LDL.LU R10, [R1+0x550] ;  /* 0x00055000010a7983 */ /* 0x002ea20000300800 */
[----:B------:R-:W3:Y:S03]  /*3b090*/  LDL.LU R11, [R1+0x554] ;  /* 0x00055400010b7983 */ /* 0x000ee60000300800 */
[----:B0-----:R-:W-:Y:S01]  /*3b0a0*/  STL.64 [R1+0x2f0], R24 ;  /* 0x0002f01801007387 */ /* 0x001fe20000100a00 */
[----:B------:R0:W-:Y:S02]  /*3b0b0*/  STL.64 [R1+0x2f8], R26 ;  /* 0x0002f81a01007387 */ /* 0x0001e40000100a00 */
[----:B0-----:R-:W-:Y:S01]  /*3b0c0*/  MOV R26, R25 ;  /* 0x00000019001a7202 */ /* 0x001fe20000000f00 */
[----:B------:R-:W4:Y:S01]  /*3b0d0*/  LDL.LU R27, [R1+0x3b18] ;  /* 0x003b1800011b7983 */ /* 0x000f220000300800 */
[----:B------:R-:W5:Y:S02]  /*3b0e0*/  LDL.LU.64 R24, [R1+0x3b10] ;  /* 0x003b100001187983 */ /* 0x000f640000300a00 */
[----:B------:R-:W-:Y:S02]  /*3b0f0*/  STL [R1+0x3b08], R22 ;  /* 0x003b081601007387 */ /* 0x000fe40000100800 */
[----:B------:R0:W-:Y:S02]  /*3b100*/  STL.64 [R1+0x3b00], R20 ;  /* 0x003b001401007387 */ /* 0x0001e40000100a00 */
[----:B0-----:R-:W2:Y:S04]  /*3b110*/  LDL R20, [R1+0x360] ;  /* 0x0003600001147983 */ /* 0x001ea80000100800 */
[----:B------:R-:W2:Y:S01]  /*3b120*/  LDL R21, [R1+0x364] ;  /* 0x0003640001157983 */ /* 0x000ea20000100800 */
[----:B------:R-:W-:Y:S03]  /*3b130*/  STL [R1+0x3ad0], R26 ;  /* 0x003ad01a01007387 */ /* 0x000fe60000100800 */
[----:B-----5:R-:W-:Y:S01]  /*3b140*/  STL [R1+0x3acc], R24 ;  /* 0x003acc1801007387 */ /* 0x020fe20000100800 */
[----:B------:R-:W5:Y:S01]  /*3b150*/  LDL.LU R22, [R1+0x3b08] ;  /* 0x003b080001167983 */ /* 0x000f620000300800 */
[----:B--2---:R-:W-:Y:S02]  /*3b160*/  HMMA.16816.F32 R4, R16, R20, R4 ;  /* 0x000000141004723c */ /* 0x004fe40000001804 */
[----:B------:R-:W2:Y:S01]  /*3b170*/  LDL.LU.64 R20, [R1+0x3b00] ;  /* 0x003b000001147983 */ /* 0x000ea20000300a00 */
[----:B------:R-:W-:Y:S02]  /*3b180*/  STL.64 [R1+0x3af8], R18 ;  /* 0x003af81201007387 */ /* 0x000fe40000100a00 */
[----:B------:R-:W-:Y:S02]  /*3b190*/  STL.64 [R1+0x3af0], R16 ;  /* 0x003af01001007387 */ /* 0x000fe40000100a00 */
[----:B---3--:R-:W-:-:S02]  /*3b1a0*/  FMUL R9, R15, R11 ;  /* 0x0000000b0f097220 */ /* 0x008fc40000400000 */
[----:B------:R-:W-:Y:S02]  /*3b1b0*/  FMUL R11, R13, R25 ;  /* 0x000000190d0b7220 */ /* 0x000fe40000400000 */
[----:B------:R-:W-:Y:S02]  /*3b1c0*/  FMUL R8, R15, R10 ;  /* 0x0000000a0f087220 */ /* 0x000fe40000400000 */
[----:B------:R-:W-:-:S10]  /*3b1d0*/  FMUL R10, R13, R23 ;  /* 0x000000170d0a7220 */ /* 0x000fd40000400000 */
[----:B------:R0:W-:Y:S01]  /*3b1e0*/  STL.64 [R1+0x220], R4 ;  /* 0x0002200401007387 */ /* 0x0001e20000100a00 */
[----:B------:R1:W-:Y:S03]  /*3b1f0*/  STL.64 [R1+0x228], R6 ;  /* 0x0002280601007387 */ /* 0x0003e60000100a00 */
[----:B0-----:R-:W3:Y:S01]  /*3b200*/  LDL.LU R4, [R1+0x7c0] ;  /* 0x0007c00001047983 */ /* 0x001ee20000300800 */
[----:B------:R-:W3:Y:S02]  /*3b210*/  LDL.LU R5, [R1+0x7c4] ;  /* 0x0007c40001057983 */ /* 0x000ee40000300800 */
[----:B-1----:R-:W3:Y:S02]  /*3b220*/  LDL.LU R6, [R1+0x7c8] ;  /* 0x0007c80001067983 */ /* 0x002ee40000300800 */
[----:B------:R-:W3:Y:S01]  /*3b230*/  LDL.LU R7, [R1+0x7cc] ;  /* 0x0007cc0001077983 */ /* 0x000ee20000300800 */
[----:B------:R-:W3:Y:S04]  /*3b240*/  LDL.LU R23, [R1+0x7d0] ;  /* 0x0007d00001177983 */ /* 0x000ee80000300800 */
[----:B--2---:R-:W0:Y:S01]  /*3b250*/  LDSM.16.M88.4 R16, [R20+0x25000] ;  /* 0x025000001410783b */ /* 0x004e220000000200 */
[----:B-----5:R-:W-:Y:S01]  /*3b260*/  IMAD.MOV.U32 R24, RZ, RZ, R22 ;  /* 0x000000ffff187224 */ /* 0x020fe200078e0016 */
[----:B------:R-:W-:Y:S01]  /*3b270*/  MOV R25, R21 ;  /* 0x0000001500197202 */ /* 0x000fe20000000f00 */
[----:B------:R-:W2:Y:S01]  /*3b280*/  LDL.LU R22, [R1+0x7d4] ;  /* 0x0007d40001167983 */ /* 0x000ea20000300800 */
[----:B------:R-:W5:Y:S03]  /*3b290*/  LDL.LU R21, [R1+0x7d8] ;  /* 0x0007d80001157983 */ /* 0x000f660000300800 */
[----:B------:R1:W-:Y:S02]  /*3b2a0*/  STL.64 [R1+0x3ae0], R24 ;  /* 0x003ae01801007387 */ /* 0x0003e40000100a00 */
[----:B-1----:R-:W-:Y:S01]  /*3b2b0*/  MOV R24, R29 ;  /* 0x0000001d00187202 */ /* 0x002fe20000000f00 */
[----:B------:R-:W-:-:S05]  /*3b2c0*/  IMAD.MOV.U32 R25, RZ, RZ, R28 ;  /* 0x000000ffff197224 */ /* 0x000fca00078e001c */
[----:B------:R-:W-:Y:S04]  /*3b2d0*/  STL.64 [R1+0x3ae8], R24 ;  /* 0x003ae81801007387 */ /* 0x000fe80000100a00 */
[----:B0-----:R-:W-:Y:S01]  /*3b2e0*/  STL.64 [R1+0x2e0], R16 ;  /* 0x0002e01001007387 */ /* 0x001fe20000100a00 */
[----:B------:R0:W-:Y:S03]  /*3b2f0*/  STL.64 [R1+0x2e8], R18 ;  /* 0x0002e81201007387 */ /* 0x0001e60000100a00 */
[----:B0-----:R-:W2:Y:S01]  /*3b300*/  LDL.LU.64 R18, [R1+0x3af8] ;  /* 0x003af80001127983 */ /* 0x001ea20000300a00 */
[----:B------:R-:W2:Y:S03]  /*3b310*/  LDL.LU.64 R16, [R1+0x3af0] ;  /* 0x003af00001107983 */ /* 0x000ea60000300a00 */
[----:B------:R-:W0:Y:S01]  /*3b320*/  SHFL.BFLY PT, R3, R0, 0x2, 0x1f ;  /* 0x0c401f0000037f89 */ /* 0x000e2200000e0000 */
[----:B------:R-:W-:-:S02]  /*3b330*/  MOV R25, R14 ;  /* 0x0000000e00197202 */ /* 0x000fc40000000f00 */
[----:B------:R-:W3:Y:S01]  /*3b340*/  LDL.LU R14, [R1+0x7dc] ;  /* 0x0007dc00010e7983 */ /* 0x000ee20000300800 */
[----:B0-----:R-:W-:-:S05]  /*3b350*/  FMNMX R0, R0, R3, !PT ;  /* 0x0000000300007209 */ /* 0x001fca0007800000 */
[----:B------:R-:W0:Y:S01]  /*3b360*/  SHFL.BFLY PT, R3, R0, 0x1, 0x1f ;  /* 0x0c201f0000037f89 */ /* 0x000e2200000e0000 */
[----:B----4-:R-:W-:Y:S02]  /*3b370*/  MOV R24, R27 ;  /* 0x0000001b00187202 */ /* 0x010fe40000000f00 */
[----:B0-----:R-:W-:Y:S02]  /*3b380*/  FMNMX R3, R0, R3, !PT ;  /* 0x0000000300037209 */ /* 0x001fe40007800000 */
[----:B------:R-:W4:Y:S03]  /*3b390*/  LDL R0, [R1+0xa30] ;  /* 0x000a300001007983 */ /* 0x000f260000100800 */
[----:B--2---:R-:W-:Y:S01]  /*3b3a0*/  HMMA.16816.F32 R8, R16, R24, R8 ;  /* 0x000000181008723c */ /* 0x004fe20000001808 */
[----:B------:R-:W2:Y:S11]  /*3b3b0*/  LDL.LU.64 R24, [R1+0x3ae8] ;  /* 0x003ae80001187983 */ /* 0x000eb60000300a00 */
[----:B------:R-:W-:Y:S11]  /*3b3c0*/  @!UPT UIADD3 URZ, URZ, URZ, URZ ;  /* 0x0000003f3f3ff290 */ /* 0x000ff6000fffe03f */
[----:B------:R-:W-:Y:S01]  /*3b3d0*/  STL.64 [R1+0x1e0], R8 ;  /* 0x0001e00801007387 */ /* 0x000fe20000100a00 */
[----:B------:R-:W-:Y:S02]  /*3b3e0*/  STL.64 [R1+0x1e8], R10 ;  /* 0x0001e80a01007387 */ /* 0x000fe40000100a00 */
[----:B------:R-:W0:Y:S01]  /*3b3f0*/  LDSM.16.M88.4 R8, [R20+0x25800] ;  /* 0x025800001408783b */ /* 0x000e220000000200 */
[----:B------:R-:W-:-:S05]  /*3b400*/  FMNMX R2, R2, R12, !PT ;  /* 0x0000000c02027209 */ /* 0x000fca0007800000 */
[----:B------:R-:W1:Y:S04]  /*3b410*/  SHFL.BFLY PT, R12, R2, 0x1, 0x1f ;  /* 0x0c201f00020c7f89 */ /* 0x000e6800000e0000 */
[----:B0-----:R-:W-:Y:S01]  /*3b420*/  STL.64 [R1+0x2d0], R8 ;  /* 0x0002d00801007387 */ /* 0x001fe20000100a00 */
[----:B------:R-:W-:Y:S02]  /*3b430*/  STL.64 [R1+0x2d8], R10 ;  /* 0x0002d80a01007387 */ /* 0x000fe40000100a00 */
[----:B------:R-:W0:Y:S04]  /*3b440*/  LDSM.16.M88.4 R8, [R20+0x26000] ;  /* 0x026000001408783b */ /* 0x000e280000000200 */
[----:B---3--:R-:W-:-:S02]  /*3b450*/  FMUL R4, R15, R4 ;  /* 0x000000040f047220 */ /* 0x008fc40000400000 */
[----:B------:R-:W-:Y:S02]  /*3b460*/  FMUL R5, R15, R5 ;  /* 0x000000050f057220 */ /* 0x000fe40000400000 */
[C---:B------:R-:W-:Y:S02]  /*3b470*/  FMUL R6, R13.reuse, R6 ;  /* 0x000000060d067220 */ /* 0x040fe40000400000 */
[----:B------:R-:W-:Y:S01]  /*3b480*/  FMUL R7, R13, R7 ;  /* 0x000000070d077220 */ /* 0x000fe20000400000 */
[----:B-1----:R-:W-:Y:S01]  /*3b490*/  FMNMX R2, R2, R12, !PT ;  /* 0x0000000c02027209 */ /* 0x002fe20007800000 */
[----:B0-----:R0:W-:Y:S01]  /*3b4a0*/  STL.64 [R1+0x2c0], R8 ;  /* 0x0002c00801007387 */ /* 0x0011e20000100a00 */
[----:B------:R5:W-:Y:S02]  /*3b4b0*/  STL.64 [R1+0x2c8], R10 ;  /* 0x0002c80a01007387 */ /* 0x000be40000100a00 */
[----:B------:R-:W-:Y:S02]  /*3b4c0*/  STL [R1+0x3ad8], R15 ;  /* 0x003ad80f01007387 */ /* 0x000fe40000100800 */
[----:B0-----:R-:W-:-:S02]  /*3b4d0*/  FMUL R8, R15, R23 ;  /* 0x000000170f087220 */ /* 0x001fc40000400000 */
[----:B------:R-:W-:Y:S02]  /*3b4e0*/  FMUL R9, R15, R22 ;  /* 0x000000160f097220 */ /* 0x000fe40000400000 */
[C---:B-----5:R-:W-:Y:S02]  /*3b4f0*/  FMUL R10, R13.reuse, R21 ;  /* 0x000000150d0a7220 */ /* 0x060fe40000400000 */
[----:B------:R-:W-:Y:S02]  /*3b500*/  FMUL R11, R13, R14 ;  /* 0x0000000e0d0b7220 */ /* 0x000fe40000400000 */
[----:B------:R-:W0:Y:S02]  /*3b510*/  LDSM.16.M88.4 R12, [R20+0x26800] ;  /* 0x02680000140c783b */ /* 0x000e240000000200 */
[----:B------:R-:W1:Y:S01]  /*3b520*/  LDSM.16.M88.4 R20, [R20+0x27000] ;  /* 0x027000001414783b */ /* 0x000e620000000200 */
[----:B----4-:R-:W-:Y:S01]  /*3b530*/  FMNMX R29, R3, R0, !PT ;  /* 0x00000000031d7209 */ /* 0x010fe20007800000 */
[C---:B--2---:R-:W-:Y:S01]  /*3b540*/  HMMA.16816.F32 R4, R16.reuse, R24, R4 ;  /* 0x000000181004723c */ /* 0x044fe20000001804 */
[----:B------:R-:W2:Y:S01]  /*3b550*/  LDL.LU.64 R24, [R1+0x3ae0] ;  /* 0x003ae00001187983 */ /* 0x000ea20000300a00 */
[----:B------:R-:W3:Y:S02]  /*3b560*/  LDL.LU R28, [R1+0x810] ;  /* 0x00081000011c7983 */ /* 0x000ee40000300800 */
[----:B------:R-:W4:Y:S11]  /*3b570*/  LDL.LU R27, [R1+0x814] ;  /* 0x00081400011b7983 */ /* 0x000f360000300800 */
[----:B------:R-:W-:Y:S08]  /*3b580*/  @!UPT UIADD3 URZ, URZ, URZ, URZ ;  /* 0x0000003f3f3ff290 */ /* 0x000ff0000fffe03f */
[----:B------:R-:W-:Y:S01]  /*3b590*/  STL.64 [R1+0x1d0], R4 ;  /* 0x0001d00401007387 */ /* 0x000fe20000100a00 */
[----:B------:R5:W-:Y:S02]  /*3b5a0*/  STL.64 [R1+0x1d8], R6 ;  /* 0x0001d80601007387 */ /* 0x000be40000100a00 */
[----:B------:R-:W3:Y:S01]  /*3b5b0*/  LDL.LU R26, [R1+0x818] ;  /* 0x00081800011a7983 */ /* 0x000ee20000300800 */
[----:B-----5:R-:W5:Y:S01]  /*3b5c0*/  LDL.LU R7, [R1+0x81c] ;  /* 0x00081c0001077983 */ /* 0x020f620000300800 */
[----:B0-----:R-:W-:Y:S02]  /*3b5d0*/  STL.64 [R1+0x2b0], R12 ;  /* 0x0002b00c01007387 */ /* 0x001fe40000100a00 */
[----:B------:R0:W-:Y:S02]  /*3b5e0*/  STL.64 [R1+0x2b8], R14 ;  /* 0x0002b80e01007387 */ /* 0x0001e40000100a00 */
[----:B0-----:R-:W3:Y:S01]  /*3b5f0*/  LDL.LU R15, [R1+0x3ad8] ;  /* 0x003ad800010f7983 */ /* 0x001ee20000300800 */
[----:B-1----:R-:W-:Y:S02]  /*3b600*/  STL.64 [R1+0x2a0], R20 ;  /* 0x0002a01401007387 */ /* 0x002fe40000100a00 */
[----:B------:R0:W-:Y:S02]  /*3b610*/  STL.64 [R1+0x2a8], R22 ;  /* 0x0002a81601007387 */ /* 0x0001e40000100a00 */
[----:B0-----:R-:W3:Y:S01]  /*3b620*/  LDL.LU R23, [R1+0x3ad4] ;  /* 0x003ad40001177983 */ /* 0x001ee20000300800 */
[----:B------:R-:W3:Y:S02]  /*3b630*/  LDL R22, [R1+0xa34] ;  /* 0x000a340001167983 */ /* 0x000ee40000100800 */
[----:B------:R-:W3:Y:S02]  /*3b640*/  LDL.LU R20, [R1+0x820] ;  /* 0x0008200001147983 */ /* 0x000ee40000300800 */
[----:B------:R-:W3:Y:S01]  /*3b650*/  LDL.LU R21, [R1+0x824] ;  /* 0x0008240001157983 */ /* 0x000ee20000300800 */
[----:B------:R-:W3:Y:S01]  /*3b660*/  LDL.LU R14, [R1+0x830] ;  /* 0x00083000010e7983 */ /* 0x000ee20000300800 */
[----:B------:R-:W3:Y:S02]  /*3b670*/  LDL.LU R13, [R1+0x834] ;  /* 0x00083400010d7983 */ /* 0x000ee40000300800 */
[----:B------:R-:W3:Y:S02]  /*3b680*/  LDL.LU R0, [R1+0x828] ;  /* 0x0008280001007983 */ /* 0x000ee40000300800 */
[----:B------:R-:W3:Y:S01]  /*3b690*/  LDL.LU R12, [R1+0x82c] ;  /* 0x00082c00010c7983 */ /* 0x000ee20000300800 */
[----:B------:R0:W-:Y:S04]  /*3b6a0*/  STL [R1+0x3aa8], R29 ;  /* 0x003aa81d01007387 */ /* 0x0001e80000100800 */
[----:B0-----:R-:W3:Y:S01]  /*3b6b0*/  LDL R29, [R1+0x7fc] ;  /* 0x0007fc00011d7983 */ /* 0x001ee20000100800 */
[----:B--2---:R-:W-:Y:S01]  /*3b6c0*/  HMMA.16816.F32 R8, R16, R24, R8 ;  /* 0x000000181008723c */ /* 0x004fe20000001808 */
[----:B---3--:R-:W-:-:S02]  /*3b6d0*/  FMUL R6, R29, R26 ;  /* 0x0000001a1d067220 */ /* 0x008fc40000400000 */
[----:B------:R-:W2:Y:S01]  /*3b6e0*/  LDL.LU R26, [R1+0x3ad0] ;  /* 0x003ad000011a7983 */ /* 0x000ea20000300800 */
[----:B------:R-:W3:Y:S11]  /*3b6f0*/  LDL.LU R24, [R1+0x3acc] ;  /* 0x003acc0001187983 */ /* 0x000ef60000300800 */
[----:B------:R-:W-:Y:S08]  /*3b700*/  @!UPT UIADD3 URZ, URZ, URZ, URZ ;  /* 0x0000003f3f3ff290 */ /* 0x000ff0000fffe03f */
[----:B------:R-:W-:Y:S02]  /*3b710*/  STL.64 [R1+0x1c0], R8 ;  /* 0x0001c00801007387 */ /* 0x000fe40000100a00 */
[----:B------:R0:W-:Y:S02]  /*3b720*/  STL.64 [R1+0x1c8], R10 ;  /* 0x0001c80a01007387 */ /* 0x0001e40000100a00 */
[----:B0-----:R-:W2:Y:S01]  /*3b730*/  LDL.LU R10, [R1+0x840] ;  /* 0x00084000010a7983 */ /* 0x001ea20000300800 */
[----:B------:R-:W3:Y:S02]  /*3b740*/  LDL.LU R9, [R1+0x844] ;  /* 0x0008440001097983 */ /* 0x000ee40000300800 */
[----:B------:R-:W3:Y:S02]  /*3b750*/  LDL.LU R8, [R1+0x850] ;  /* 0x0008500001087983 */ /* 0x000ee40000300800 */
[C---:B------:R-:W-:Y:S02]  /*3b760*/  FMUL R4, R15.reuse, R28 ;  /* 0x0000001c0f047220 */ /* 0x040fe40000400000 */
[----:B----4-:R-:W-:-:S02]  /*3b770*/  FMUL R5, R15, R27 ;  /* 0x0000001b0f057220 */ /* 0x010fc40000400000 */
[----:B-----5:R-:W-:Y:S01]  /*3b780*/  FMUL R7, R29, R7 ;  /* 0x000000071d077220 */ /* 0x020fe20000400000 */
[----:B------:R-:W-:Y:S01]  /*3b790*/  FMNMX R28, R2, R22, !PT ;  /* 0x00000016021c7209 */ /* 0x000fe20007800000 */
[----:B--2---:R0:W-:Y:S01]  /*3b7a0*/  STL [R1+0x3ac8], R10 ;  /* 0x003ac80a01007387 */ /* 0x0041e20000100800 */
[----:B---3--:R1:W-:Y:S02]  /*3b7b0*/  STL.64 [R1+0x3ac0], R8 ;  /* 0x003ac00801007387 */ /* 0x0083e40000100a00 */
[----:B------:R-:W2:Y:S02]  /*3b7c0*/  LDL.LU R3, [R1+0x854] ;  /* 0x0008540001037983 */ /* 0x000ea40000300800 */
[----:B------:R-:W-:Y:S01]  /*3b7d0*/  STL [R1+0x3a50], R28 ;  /* 0x003a501c01007387 */ /* 0x000fe20000100800 */
[----:B0-----:R-:W3:Y:S01]  /*3b7e0*/  LDL.LU R10, [R1+0x3ac8] ;  /* 0x003ac800010a7983 */ /* 0x001ee20000300800 */
[----:B-1----:R-:W-:Y:S01]  /*3b7f0*/  IMAD.MOV.U32 R8, RZ, RZ, R24 ;  /* 0x000000ffff087224 */ /* 0x002fe200078e0018 */
[----:B------:R-:W-:-:S07]  /*3b800*/  MOV R9, R23 ;  /* 0x0000001700097202 */ /* 0x000fce0000000f00 */
[----:B------:R-:W-:Y:S01]  /*3b810*/  HMMA.16816.F32 R4, R16, R8, R4 ;  /* 0x000000081004723c */ /* 0x000fe20000001804 */
[----:B------:R-:W4:Y:S01]  /*3b820*/  LDL.LU.64 R8, [R1+0x3ac0] ;  /* 0x003ac00001087983 */ /* 0x000f220000300a00 */
[----:B------:R-:W-:Y:S02]  /*3b830*/  FMUL R22, R29, R0 ;  /* 0x000000001d167220 */ /* 0x000fe40000400000 */
[----:B------:R-:W5:Y:S02]  /*3b840*/  LDL.LU R2, [R1+0x860] ;  /* 0x0008600001027983 */ /* 0x000f640000300800 */
[----:B------:R-:W2:Y:S02]  /*3b850*/  LDL.LU R0, [R1+0x838] ;  /* 0x0008380001007983 */ /* 0x000ea40000300800 */
[C---:B------:R-:W-:Y:S02]  /*3b860*/  FMUL R25, R15.reuse, R13 ;  /* 0x0000000d0f197220 */ /* 0x040fe40000400000 */
[C---:B------:R-:W-:Y:S11]  /*3b870*/  FMUL R24, R15.reuse, R14 ;  /* 0x0000000e0f187220 */ /* 0x040ff60000400000 */
[----:B------:R-:W-:Y:S02]  /*3b880*/  @!UPT UIADD3 URZ, URZ, URZ, URZ ;  /* 0x0000003f3f3ff290 */ /* 0x000fe4000fffe03f */
[----:B------:R-:W-:Y:S01]  /*3b890*/  STL.64 [R1+0x1b0], R4 ;  /* 0x0001b00401007387 */ /* 0x000fe20000100a00 */
[----:B------:R0:W-:Y:S02]  /*3b8a0*/  STL.64 [R1+0x1b8], R6 ;  /* 0x0001b80601007387 */ /* 0x0001e40000100a00 */
[----:B------:R-:W3:Y:S01]  /*3b8b0*/  LDL.LU R27, [R1+0x83c] ;  /* 0x00083c00011b7983 */ /* 0x000ee20000300800 */
[----:B0-----:R-:W3:Y:S01]  /*3b8c0*/  LDL.LU R7, [R1+0x85c] ;  /* 0x00085c0001077983 */ /* 0x001ee20000300800 */
[----:B----4-:R-:W-:-:S03]  /*3b8d0*/  FMUL R13, R15, R9 ;  /* 0x000000090f0d7220 */ /* 0x010fc60000400000 */
[----:B------:R-:W4:Y:S01]  /*3b8e0*/  LDL.LU R9, [R1+0x864] ;  /* 0x0008640001097983 */ /* 0x000f220000300800 */
[----:B------:R-:W3:Y:S02]  /*3b8f0*/  LDL.LU R14, [R1+0x848] ;  /* 0x00084800010e7983 */ /* 0x000ee40000300800 */
[----:B------:R-:W3:Y:S02]  /*3b900*/  LDL.LU R11, [R1+0x84c] ;  /* 0x00084c00010b7983 */ /* 0x000ee40000300800 */
[----:B------:R-:W3:Y:S02]  /*3b910*/  LDL.LU R6, [R1+0x858] ;  /* 0x0008580001067983 */ /* 0x000ee40000300800 */
[C---:B------:R-:W-:Y:S02]  /*3b920*/  FMUL R4, R15.reuse, R8 ;  /* 0x000000080f047220 */ /* 0x040fe40000400000 */
[C---:B--2---:R-:W-:Y:S02]  /*3b930*/  FMUL R5, R15.reuse, R3 ;  /* 0x000000030f057220 */ /* 0x044fe40000400000 */
[----:B------:R-:W-:-:S02]  /*3b940*/  FMUL R20, R15, R20 ;  /* 0x000000140f147220 */ /* 0x000fc40000400000 */
[----:B------:R-:W-:Y:S02]  /*3b950*/  FMUL R21, R15, R21 ;  /* 0x000000150f157220 */ /* 0x000fe40000400000 */
[----:B------:R-:W-:Y:S01]  /*3b960*/  FMUL R23, R29, R12 ;  /* 0x0000000c1d177220 */ /* 0x000fe20000400000 */
[----:B---3--:R-:W-:Y:S01]  /*3b970*/  STL.64 [R1+0x3ab8], R6 ;  /* 0x003ab80601007387 */ /* 0x008fe20000100a00 */
[----:B------:R0:W-:Y:S03]  /*3b980*/  STL.64 [R1+0x3ab0], R4 ;  /* 0x003ab00401007387 */ /* 0x0001e60000100a00 */
[----:B0-----:R-:W2:Y:S01]  /*3b990*/  LDL R4, [R1+0x2f0] ;  /* 0x0002f00001047983 */ /* 0x001ea20000100800 */
[----:B------:R-:W-:Y:S01]  /*3b9a0*/  MOV R5, R26 ;  /* 0x0000001a00057202 */ /* 0x000fe20000000f00 */
[----:B------:R-:W3:Y:S02]  /*3b9b0*/  LDL.LU.64 R6, [R1+0x3ab8] ;  /* 0x003ab80001067983 */ /* 0x000ee40000300a00 */
[----:B------:R-:W-:-:S02]  /*3b9c0*/  FMUL R12, R15, R10 ;  /* 0x0000000a0f0c7220 */ /* 0x000fc40000400000 */
[----:B------:R-:W-:Y:S02]  /*3b9d0*/  FMUL R26, R29, R0 ;  /* 0x000000001d1a7220 */ /* 0x000fe40000400000 */
[C---:B-----5:R-:W-:Y:S01]  /*3b9e0*/  FMUL R8, R15.reuse, R2 ;  /* 0x000000020f087220 */ /* 0x060fe20000400000 */
[----:B--2---:R-:W-:Y:S01]  /*3b9f0*/  HMMA.16816.F32 R20, R16, R4, R20 ;  /* 0x000000041014723c */ /* 0x004fe20000001814 */
[----:B------:R-:W2:Y:S01]  /*3ba00*/  LDL.LU.64 R4, [R1+0x3ab0] ;  /* 0x003ab00001047983 */ /* 0x000ea20000300a00 */
[----:B------:R-:W5:Y:S02]  /*3ba10*/  LDL.LU R10, [R1+0x868] ;  /* 0x00086800010a7983 */ /* 0x000f640000300800 */
[----:B------:R-:W2:Y:S11]  /*3ba20*/  LDL.LU R0, [R1+0x1f4] ;  /* 0x0001f40001007983 */ /* 0x000eb60000300800 */
[----:B------:R-:W-:Y:S08]  /*3ba30*/  @!UPT UIADD3 URZ, URZ, URZ, URZ ;  /* 0x0000003f3f3ff290 */ /* 0x000ff0000fffe03f */
[----:B------:R-:W-:Y:S01]  /*3ba40*/  STL.64 [R1+0x5a0], R20 ;  /* 0x0005a01401007387 */ /* 0x000fe20000100a00 */
[----:B------:R0:W-:Y:S02]  /*3ba50*/  STL.64 [R1+0x5a8], R22 ;  /* 0x0005a81601007387 */ /* 0x0001e40000100a00 */
[----:B------:R-:W2:Y:S02]  /*3ba60*/  LDL.LU R2, [R1+0x1f0] ;  /* 0x0001f00001027983 */ /* 0x000ea40000300800 */
[----:B------:R-:W2:Y:S01]  /*3ba70*/  LDL.LU R3, [R1+0x1f8] ;  /* 0x0001f80001037983 */ /* 0x000ea20000300800 */
[----:B0-----:R-:W2:Y:S01]  /*3ba80*/  LDL.LU R22, [R1+0x1fc] ;  /* 0x0001fc0001167983 */ /* 0x001ea20000300800 */
[----:B------:R-:W2:Y:S02]  /*3ba90*/  LDL.LU R23, [R1+0xa30] ;  /* 0x000a300001177983 */ /* 0x000ea40000300800 */
[----:B----4-:R-:W-:Y:S02]  /*3baa0*/  FMUL R9, R15, R9 ;  /* 0x000000090f097220 */ /* 0x010fe40000400000 */
[----:B------:R-:W-:-:S02]  /*3bab0*/  FMUL R15, R29, R11 ;  /* 0x0000000b1d0f7220 */ /* 0x000fc40000400000 */
[----:B------:R-:W0:Y:S04]  /*3bac0*/  S2R R11, SR_TID.X ;  /* 0x00000000000b7919 */ /* 0x000e280000002100 */
[----:B------:R-:W1:Y:S01]  /*3bad0*/  S2R R28, SR_TID.X ;  /* 0x00000000001c7919 */ /* 0x000e620000002100 */
[----:B------:R-:W-:-:S03]  /*3bae0*/  FMUL R27, R29, R27 ;  /* 0x0000001b1d1b7220 */ /* 0x000fc60000400000 */
[----:B--2---:R-:W-:Y:S01]  /*3baf0*/  STL.64 [R1+0x3aa0], R22 ;  /* 0x003aa01601007387 */ /* 0x004fe20000100a00 */
[----:B------:R-:W2:Y:S02]  /*3bb00*/  LDL R20, [R1+0x2e0] ;  /* 0x0002e00001147983 */ /* 0x000ea40000100800 */
[----:B------:R-:W2:Y:S01]  /*3bb10*/  LDL R21, [R1+0x2e4] ;  /* 0x0002e40001157983 */ /* 0x000ea20000100800 */
[----:B0-----:R-:W-:Y:S01]  /*3bb20*/  LOP3.LUT R11, R11, 0x7, RZ, 0xc0, !PT ;  /* 0x000000070b0b7812 */ /* 0x001fe200078ec0ff */
[C---:B---3--:R-:W-:Y:S02]  /*3bb30*/  FMUL R6, R29.reuse, R6 ;  /* 0x000000061d067220 */ /* 0x048fe40000400000 */
[----:B------:R-:W-:Y:S02]  /*3bb40*/  FMUL R7, R29, R7 ;  /* 0x000000071d077220 */ /* 0x000fe40000400000 */
[----:B-1----:R-:W-:Y:S02]  /*3bb50*/  IMAD.SHL.U32 R28, R28, 0x2, RZ ;  /* 0x000000021c1c7824 */ /* 0x002fe400078e00ff */
[----:B------:R-:W-:Y:S01]  /*3bb60*/  IMAD R11, R11, 0x110, RZ ;  /* 0x000001100b0b7824 */ /* 0x000fe200078e02ff */
[----:B------:R-:W-:Y:S01]  /*3bb70*/  STL.64 [R1+0x3a98], R6 ;  /* 0x003a980601007387 */ /* 0x000fe20000100a00 */
[----:B------:R0:W-:Y:S02]  /*3bb80*/  STL.64 [R1+0x3a90], R4 ;  /* 0x003a900401007387 */ /* 0x0001e40000100a00 */
[----:B------:R-:W-:-:S02]  /*3bb90*/  FMUL R14, R29, R14 ;  /* 0x0000000e1d0e7220 */ /* 0x000fc40000400000 */
[----:B-----5:R-:W-:Y:S01]  /*3bba0*/  FMUL R10, R29, R10 ;  /* 0x0000000a1d0a7220 */ /* 0x020fe20000400000 */
[----:B0-----:R-:W3:Y:S04]  /*3bbb0*/  LDL R4, [R1+0x2d0] ;  /* 0x0002d00001047983 */ /* 0x001ee80000100800 */
[----:B------:R-:W3:Y:S01]  /*3bbc0*/  LDL R5, [R1+0x2d4] ;  /* 0x0002d40001057983 */ /* 0x000ee20000100800 */
[----:B------:R-:W4:Y:S01]  /*3bbd0*/  LDL.LU R29, [R1+0x3aa8] ;  /* 0x003aa800011d7983 */ /* 0x000f220000300800 */
[----:B--2---:R-:W-:Y:S07]  /*3bbe0*/  HMMA.16816.F32 R20, R16, R20, R24 ;  /* 0x000000141014723c */ /* 0x004fee0000001818 */
[----:B------:R-:W-:-:S02]  /*3bbf0*/  LOP3.LUT R24, R11, 0x30, R28, 0x78, !PT ;  /* 0x000000300b187812 */ /* 0x000fc400078e781c */
[----:B------:R-:W2:Y:S11]  /*3bc00*/  LDL.LU R11, [R1+0x86c] ;  /* 0x00086c00010b7983 */ /* 0x000eb60000300800 */
[----:B------:R-:W-:Y:S03]  /*3bc10*/  @!UPT UIADD3 URZ, URZ, URZ, URZ ;  /* 0x0000003f3f3ff290 */ /* 0x000fe6000fffe03f */
[----:B------:R-:W-:Y:S01]  /*3bc20*/  STL.64 [R1+0x590], R20 ;  /* 0x0005901401007387 */ /* 0x000fe20000100a00 */
[----:B------:R-:W-:Y:S02]  /*3bc30*/  STL.64 [R1+0x598], R22 ;  /* 0x0005981601007387 */ /* 0x000fe40000100a00 */
[----:B------:R-:W0:Y:S01]  /*3bc40*/  LDSM.16.M88.4 R20, [R24+0x27800] ;  /* 0x027800001814783b */ /* 0x000e220000000200 */
[----:B--2---:R-:W-:Y:S03]  /*3bc50*/  STL.64 [R1+0x3a88], R10 ;  /* 0x003a880a01007387 */ /* 0x004fe60000100a00 */
[----:B------:R1:W-:Y:S02]  /*3bc60*/  STL.64 [R1+0x3a80], R8 ;  /* 0x003a800801007387 */ /* 0x0003e40000100a00 */
[----:B------:R-:W2:Y:S02]  /*3bc70*/  LDL R27, [R1+0x800] ;  /* 0x00080000011b7983 */ /* 0x000ea40000100800 */
[----:B------:R-:W5:Y:S01]  /*3bc80*/  LDL R26, [R1+0x7fc] ;  /* 0x0007fc00011a7983 */ /* 0x000f620000100800 */
[----:B-1----:R-:W2:Y:S04]  /*3bc90*/  LDL R8, [R1+0x2c0] ;  /* 0x0002c00001087983 */ /* 0x002ea80000100800 */
[----:B------:R-:W2:Y:S01]  /*3bca0*/  LDL R9, [R1+0x2c4] ;  /* 0x0002c40001097983 */ /* 0x000ea20000100800 */
[----:B0-----:R-:W-:Y:S02]  /*3bcb0*/  STL.64 [R1+0x210], R20 ;  /* 0x0002101401007387 */ /* 0x001fe40000100a00 */
[----:B------:R0:W-:Y:S02]  /*3bcc0*/  STL.64 [R1+0x218], R22 ;  /* 0x0002181601007387 */ /* 0x0001e40000100a00 */
[----:B0-----:R-:W2:Y:S01]  /*3bcd0*/  LDL.LU.64 R22, [R1+0x3aa0] ;  /* 0x003aa00001167983 */ /* 0x001ea20000300a00 */
[----:B------:R-:W4:Y:S01]  /*3bce0*/  LDL.LU R20, [R1+0x87c] ;  /* 0x00087c0001147983 */ /* 0x000f220000300800 */
[----:B---3--:R-:W-:Y:S02]  /*3bcf0*/  HMMA.16816.F32 R4, R16, R4, R12 ;  /* 0x000000041004723c */ /* 0x008fe4000000180c */
[----:B--2---:R0:W-:Y:S04]  /*3bd00*/  STL.64 [R1+0x3a78], R22 ;  /* 0x003a781601007387 */ /* 0x0041e80000100a00 */
[----:B0-----:R-:W2:Y:S01]  /*3bd10*/  LDL.LU R22, [R1+0x874] ;  /* 0x0008740001167983 */ /* 0x001ea20000300800 */
[----:B------:R-:W3:Y:S02]  /*3bd20*/  LDL.LU R23, [R1+0x878] ;  /* 0x0008780001177983 */ /* 0x000ee40000300800 */
[----:B----4-:R0:W-:Y:S02]  /*3bd30*/  STL [R1+0x3a70], R20 ;  /* 0x003a701401007387 */ /* 0x0101e40000100800 */
[----:B------:R-:W4:Y:S01]  /*3bd40*/  LDL R21, [R1+0x2b4] ;  /* 0x0002b40001157983 */ /* 0x000f220000100800 */
[----:B0-----:R-:W4:Y:S01]  /*3bd50*/  LDL R20, [R1+0x2b0] ;  /* 0x0002b00001147983 */ /* 0x001f220000100800 */
[----:B------:R-:W2:Y:S10]  /*3bd60*/  LDL.LU R15, [R1+0x870] ;  /* 0x00087000010f7983 */ /* 0x000eb40000300800 */
[----:B------:R-:W-:Y:S02]  /*3bd70*/  STL.64 [R1+0x580], R4 ;  /* 0x0005800401007387 */ /* 0x000fe40000100a00 */
[----:B------:R-:W-:Y:S02]  /*3bd80*/  STL.64 [R1+0x588], R6 ;  /* 0x0005880601007387 */ /* 0x000fe40000100a00 */
[----:B------:R-:W0:Y:S04]  /*3bd90*/  LDSM.16.M88.4 R4, [R24+0x28000] ;  /* 0x028000001804783b */ /* 0x000e280000000200 */
[----:B0-----:R-:W-:Y:S01]  /*3bda0*/  STL.64 [R1+0x200], R4 ;  /* 0x0002000401007387 */ /* 0x001fe20000100a00 */
[----:B------:R0:W-:Y:S01]  /*3bdb0*/  STL.64 [R1+0x208], R6 ;  /* 0x0002080601007387 */ /* 0x0001e20000100a00 */
[----:B------:R-:W-:-:S02]  /*3bdc0*/  MOV R28, R4 ;  /* 0x00000004001c7202 */ /* 0x000fc40000000f00 */
[----:B------:R-:W-:Y:S01]  /*3bdd0*/  MOV R25, R5 ;  /* 0x0000000500197202 */ /* 0x000fe20000000f00 */
[----:B0-----:R-:W2:Y:S01]  /*3bde0*/  LDL.LU.64 R6, [R1+0x3a98] ;  /* 0x003a980001067983 */ /* 0x001ea20000300a00 */
[----:B------:R-:W2:Y:S02]  /*3bdf0*/  LDL.LU.64 R4, [R1+0x3a90] ;  /* 0x003a900001047983 */ /* 0x000ea40000300a00 */
[----:B------:R-:W5:Y:S01]  /*3be00*/  LDL.LU.64 R10, [R1+0x3a88] ;  /* 0x003a8800010a7983 */ /* 0x000f620000300a00 */
[C---:B--2---:R-:W-:Y:S01]  /*3be10*/  HMMA.16816.F32 R4, R16.reuse, R8, R4 ;  /* 0x000000081004723c */ /* 0x044fe20000001804 */
[----:B------:R-:W4:Y:S01]  /*3be20*/  LDL.LU.64 R8, [R1+0x3a80] ;  /* 0x003a800001087983 */ /* 0x000f220000300a00 */
[C---:B-----5:R-:W-:Y:S11]  /*3be30*/  FMUL R11, R26.reuse, R11 ;  /* 0x0000000b1a0b7220 */ /* 0x060ff60000400000 */
[----:B------:R-:W-:Y:S10]  /*3be40*/  @!UPT UIADD3 URZ, URZ, URZ, URZ ;  /* 0x0000003f3f3ff290 */ /* 0x000ff4000fffe03f */
[----:B------:R0:W-:Y:S01]  /*3be50*/  STL.64 [R1+0x570], R4 ;  /* 0x0005700401007387 */ /* 0x0001e20000100a00 */
[----:B------:R3:W-:Y:S02]  /*3be60*/  STL.64 [R1+0x578], R6 ;  /* 0x0005780601007387 */ /* 0x0007e40000100a00 */
[----:B------:R-:W2:Y:S02]  /*3be70*/  LDL.LU R14, [R1+0x880] ;  /* 0x00088000010e7983 */ /* 0x000ea40000300800 */
[----:B------:R-:W5:Y:S01]  /*3be80*/  LDL.LU R13, [R1+0x884] ;  /* 0x00088400010d7983 */ /* 0x000f620000300800 */
[----:B------:R-:W2:Y:S01]  /*3be90*/  LDL.LU R12, [R1+0x888] ;  /* 0x00088800010c7983 */ /* 0x000ea20000300800 */
[----:B0-----:R-:W-:Y:S02]  /*3bea0*/  FMUL R5, R27, R22 ;  /* 0x000000161b057220 */ /* 0x001fe40000400000 */
[C---:B---3--:R-:W-:Y:S02]  /*3beb0*/  FMUL R6, R26.reuse, R23 ;  /* 0x000000171a067220 */ /* 0x048fe40000400000 */
[----:B------:R-:W3:Y:S01]  /*3bec0*/  LDL.LU.64 R22, [R1+0x3a78] ;  /* 0x003a780001167983 */ /* 0x000ee20000300a00 */
[----:B----4-:R-:W-:Y:S03]  /*3bed0*/  HMMA.16816.F32 R8, R16, R20, R8 ;  /* 0x000000141008723c */ /* 0x010fe60000001808 */
[----:B------:R-:W4:Y:S11]  /*3bee0*/  LDL.LU R20, [R1+0x3a70] ;  /* 0x003a700001147983 */ /* 0x000f360000300800 */
[----:B------:R-:W-:Y:S09]  /*3bef0*/  @!UPT UIADD3 URZ, URZ, URZ, URZ ;  /* 0x0000003f3f3ff290 */ /* 0x000ff2000fffe03f */
[----:B------:R-:W-:Y:S01]  /*3bf00*/  STL.64 [R1+0x560], R8 ;  /* 0x0005600801007387 */ /* 0x000fe20000100a00 */
[----:B------:R0:W-:Y:S03]  /*3bf10*/  STL.64 [R1+0x568], R10 ;  /* 0x0005680a01007387 */ /* 0x0001e60000100a00 */
[----:B0-----:R-:W5:Y:S01]  /*3bf20*/  LDL.LU R11, [R1+0x88c] ;  /* 0x00088c00010b7983 */ /* 0x001f620000300800 */
[----:B---3--:R-:W-:Y:S02]  /*3bf30*/  FADD R21, -R29, R23 ;  /* 0x000000171d157221 */ /* 0x008fe40000000100 */
[----:B----4-:R-:W-:Y:S02]  /*3bf40*/  FMUL R7, R26, R20 ;  /* 0x000000141a077220 */ /* 0x010fe40000400000 */
[----:B------:R-:W-:-:S05]  /*3bf50*/  FADD R20, R22, -R29 ;  /* 0x8000001d16147221 */ /* 0x000fca0000000000 */
[----:B------:R0:W-:Y:S04]  /*3bf60*/  STL.64 [R1+0x3a68], R20 ;  /* 0x003a681401007387 */ /* 0x0001e80000100a00 */
[----:B0-----:R-:W3:Y:S04]  /*3bf70*/  LDL R20, [R1+0x2a0] ;  /* 0x0002a00001147983 */ /* 0x001ee80000100800 */
[----:B------:R-:W3:Y:S01]  /*3bf80*/  LDL R21, [R1+0x2a4] ;  /* 0x0002a40001157983 */ /* 0x000ee20000100800 */
[----:B------:R-:W-:Y:S02]  /*3bf90*/  FMUL R4, R27, R15 ;  /* 0x0000000f1b047220 */ /* 0x000fe40000400000 */
[----:B------:R-:W-:-:S02]  /*3bfa0*/  FADD R0, R0, -R29 ;  /* 0x8000001d00007221 */ /* 0x000fc40000000000 */
[----:B------:R-:W4:Y:S02]  /*3bfb0*/  LDL.LU R15, [R1+0x89c] ;  /* 0x00089c00010f7983 */ /* 0x000f240000300800 */
[----:B------:R-:W-:Y:S02]  /*3bfc0*/  FMUL R0, R0, 1.4426950216293334961 ;  /* 0x3fb8aa3b00007820 */ /* 0x000fe40000400000 */
[--C-:B------:R-:W-:Y:S02]  /*3bfd0*/  FADD R2, R2, -R29.reuse ;  /* 0x8000001d02027221 */ /* 0x100fe40000000000 */
[----:B------:R-:W-:Y:S01]  /*3bfe0*/  FADD R3, R3, -R29 ;  /* 0x8000001d03037221 */ /* 0x000fe20000000000 */
[----:B------:R0:W1:Y:S01]  /*3bff0*/  MUFU.EX2 R22, R0 ;  /* 0x0000000000167308 */ /* 0x0000620000000800 */
[----:B------:R0:W-:Y:S01]  /*3c000*/  STL [R1+0x3830], R29 ;  /* 0x0038301d01007387 */ /* 0x0001e20000100800 */
[----:B--2---:R-:W-:Y:S02]  /*3c010*/  FMUL R10, R26, R12 ;  /* 0x0000000c1a0a7220 */ /* 0x004fe40000400000 */
[----:B-----5:R-:W-:-:S02]  /*3c020*/  FMUL R9, R27, R13 ;  /* 0x0000000d1b097220 */ /* 0x020fc40000400000 */
[----:B------:R-:W-:Y:S01]  /*3c030*/  FMUL R8, R27, R14 ;  /* 0x0000000e1b087220 */ /* 0x000fe20000400000 */
[----:B0-----:R-:W2:Y:S01]  /*3c040*/  LDL.LU R29, [R1+0x8ac] ;  /* 0x0008ac00011d7983 */ /* 0x001ea20000300800 */
[----:B---3--:R-:W-:Y:S03]  /*3c050*/  HMMA.16816.F32 R4, R16, R20, R4 ;  /* 0x000000141004723c */ /* 0x008fe60000001804 */
[----:B------:R-:W3:Y:S01]  /*3c060*/  LDL.LU.64 R20, [R1+0x3a68] ;  /* 0x003a680001147983 */ /* 0x000ee20000300a00 */
[----:B------:R-:W5:Y:S02]  /*3c070*/  LDL.LU R12, [R1+0x890] ;  /* 0x00089000010c7983 */ /* 0x000f640000300800 */
[----:B------:R-:W2:Y:S11]  /*3c080*/  LDL.LU R13, [R1+0x894] ;  /* 0x00089400010d7983 */ /* 0x000eb60000300800 */
[----:B------:R-:W-:Y:S06]  /*3c090*/  @!UPT UIADD3 URZ, URZ, URZ, URZ ;  /* 0x0000003f3f3ff290 */ /* 0x000fec000fffe03f */
[----:B------:R0:W-:Y:S01]  /*3c0a0*/  STL.64 [R1+0x550], R4 ;  /* 0x0005500401007387 */ /* 0x0001e20000100a00 */
[----:B------:R1:W-:Y:S03]  /*3c0b0*/  STL.64 [R1+0x558], R6 ;  /* 0x0005580601007387 */ /* 0x0003e60000100a00 */
[----:B0-----:R-:W2:Y:S01]  /*3c0c0*/  LDL.LU R4, [R1+0x8a0] ;  /* 0x0008a00001047983 */ /* 0x001ea20000300800 */
[----:B------:R-:W2:Y:S02]  /*3c0d0*/  LDL.LU R14, [R1+0x898] ;  /* 0x00089800010e7983 */ /* 0x000ea40000300800 */
[----:B------:R-:W2:Y:S02]  /*3c0e0*/  LDL.LU R5, [R1+0x8a4] ;  /* 0x0008a40001057983 */ /* 0x000ea40000300800 */
[----:B-1----:R-:W2:Y:S01]  /*3c0f0*/  LDL.LU R6, [R1+0x8b4] ;  /* 0x0008b40001067983 */ /* 0x002ea20000300800 */
[----:B------:R-:W2:Y:S01]  /*3c100*/  LDL.LU R7, [R1+0x8a8] ;  /* 0x0008a80001077983 */ /* 0x000ea20000300800 */
[----:B------:R-:W2:Y:S02]  /*3c110*/  LDL.LU R0, [R1+0x8b0] ;  /* 0x0008b00001007983 */ /* 0x000ea40000300800 */
[----:B------:R-:W2:Y:S02]  /*3c120*/  LDL.LU R23, [R1+0x8b8] ;  /* 0x0008b80001177983 */ /* 0x000ea40000300800 */
[----:B------:R0:W-:Y:S02]  /*3c130*/  STL [R1+0xad4], R22 ;  /* 0x000ad41601007387 */ /* 0x0001e40000100800 */
[----:B0-----:R-:W2:Y:S01]  /*3c140*/  LDL.LU R22, [R1+0x270] ;  /* 0x0002700001167983 */ /* 0x001ea20000300800 */
[----:B------:R-:W-:-:S03]  /*3c150*/  FMUL R11, R26, R11 ;  /* 0x0000000b1a0b7220 */ /* 0x000fc60000400000 */
[----:B--2---:R-:W-:Y:S01]  /*3c160*/  STL.64 [R1+0x3a60], R22 ;  /* 0x003a601601007387 */ /* 0x004fe20000100a00 */
[----:B---3--:R0:W-:Y:S03]  /*3c170*/  STL.64 [R1+0x3a58], R20 ;  /* 0x003a581401007387 */ /* 0x0081e60000100a00 */
[----:B0-----:R-:W2:Y:S04]  /*3c180*/  LDL R20, [R1+0x210] ;  /* 0x0002100001147983 */ /* 0x001ea80000100800 */
[----:B------:R-:W2:Y:S01]  /*3c190*/  LDL R21, [R1+0x214] ;  /* 0x0002140001157983 */ /* 0x000ea20000100800 */
[----:B------:R-:W3:Y:S02]  /*3c1a0*/  LDL.LU.64 R22, [R1+0x3a60] ;  /* 0x003a600001167983 */ /* 0x000ee40000300a00 */
[----:B------:R-:W-:-:S02]  /*3c1b0*/  FMUL R4, R27, R4 ;  /* 0x000000041b047220 */ /* 0x000fc40000400000 */
[C---:B------:R-:W-:Y:S02]  /*3c1c0*/  FMUL R5, R27.reuse, R5 ;  /* 0x000000051b057220 */ /* 0x040fe40000400000 */
[C---:B-----5:R-:W-:Y:S02]  /*3c1d0*/  FMUL R12, R27.reuse, R12 ;  /* 0x0000000c1b0c7220 */ /* 0x060fe40000400000 */
[C---:B------:R-:W-:Y:S02]  /*3c1e0*/  FMUL R13, R27.reuse, R13 ;  /* 0x0000000d1b0d7220 */ /* 0x040fe40000400000 */
[C---:B------:R-:W-:Y:S02]  /*3c1f0*/  FMUL R14, R26.reuse, R14 ;  /* 0x0000000e1a0e7220 */ /* 0x040fe40000400000 */
[C---:B----4-:R-:W-:Y:S01]  /*3c200*/  FMUL R15, R26.reuse, R15 ;  /* 0x0000000f1a0f7220 */ /* 0x050fe20000400000 */
[----:B--2---:R-:W-:Y:S01]  /*3c210*/  HMMA.16816.F32 R8, R16, R20, R8 ;  /* 0x000000141008723c */ /* 0x004fe20000001808 */
[----:B------:R-:W2:Y:S11]  /*3c220*/  LDL.LU.64 R20, [R1+0x3a58] ;  /* 0x003a580001147983 */ /* 0x000eb60000300a00 */
[----:B------:R-:W-:Y:S11]  /*3c230*/  @!UPT UIADD3 URZ, URZ, URZ, URZ ;  /* 0x0000003f3f3ff290 */ /* 0x000ff6000fffe03f */
[----:B------:R0:W-:Y:S01]  /*3c240*/  STL.64 [R1+0x540], R8 ;  /* 0x0005400801007387 */ /* 0x0001e20000100a00 */
[----:B------:R-:W-:Y:S02]  /*3c250*/  STL.64 [R1+0x548], R10 ;  /* 0x0005480a01007387 */ /* 0x000fe40000100a00 */
[----:B0-----:R-:W-:Y:S02]  /*3c260*/  FMUL R9, R27, R6 ;  /* 0x000000061b097220 */ /* 0x001fe40000400000 */
[C---:B------:R-:W-:Y:S02]  /*3c270*/  FMUL R6, R26.reuse, R7 ;  /* 0x000000071a067220 */ /* 0x040fe40000400000 */
[----:B------:R-:W-:-:S05]  /*3c280*/  FMUL R7, R26, R29 ;  /* 0x0000001d1a077220 */ /* 0x000fca0000400000 */
[----:B------:R-:W-:Y:S01]  /*3c290*/  STL.64 [R1+0x3a48], R6 ;  /* 0x003a480601007387 */ /* 0x000fe20000100a00 */
[----:B------:R0:W-:Y:S02]  /*3c2a0*/  STL.64 [R1+0x3a40], R4 ;  /* 0x003a400401007387 */ /* 0x0001e40000100a00 */
[----:B0-----:R-:W-:Y:S01]  /*3c2b0*/  IMAD.MOV.U32 R4, RZ, RZ, R28 ;  /* 0x000000ffff047224 */ /* 0x001fe200078e001c */
[----:B------:R-:W-:Y:S01]  /*3c2c0*/  MOV R5, R25 ;  /* 0x0000001900057202 */ /* 0x000fe20000000f00 */
[----:B------:R-:W4:Y:S06]  /*3c2d0*/  LDL.LU R28, [R1+0x3a50] ;  /* 0x003a5000011c7983 */ /* 0x000f2c0000300800 */
[----:B------:R-:W-:Y:S11]  /*3c2e0*/  HMMA.16816.F32 R4, R16, R4, R12 ;  /* 0x000000041004723c */ /* 0x000ff6000000180c */
[----:B------:R-:W-:Y:S11]  /*3c2f0*/  @!UPT UIADD3 URZ, URZ, URZ, URZ ;  /* 0x0000003f3f3ff290 */ /* 0x000ff6000fffe03f */
[----:B------:R-:W-:Y:S01]  /*3c300*/  @!UPT UIADD3 URZ, URZ, URZ, URZ ;  /* 0x0000003f3f3ff290 */ /* 0x000fe2000fffe03f */
[----:B------:R-:W-:Y:S01]  /*3c310*/  STL.64 [R1+0x530], R4 ;  /* 0x0005300401007387 */ /* 0x000fe20000100a00 */
[----:B------:R-:W-:Y:S02]  /*3c320*/  STL [R1+0x538], R6 ;  /* 0x0005380601007387 */ /* 0x000fe40000100800 */
[----:B------:R-:W5:Y:S01]  /*3c330*/  LDL.LU R11, [R1+0x8bc] ;  /* 0x0008bc00010b7983 */ /* 0x000f620000300800 */
[----:B------:R-:W-:Y:S02]  /*3c340*/  MOV R29, R7 ;  /* 0x00000007001d7202 */ /* 0x000fe40000000f00 */
[----:B------:R-:W0:Y:S01]  /*3c350*/  LDSM.16.M88.4 R4, [R24+0x29000] ;  /* 0x029000001804783b */ /* 0x000e220000000200 */
[----:B---3--:R-:W-:Y:S02]  /*3c360*/  FMUL R10, R26, R23 ;  /* 0x000000171a0a7220 */ /* 0x008fe40000400000 */
[----:B------:R-:W-:Y:S02]  /*3c370*/  FMUL R8, R27, R0 ;  /* 0x000000001b087220 */ /* 0x000fe40000400000 */
[----:B0-----:R-:W-:Y:S01]  /*3c380*/  IMAD.MOV.U32 R14, RZ, RZ, R4 ;  /* 0x000000ffff0e7224 */ /* 0x001fe200078e0004 */
[----:B------:R-:W-:Y:S01]  /*3c390*/  MOV R12, R5 ;  /* 0x00000005000c7202 */ /* 0x000fe20000000f00 */
[----:B-----5:R-:W-:Y:S01]  /*3c3a0*/  STL.64 [R1+0x3a38], R10 ;  /* 0x003a380a01007387 */ /* 0x020fe20000100a00 */
[----:B------:R-:W-:Y:S02]  /*3c3b0*/  STL.64 [R1+0x3a30], R8 ;  /* 0x003a300801007387 */ /* 0x000fe40000100a00 */
[----:B------:R-:W-:Y:S02]  /*3c3c0*/  STL [R1+0x3834], R29 ;  /* 0x0038341d01007387 */ /* 0x000fe40000100800 */
[----:B------:R-:W0:Y:S01]  /*3c3d0*/  LDSM.16.M88.4 R8, [R24+0x28800] ;  /* 0x028800001808783b */ /* 0x000e220000000200 */
[----:B------:R-:W-:Y:S03]  /*3c3e0*/  STL.64 [R1+0x1a0], R4 ;  /* 0x0001a00401007387 */ /* 0x000fe60000100a00 */
[----:B------:R-:W-:Y:S02]  /*3c3f0*/  STL.64 [R1+0x1a8], R6 ;  /* 0x0001a80601007387 */ /* 0x000fe40000100a00 */
[----:B------:R-:W1:Y:S01]  /*3c400*/  LDSM.16.M88.4 R4, [R24+0x29800] ;  /* 0x029800001804783b */ /* 0x000e620000000200 */
[----:B0-----:R-:W-:Y:S03]  /*3c410*/  STL.64 [R1+0x1f0], R8 ;  /* 0x0001f00801007387 */ /* 0x001fe60000100a00 */
[----:B------:R-:W-:Y:S02]  /*3c420*/  STL.64 [R1+0x1f8], R10 ;  /* 0x0001f80a01007387 */ /* 0x000fe40000100a00 */
[----:B-1----:R-:W-:Y:S01]  /*3c430*/  STL.64 [R1+0x190], R4 ;  /* 0x0001900401007387 */ /* 0x002fe20000100a00 */
[----:B------:R-:W-:Y:S01]  /*3c440*/  MOV R13, R4 ;  /* 0x00000004000d7202 */ /* 0x000fe20000000f00 */
[----:B------:R-:W-:Y:S01]  /*3c450*/  STL.64 [R1+0x198], R6 ;  /* 0x0001980601007387 */ /* 0x000fe20000100a00 */
[----:B------:R-:W-:-:S02]  /*3c460*/  IMAD.MOV.U32 R0, RZ, RZ, R5 ;  /* 0x000000ffff007224 */ /* 0x000fc400078e0005 */
[----:B------:R-:W0:Y:S02]  /*3c470*/  LDSM.16.M88.4 R4, [R24+0x2a000] ;  /* 0x02a000001804783b */ /* 0x000e240000000200 */
[----:B0-----:R-:W-:Y:S01]  /*3c480*/  STL.64 [R1+0x180], R4 ;  /* 0x0001800401007387 */ /* 0x001fe20000100a00 */
[----:B------:R-:W-:Y:S01]  /*3c490*/  MOV R25, R4 ;  /* 0x0000000400197202 */ /* 0x000fe20000000f00 */
[----:B------:R-:W-:Y:S01]  /*3c4a0*/  STL.64 [R1+0x188], R6 ;  /* 0x0001880601007387 */ /* 0x000fe20000100a00 */
[----:B------:R-:W-:Y:S02]  /*3c4b0*/  MOV R23, R5 ;  /* 0x0000000500177202 */ /* 0x000fe40000000f00 */
[----:B------:R-:W0:Y:S04]  /*3c4c0*/  LDSM.16.M88.4 R4, [R24+0x2a800] ;  /* 0x02a800001804783b */ /* 0x000e280000000200 */
[----:B0-----:R-:W-:Y:S01]  /*3c4d0*/  STL.64 [R1+0x170], R4 ;  /* 0x0001700401007387 */ /* 0x001fe20000100a00 */
[----:B------:R0:W-:Y:S03]  /*3c4e0*/  STL.64 [R1+0x178], R6 ;  /* 0x0001780601007387 */ /* 0x0001e60000100a00 */
[----:B0-----:R-:W3:Y:S01]  /*3c4f0*/  LDL.LU.64 R6, [R1+0x3a48] ;  /* 0x003a480001067983 */ /* 0x001ee20000300a00 */
[----:B------:R-:W3:Y:S02]  /*3c500*/  LDL.LU.64 R4, [R1+0x3a40] ;  /* 0x003a400001047983 */ /* 0x000ee40000300a00 */
[----:B------:R-:W5:Y:S02]  /*3c510*/  LDL.LU.64 R10, [R1+0x3a38] ;  /* 0x003a3800010a7983 */ /* 0x000f640000300a00 */
[----:B----4-:R-:W-:-:S02]  /*3c520*/  FADD R22, R22, -R28 ;  /* 0x8000001c16167221 */ /* 0x010fc40000000000 */
[----:B------:R-:W-:Y:S01]  /*3c530*/  FMUL R2, R2, 1.4426950216293334961 ;  /* 0x3fb8aa3b02027820 */ /* 0x000fe20000400000 */
[----:B---3--:R-:W-:Y:S01]  /*3c540*/  HMMA.16816.F32 R4, R16, R8, R4 ;  /* 0x000000081004723c */ /* 0x008fe20000001804 */
[----:B------:R-:W3:Y:S11]  /*3c550*/  LDL.LU.64 R8, [R1+0x3a30] ;  /* 0x003a300001087983 */ /* 0x000ef60000300a00 */
[----:B------:R-:W-:Y:S11]  /*3c560*/  @!UPT UIADD3 URZ, URZ, URZ, URZ ;  /* 0x0000003f3f3ff290 */ /* 0x000ff6000fffe03f */
[----:B------:R-:W-:Y:S01]  /*3c570*/  @!UPT UIADD3 URZ, URZ, URZ, URZ ;  /* 0x0000003f3f3ff290 */ /* 0x000fe2000fffe03f */
[----:B------:R-:W-:Y:S01]  /*3c580*/  IMAD.MOV.U32 R29, RZ, RZ, R5 ;  /* 0x000000ffff1d7224 */ /* 0x000fe200078e0005 */
[----:B------:R-:W-:Y:S01]  /*3c590*/  STL [R1+0x520], R4 ;  /* 0x0005200401007387 */ /* 0x000fe20000100800 */
[----:B------:R0:W-:Y:S03]  /*3c5a0*/  STL.64 [R1+0x528], R6 ;  /* 0x0005280601007387 */ /* 0x0001e60000100a00 */
[----:B0-----:R-:W4:Y:S01]  /*3c5b0*/  LDL.LU R7, [R1+0x8cc] ;  /* 0x0008cc0001077983 */ /* 0x001f220000300800 */
[----:B------:R0:W-:Y:S02]  /*3c5c0*/  STL [R1+0x3838], R29 ;  /* 0x0038381d01007387 */ /* 0x0001e40000100800 */
[----:B------:R-:W4:Y:S02]  /*3c5d0*/  LDL.LU R4, [R1+0x8c0] ;  /* 0x0008c00001047983 */ /* 0x000f240000300800 */
[----:B------:R-:W4:Y:S01]  /*3c5e0*/  LDL.LU R5, [R1+0x8c4] ;  /* 0x0008c40001057983 */ /* 0x000f220000300800 */
[----:B------:R-:W4:Y:S01]  /*3c5f0*/  LDL.LU R6, [R1+0x8c8] ;  /* 0x0008c80001067983 */ /* 0x000f220000300800 */
[----:B------:R1:W-:Y:S02]  /*3c600*/  STL.64 [R1+0x3a28], R22 ;  /* 0x003a281601007387 */ /* 0x0003e40000100a00 */
[----:B--2---:R2:W-:Y:S01]  /*3c610*/  STL.64 [R1+0x3a20], R20 ;  /* 0x003a201401007387 */ /* 0x0045e20000100a00 */
[----:B0-----:R-:W4:Y:S01]  /*3c620*/  LDL.LU R29, [R1+0x8d0] ;  /* 0x0008d000011d7983 */ /* 0x001f220000300800 */
[----:B------:R-:W4:Y:S01]  /*3c630*/  LDL.LU R15, [R1+0x8d4] ;  /* 0x0008d400010f7983 */ /* 0x000f220000300800 */
[----:B-1----:R0:W1:Y:S01]  /*3c640*/  MUFU.EX2 R22, R2 ;  /* 0x0000000200167308 */ /* 0x0020620000000800 */
[----:B--2---:R-:W-:-:S02]  /*3c650*/  MOV R20, R14 ;  /* 0x0000000e00147202 */ /* 0x004fc40000000f00 */
[----:B------:R-:W-:Y:S01]  /*3c660*/  MOV R21, R12 ;  /* 0x0000000c00157202 */ /* 0x000fe20000000f00 */
[----:B------:R-:W2:Y:S04]  /*3c670*/  LDL.LU R14, [R1+0x8d8] ;  /* 0x0008d800010e7983 */ /* 0x000ea80000300800 */
[----:B0-----:R-:W2:Y:S01]  /*3c680*/  LDL.LU R2, [R1+0x274] ;  /* 0x0002740001027983 */ /* 0x001ea20000300800 */
[----:B------:R-:W2:Y:S02]  /*3c690*/  LDL.LU R12, [R1+0x8dc] ;  /* 0x0008dc00010c7983 */ /* 0x000ea40000300800 */
[C---:B-----5:R-:W-:Y:S01]  /*3c6a0*/  FMUL R11, R26.reuse, R11 ;  /* 0x0000000b1a0b7220 */ /* 0x060fe20000400000 */
[----:B-1----:R0:W-:Y:S06]  /*3c6b0*/  STL [R1+0xad0], R22 ;  /* 0x000ad01601007387 */ /* 0x0021ec0000100800 */
[----:B---3--:R-:W-:Y:S01]  /*3c6c0*/  HMMA.16816.F32 R8, R16, R20, R8 ;  /* 0x000000141008723c */ /* 0x008fe20000001808 */
[----:B----4-:R-:W-:-:S02]  /*3c6d0*/  FMUL R7, R26, R7 ;  /* 0x000000071a077220 */ /* 0x010fc40000400000 */
[C---:B------:R-:W-:Y:S02]  /*3c6e0*/  FMUL R4, R27.reuse, R4 ;  /* 0x000000041b047220 */ /* 0x040fe40000400000 */
[----:B------:R-:W-:Y:S02]  /*3c6f0*/  FMUL R5, R27, R5 ;  /* 0x000000051b057220 */ /* 0x000fe40000400000 */
[----:B------:R-:W-:Y:S01]  /*3c700*/  FMUL R6, R26, R6 ;  /* 0x000000061a067220 */ /* 0x000fe20000400000 */
[----:B--2---:R1:W-:Y:S01]  /*3c710*/  STL [R1+0x3a18], R12 ;  /* 0x003a180c01007387 */ /* 0x0043e20000100800 */
[----:B0-----:R-:W2:Y:S02]  /*3c720*/  LDL.LU.64 R22, [R1+0x3a28] ;  /* 0x003a280001167983 */ /* 0x001ea40000300a00 */
[----:B------:R-:W3:Y:S02]  /*3c730*/  LDL.LU.64 R20, [R1+0x3a20] ;  /* 0x003a200001147983 */ /* 0x000ee40000300a00 */
[----:B-1----:R-:W-:Y:S01]  /*3c740*/  IMAD.MOV.U32 R12, RZ, RZ, R13 ;  /* 0x000000ffff0c7224 */ /* 0x002fe200078e000d */
[----:B------:R-:W-:Y:S01]  /*3c750*/  MOV R13, R0 ;  /* 0x00000000000d7202 */ /* 0x000fe20000000f00 */
[----:B------:R-:W-:-:S02]  /*3c760*/  FMUL R0, R3, 1.4426950216293334961 ;  /* 0x3fb8aa3b03007820 */ /* 0x000fc40000400000 */
[----:B------:R-:W-:Y:S02]  /*3c770*/  FADD R3, R2, -R28 ;  /* 0x8000001c02037221 */ /* 0x000fe40000000000 */
[----:B------:R-:W0:Y:S04]  /*3c780*/  MUFU.EX2 R2, R0 ;  /* 0x0000000000027308 */ /* 0x000e280000000800 */
[----:B------:R1:W-:Y:S01]  /*3c790*/  STL.64 [R1+0x510], R8 ;  /* 0x0005100801007387 */ /* 0x0003e20000100a00 */
[----:B------:R4:W-:Y:S01]  /*3c7a0*/  STL.64 [R1+0x518], R10 ;  /* 0x0005180a01007387 */ /* 0x0009e20000100a00 */
[----:B------:R-:W-:Y:S02]  /*3c7b0*/  HMMA.16816.F32 R4, R16, R12, R4 ;  /* 0x0000000c1004723c */ /* 0x000fe40000001804 */
[----:B0-----:R0:W-:Y:S01]  /*3c7c0*/  STL [R1+0xacc], R2 ;  /* 0x000acc0201007387 */ /* 0x0011e20000100800 */
[----:B------:R-:W5:Y:S02]  /*3c7d0*/  LDL.LU R12, [R1+0x3a18] ;  /* 0x003a1800010c7983 */ /* 0x000f640000300800 */
[----:B-1----:R-:W-:-:S02]  /*3c7e0*/  FMUL R8, R27, R29 ;  /* 0x0000001d1b087220 */ /* 0x002fc40000400000 */
[----:B------:R-:W-:Y:S11]  /*3c7f0*/  FMUL R9, R27, R15 ;  /* 0x0000000f1b097220 */ /* 0x000ff60000400000 */
[----:B------:R-:W-:Y:S06]  /*3c800*/  @!UPT UIADD3 URZ, URZ, URZ, URZ ;  /* 0x0000003f3f3ff290 */ /* 0x000fec000fffe03f */
[----:B------:R-:W-:Y:S01]  /*3c810*/  MOV R29, R5 ;  /* 0x00000005001d7202 */ /* 0x000fe20000000f00 */
[----:B------:R1:W-:Y:S01]  /*3c820*/  STL [R1+0x500], R4 ;  /* 0x0005000401007387 */ /* 0x0003e20000100800 */
[----:B------:R-:W-:Y:S02]  /*3c830*/  STL.64 [R1+0x508], R6 ;  /* 0x0005080601007387 */ /* 0x000fe40000100a00 */
[----:B------:R-:W2:Y:S01]  /*3c840*/  LDL.LU R15, [R1+0x8ec] ;  /* 0x0008ec00010f7983 */ /* 0x000ea20000300800 */
[----:B------:R-:W-:Y:S01]  /*3c850*/  STL [R1+0x38c8], R29 ;  /* 0x0038c81d01007387 */ /* 0x000fe20000100800 */
[----:B----4-:R-:W-:Y:S02]  /*3c860*/  FMUL R10, R26, R14 ;  /* 0x0000000e1a0a7220 */ /* 0x010fe40000400000 */
[----:B---3--:R-:W-:Y:S02]  /*3c870*/  FMUL R21, R21, 1.4426950216293334961 ;  /* 0x3fb8aa3b15157820 */ /* 0x008fe40000400000 */
[----:B------:R-:W-:-:S02]  /*3c880*/  FMUL R0, R20, 1.4426950216293334961 ;  /* 0x3fb8aa3b14007820 */ /* 0x000fc40000400000 */
[----:B------:R-:W-:Y:S02]  /*3c890*/  IMAD.MOV.U32 R20, RZ, RZ, R25 ;  /* 0x000000ffff147224 */ /* 0x000fe400078e0019 */
[----:B0-----:R0:W3:Y:S01]  /*3c8a0*/  MUFU.EX2 R2, R0 ;  /* 0x0000000000027308 */ /* 0x0010e20000000800 */
[----:B-----5:R-:W-:Y:S02]  /*3c8b0*/  FMUL R11, R26, R12 ;  /* 0x0000000c1a0b7220 */ /* 0x020fe40000400000 */
[----:B------:R-:W4:Y:S01]  /*3c8c0*/  LDL.LU R12, [R1+0x8e0] ;  /* 0x0008e000010c7983 */ /* 0x000f220000300800 */
[----:B------:R-:W5:Y:S02]  /*3c8d0*/  LDL.LU R13, [R1+0x8e4] ;  /* 0x0008e400010d7983 */ /* 0x000f640000300800 */
[----:B-1----:R-:W4:Y:S02]  /*3c8e0*/  LDL.LU R4, [R1+0x8f0] ;  /* 0x0008f00001047983 */ /* 0x002f240000300800 */
[----:B------:R-:W4:Y:S01]  /*3c8f0*/  LDL.LU R14, [R1+0x8e8] ;  /* 0x0008e800010e7983 */ /* 0x000f220000300800 */
[----:B--2---:R-:W-:Y:S01]  /*3c900*/  STL [R1+0x3a14], R22 ;  /* 0x003a141601007387 */ /* 0x004fe20000100800 */
[----:B------:R1:W-:Y:S02]  /*3c910*/  STL [R1+0x3a10], R21 ;  /* 0x003a101501007387 */ /* 0x0003e40000100800 */
[----:B------:R-:W2:Y:S02]  /*3c920*/  LDL.LU R5, [R1+0x8f4] ;  /* 0x0008f40001057983 */ /* 0x000ea40000300800 */
[----:B0-----:R-:W2:Y:S01]  /*3c930*/  LDL.LU R0, [R1+0x900] ;  /* 0x0009000001007983 */ /* 0x001ea20000300800 */
[----:B-1----:R-:W-:-:S07]  /*3c940*/  MOV R21, R23 ;  /* 0x0000001700157202 */ /* 0x002fce0000000f00 */
[----:B------:R-:W-:Y:S01]  /*3c950*/  HMMA.16816.F32 R8, R16, R20, R8 ;  /* 0x000000141008723c */ /* 0x000fe20000001808 */
[----:B---3--:R0:W-:Y:S01]  /*3c960*/  STL [R1+0xac8], R2 ;  /* 0x000ac80201007387 */ /* 0x0081e20000100800 */
[----:B------:R-:W3:Y:S02]  /*3c970*/  LDL.LU R29, [R1+0x904] ;  /* 0x00090400011d7983 */ /* 0x000ee40000300800 */
[----:B------:R-:W2:Y:S02]  /*3c980*/  LDL.LU R6, [R1+0x8f8] ;  /* 0x0008f80001067983 */ /* 0x000ea40000300800 */
[----:B------:R-:W2:Y:S01]  /*3c990*/  LDL.LU R7, [R1+0x8fc] ;  /* 0x0008fc0001077983 */ /* 0x000ea20000300800 */
[----:B------:R-:W2:Y:S04]  /*3c9a0*/  LDL.LU R25, [R1+0x908] ;  /* 0x0009080001197983 */ /* 0x000ea80000300800 */
[----:B0-----:R-:W2:Y:S01]  /*3c9b0*/  LDL.LU R2, [R1+0x278] ;  /* 0x0002780001027983 */ /* 0x001ea20000300800 */
[----:B------:R-:W2:Y:S02]  /*3c9c0*/  LDL.LU R22, [R1+0x3a14] ;  /* 0x003a140001167983 */ /* 0x000ea40000300800 */
[----:B------:R-:W2:Y:S09]  /*3c9d0*/  LDL.LU R21, [R1+0x3a10] ;  /* 0x003a100001157983 */ /* 0x000eb20000300800 */
[----:B------:R-:W-:Y:S01]  /*3c9e0*/  STL.64 [R1+0x4f0], R8 ;  /* 0x0004f00801007387 */ /* 0x000fe20000100a00 */
[----:B------:R0:W-:Y:S03]  /*3c9f0*/  STL.64 [R1+0x4f8], R10 ;  /* 0x0004f80a01007387 */ /* 0x0001e60000100a00 */
[----:B0-----:R-:W2:Y:S01]  /*3ca00*/  LDL.LU R11, [R1+0x90c] ;  /* 0x00090c00010b7983 */ /* 0x001ea20000300800 */
[----:B------:R-:W2:Y:S02]  /*3ca10*/  LDL.LU R23, [R1+0xa34] ;  /* 0x000a340001177983 */ /* 0x000ea40000300800 */
[C---:B------:R-:W-:Y:S01]  /*3ca20*/  FMUL R15, R26.reuse, R15 ;  /* 0x0000000f1a0f7220 */ /* 0x040fe20000400000 */
[----:B--2---:R-:W-:Y:S01]  /*3ca30*/  STL.64 [R1+0x39f8], R22 ;  /* 0x0039f81601007387 */ /* 0x004fe20000100a00 */
[----:B------:R0:W-:Y:S02]  /*3ca40*/  STL [R1+0x39f0], R21 ;  /* 0x0039f01501007387 */ /* 0x0001e40000100800 */
[----:B------:R-:W2:Y:S01]  /*3ca50*/  LDL R20, [R1+0x170] ;  /* 0x0001700001147983 */ /* 0x000ea20000100800 */
[----:B0-----:R-:W2:Y:S01]  /*3ca60*/  LDL R21, [R1+0x174] ;  /* 0x0001740001157983 */ /* 0x001ea20000100800 */
[----:B------:R-:W-:-:S02]  /*3ca70*/  FMUL R6, R26, R6 ;  /* 0x000000061a067220 */ /* 0x000fc40000400000 */
[----:B------:R-:W-:Y:S02]  /*3ca80*/  FMUL R7, R26, R7 ;  /* 0x000000071a077220 */ /* 0x000fe40000400000 */
[C---:B----4-:R-:W-:Y:S02]  /*3ca90*/  FMUL R4, R27.reuse, R4 ;  /* 0x000000041b047220 */ /* 0x050fe40000400000 */
[C---:B------:R-:W-:Y:S01]  /*3caa0*/  FMUL R5, R27.reuse, R5 ;  /* 0x000000051b057220 */ /* 0x040fe20000400000 */
[----:B------:R-:W-:Y:S04]  /*3cab0*/  STL.64 [R1+0x3a08], R6 ;  /* 0x003a080601007387 */ /* 0x000fe80000100a00 */
[----:B------:R-:W-:Y:S02]  /*3cac0*/  STL.64 [R1+0x3a00], R4 ;  /* 0x003a000401007387 */ /* 0x000fe40000100a00 */
[----:B------:R-:W0:Y:S04]  /*3cad0*/  LDSM.16.M88.4 R4, [R24+0x2b800] ;  /* 0x02b800001804783b */ /* 0x000e280000000200 */
[----:B------:R-:W-:-:S02]  /*3cae0*/  FMUL R12, R27, R12 ;  /* 0x0000000c1b0c7220 */ /* 0x000fc40000400000 */
[C---:B-----5:R-:W-:Y:S02]  /*3caf0*/  FMUL R13, R27.reuse, R13 ;  /* 0x0000000d1b0d7220 */ /* 0x060fe40000400000 */
[C---:B------:R-:W-:Y:S02]  /*3cb00*/  FMUL R14, R26.reuse, R14 ;  /* 0x0000000e1a0e7220 */ /* 0x040fe40000400000 */
[C---:B------:R-:W-:Y:S02]  /*3cb10*/  FMUL R8, R27.reuse, R0 ;  /* 0x000000001b087220 */ /* 0x040fe40000400000 */
[----:B------:R-:W-:Y:S01]  /*3cb20*/  FMUL R10, R26, R25 ;  /* 0x000000191a0a7220 */ /* 0x000fe20000400000 */
[----:B0-----:R-:W-:Y:S01]  /*3cb30*/  MOV R25, R4 ;  /* 0x0000000400197202 */ /* 0x001fe20000000f00 */
[----:B------:R-:W-:Y:S02]  /*3cb40*/  IMAD.MOV.U32 R0, RZ, RZ, R5 ;  /* 0x000000ffff007224 */ /* 0x000fe400078e0005 */
[----:B---3--:R-:W-:Y:S01]  /*3cb50*/  FMUL R9, R27, R29 ;  /* 0x0000001d1b097220 */ /* 0x008fe20000400000 */
[----:B--2---:R-:W-:Y:S01]  /*3cb60*/  HMMA.16816.F32 R12, R16, R20, R12 ;  /* 0x00000014100c723c */ /* 0x004fe2000000180c */
[----:B------:R-:W0:Y:S11]  /*3cb70*/  LDSM.16.M88.4 R20, [R24+0x2b000] ;  /* 0x02b000001814783b */ /* 0x000e360000000200 */
[----:B------:R-:W-:Y:S11]  /*3cb80*/  @!UPT UIADD3 URZ, URZ, URZ, URZ ;  /* 0x0000003f3f3ff290 */ /* 0x000ff6000fffe03f */
[----:B------:R-:W-:Y:S01]  /*3cb90*/  STL.64 [R1+0x4e0], R12 ;  /* 0x0004e00c01007387 */ /* 0x000fe20000100a00 */
[----:B------:R-:W-:Y:S02]  /*3cba0*/  STL.64 [R1+0x4e8], R14 ;  /* 0x0004e80e01007387 */ /* 0x000fe40000100a00 */
[----:B------:R-:W-:Y:S02]  /*3cbb0*/  STL.64 [R1+0x150], R4 ;  /* 0x0001500401007387 */ /* 0x000fe40000100a00 */
[----:B------:R-:W-:Y:S02]  /*3cbc0*/  STL.64 [R1+0x158], R6 ;  /* 0x0001580601007387 */ /* 0x000fe40000100a00 */
[----:B------:R-:W1:Y:S04]  /*3cbd0*/  LDSM.16.M88.4 R4, [R24+0x2c000] ;  /* 0x02c000001804783b */ /* 0x000e680000000200 */
[----:B0-----:R-:W-:Y:S01]  /*3cbe0*/  STL.64 [R1+0x160], R20 ;  /* 0x0001601401007387 */ /* 0x001fe20000100a00 */
[----:B------:R-:W-:Y:S03]  /*3cbf0*/  STL.64 [R1+0x168], R22 ;  /* 0x0001681601007387 */ /* 0x000fe60000100a00 */
[----:B-1----:R-:W-:Y:S01]  /*3cc00*/  STL.64 [R1+0x130], R4 ;  /* 0x0001300401007387 */ /* 0x002fe20000100a00 */
[----:B------:R-:W-:Y:S01]  /*3cc10*/  MOV R12, R4 ;  /* 0x00000004000c7202 */ /* 0x000fe20000000f00 */
[----:B------:R-:W-:Y:S01]  /*3cc20*/  STL.64 [R1+0x138], R6 ;  /* 0x0001380601007387 */ /* 0x000fe20000100a00 */
[----:B------:R-:W-:-:S02]  /*3cc30*/  MOV R13, R5 ;  /* 0x00000005000d7202 */ /* 0x000fc40000000f00 */
[----:B------:R-:W0:Y:S04]  /*3cc40*/  LDSM.16.M88.4 R4, [R24+0x2c800] ;  /* 0x02c800001804783b */ /* 0x000e280000000200 */
[----:B0-----:R-:W-:Y:S01]  /*3cc50*/  STL.64 [R1+0x120], R4 ;  /* 0x0001200401007387 */ /* 0x001fe20000100a00 */
[----:B------:R-:W-:Y:S02]  /*3cc60*/  STL.64 [R1+0x128], R6 ;  /* 0x0001280601007387 */ /* 0x000fe40000100a00 */
[----:B------:R-:W-:Y:S02]  /*3cc70*/  IMAD.MOV.U32 R29, RZ, RZ, R5 ;  /* 0x000000ffff1d7224 */ /* 0x000fe400078e0005 */
[----:B------:R-:W0:Y:S04]  /*3cc80*/  LDSM.16.M88.4 R4, [R24+0x2d000] ;  /* 0x02d000001804783b */ /* 0x000e280000000200 */
[----:B0-----:R-:W-:Y:S01]  /*3cc90*/  STL.64 [R1+0x110], R4 ;  /* 0x0001100401007387 */ /* 0x001fe20000100a00 */
[----:B------:R0:W-:Y:S03]  /*3cca0*/  STL.64 [R1+0x118], R6 ;  /* 0x0001180601007387 */ /* 0x0001e60000100a00 */
[----:B0-----:R-:W2:Y:S01]  /*3ccb0*/  LDL.LU.64 R6, [R1+0x3a08] ;  /* 0x003a080001067983 */ /* 0x001ea20000300a00 */
[----:B------:R-:W2:Y:S02]  /*3ccc0*/  LDL.LU.64 R4, [R1+0x3a00] ;  /* 0x003a000001047983 */ /* 0x000ea40000300a00 */
[----:B------:R-:W3:Y:S02]  /*3ccd0*/  LDL.LU R24, [R1+0x91c] ;  /* 0x00091c0001187983 */ /* 0x000ee40000300800 */
[----:B------:R-:W4:Y:S01]  /*3cce0*/  LDL.LU.64 R22, [R1+0x39f8] ;  /* 0x0039f80001167983 */ /* 0x000f220000300a00 */
[----:B--2---:R-:W-:Y:S01]  /*3ccf0*/  HMMA.16816.F32 R4, R16, R20, R4 ;  /* 0x000000141004723c */ /* 0x004fe20000001804 */
[----:B------:R-:W2:Y:S11]  /*3cd00*/  LDL.LU R21, [R1+0x39f0] ;  /* 0x0039f00001157983 */ /* 0x000eb60000300800 */
[----:B------:R-:W-:Y:S11]  /*3cd10*/  @!UPT UIADD3 URZ, URZ, URZ, URZ ;  /* 0x0000003f3f3ff290 */ /* 0x000ff6000fffe03f */
[----:B------:R0:W-:Y:S01]  /*3cd20*/  STL.64 [R1+0x4d0], R4 ;  /* 0x0004d00401007387 */ /* 0x0001e20000100a00 */
[----:B------:R1:W-:Y:S03]  /*3cd30*/  STL.64 [R1+0x4d8], R6 ;  /* 0x0004d80601007387 */ /* 0x0003e60000100a00 */
[----:B0-----:R-:W5:Y:S01]  /*3cd40*/  LDL.LU R4, [R1+0x910] ;  /* 0x0009100001047983 */ /* 0x001f620000300800 */
[----:B-1----:R-:W-:Y:S01]  /*3cd50*/  MOV R7, R12 ;  /* 0x0000000c00077202 */ /* 0x002fe20000000f00 */
[----:B------:R-:W3:Y:S02]  /*3cd60*/  LDL.LU R5, [R1+0x914] ;  /* 0x0009140001057983 */ /* 0x000ee40000300800 */
[----:B------:R-:W3:Y:S01]  /*3cd70*/  LDL.LU R6, [R1+0x918] ;  /* 0x0009180001067983 */ /* 0x000ee20000300800 */
[----:B------:R-:W3:Y:S01]  /*3cd80*/  LDL.LU R20, [R1+0x920] ;  /* 0x0009200001147983 */ /* 0x000ee20000300800 */
[----:B------:R-:W3:Y:S01]  /*3cd90*/  LDL.LU R15, [R1+0x924] ;  /* 0x00092400010f7983 */ /* 0x000ee20000300800 */
[----:B--2---:R-:W0:Y:S02]  /*3cda0*/  MUFU.EX2 R12, R21 ;  /* 0x00000015000c7308 */ /* 0x004e240000000800 */
[----:B0-----:R0:W-:Y:S01]  /*3cdb0*/  STL [R1+0x7f4], R12 ;  /* 0x0007f40c01007387 */ /* 0x0011e20000100800 */
[----:B------:R-:W3:Y:S03]  /*3cdc0*/  LDL.LU R14, [R1+0x928] ;  /* 0x00092800010e7983 */ /* 0x000ee60000300800 */
[----:B0-----:R-:W2:Y:S01]  /*3cdd0*/  LDL.LU R12, [R1+0x92c] ;  /* 0x00092c00010c7983 */ /* 0x001ea20000300800 */
[----:B------:R-:W-:-:S03]  /*3cde0*/  FMUL R11, R26, R11 ;  /* 0x0000000b1a0b7220 */ /* 0x000fc60000400000 */
[----:B--2---:R0:W-:Y:S01]  /*3cdf0*/  STL [R1+0x39d8], R12 ;  /* 0x0039d80c01007387 */ /* 0x0041e20000100800 */
[----:B---3--:R1:W-:Y:S01]  /*3ce00*/  STL.64 [R1+0x39e8], R14 ;  /* 0x0039e80e01007387 */ /* 0x0083e20000100a00 */
[----:B0-----:R-:W-:-:S05]  /*3ce10*/  MOV R12, R7 ;  /* 0x00000007000c7202 */ /* 0x001fca0000000f00 */
[----:B------:R0:W-:Y:S01]  /*3ce20*/  STL.64 [R1+0x39e0], R12 ;  /* 0x0039e00c01007387 */ /* 0x0001e20000100a00 */
[----:B-1----:R-:W2:Y:S02]  /*3ce30*/  LDL.LU.64 R14, [R1+0x39e8] ;  /* 0x0039e800010e7983 */ /* 0x002ea40000300a00 */
[----:B0-----:R-:W-:Y:S01]  /*3ce40*/  IMAD.MOV.U32 R12, RZ, RZ, R25 ;  /* 0x000000ffff0c7224 */ /* 0x001fe200078e0019 */
[----:B------:R-:W-:-:S07]  /*3ce50*/  MOV R13, R0 ;  /* 0x00000000000d7202 */ /* 0x000fce0000000f00 */
[C---:B------:R-:W-:Y:S01]  /*3ce60*/  HMMA.16816.F32 R8, R16.reuse, R12, R8 ;  /* 0x0000000c1008723c */ /* 0x040fe20000001808 */
[----:B------:R-:W3:Y:S01]  /*3ce70*/  LDL.LU.64 R12, [R1+0x39e0] ;  /* 0x0039e000010c7983 */ /* 0x000ee20000300a00 */
[----:B----4-:R-:W-:Y:S02]  /*3ce80*/  FMUL R0, R22, 1.4426950216293334961 ;  /* 0x3fb8aa3b16007820 */ /* 0x010fe40000400000 */
[C---:B-----5:R-:W-:Y:S02]  /*3ce90*/  FMUL R4, R27.reuse, R4 ;  /* 0x000000041b047220 */ /* 0x060fe40000400000 */
[----:B------:R-:W-:Y:S02]  /*3cea0*/  FMUL R5, R27, R5 ;  /* 0x000000051b057220 */ /* 0x000fe40000400000 */
[C---:B------:R-:W-:Y:S02]  /*3ceb0*/  FMUL R6, R26.reuse, R6 ;  /* 0x000000061a067220 */ /* 0x040fe40000400000 */
[----:B------:R-:W-:Y:S11]  /*3cec0*/  FMUL R7, R26, R24 ;  /* 0x000000181a077220 */ /* 0x000ff60000400000 */
[----:B------:R-:W-:Y:S02]  /*3ced0*/  @!UPT UIADD3 URZ, URZ, URZ, URZ ;  /* 0x0000003f3f3ff290 */ /* 0x000fe4000fffe03f */
[----:B------:R0:W-:Y:S02]  /*3cee0*/  STL.64 [R1+0x4c0], R8 ;  /* 0x0004c00801007387 */ /* 0x0001e40000100a00 */
[----:B0-----:R-:W0:Y:S01]  /*3cef0*/  MUFU.EX2 R8, R0 ;  /* 0x0000000000087308 */ /* 0x001e220000000800 */
[----:B------:R-:W-:Y:S01]  /*3cf00*/  FADD R9, -R28, R23 ;  /* 0x000000171c097221 */ /* 0x000fe20000000100 */
[----:B------:R-:W-:Y:S01]  /*3cf10*/  STL.64 [R1+0x4c8], R10 ;  /* 0x0004c80a01007387 */ /* 0x000fe20000100a00 */
[----:B------:R-:W4:Y:S03]  /*3cf20*/  LDL.LU R22, [R1+0x94c] ;  /* 0x00094c0001167983 */ /* 0x000f260000300800 */
[----:B------:R-:W-:Y:S04]  /*3cf30*/  STL [R1], R9 ;  /* 0x0000000901007387 */ /* 0x000fe80000100800 */
[----:B0-----:R0:W-:Y:S01]  /*3cf40*/  STL [R1+0xac4], R8 ;  /* 0x000ac40801007387 */ /* 0x0011e20000100800 */
[----:B---3--:R-:W-:Y:S03]  /*3cf50*/  HMMA.16816.F32 R4, R16, R12, R4 ;  /* 0x0000000c1004723c */ /* 0x008fe60000001804 */
[----:B------:R-:W3:Y:S01]  /*3cf60*/  LDL.LU R12, [R1+0x39d8] ;  /* 0x0039d800010c7983 */ /* 0x000ee20000300800 */
[----:B------:R-:W-:-:S02]  /*3cf70*/  FMUL R0, R3, 1.4426950216293334961 ;  /* 0x3fb8aa3b03007820 */ /* 0x000fc40000400000 */
[----:B------:R-:W5:Y:S02]  /*3cf80*/  LDL.LU R25, [R1+0x940] ;  /* 0x0009400001197983 */ /* 0x000f640000300800 */
[----:B------:R-:W4:Y:S02]  /*3cf90*/  LDL.LU R24, [R1+0x944] ;  /* 0x0009440001187983 */ /* 0x000f240000300800 */
[----:B------:R-:W1:Y:S01]  /*3cfa0*/  MUFU.EX2 R0, R0 ;  /* 0x0000000000007308 */ /* 0x000e620000000800 */
[C---:B0-----:R-:W-:Y:S02]  /*3cfb0*/  FMUL R8, R27.reuse, R20 ;  /* 0x000000141b087220 */ /* 0x041fe40000400000 */
[----:B--2---:R-:W-:Y:S02]  /*3cfc0*/  FMUL R9, R27, R15 ;  /* 0x0000000f1b097220 */ /* 0x004fe40000400000 */
[----:B------:R-:W-:-:S08]  /*3cfd0*/  FMUL R10, R26, R14 ;  /* 0x0000000e1a0a7220 */ /* 0x000fd00000400000 */
[----:B------:R-:W-:Y:S01]  /*3cfe0*/  STL.64 [R1+0x4b0], R4 ;  /* 0x0004b00401007387 */ /* 0x000fe20000100a00 */
[----:B------:R-:W-:Y:S02]  /*3cff0*/  STL.64 [R1+0x4b8], R6 ;  /* 0x0004b80601007387 */ /* 0x000fe40000100a00 */
[----:B------:R-:W2:Y:S02]  /*3d000*/  LDL.LU R20, [R1+0x930] ;  /* 0x0009300001147983 */ /* 0x000ea40000300800 */
[----:B------:R-:W2:Y:S01]  /*3d010*/  LDL.LU R23, [R1+0x948] ;  /* 0x0009480001177983 */ /* 0x000ea20000300800 */
[----:B------:R-:W2:Y:S01]  /*3d020*/  LDL.LU R21, [R1+0x934] ;  /* 0x0009340001157983 */ /* 0x000ea20000300800 */
[----:B------:R-:W2:Y:S02]  /*3d030*/  LDL.LU R15, [R1+0x960] ;  /* 0x00096000010f7983 */ /* 0x000ea40000300800 */
[----:B------:R-:W2:Y:S02]  /*3d040*/  LDL.LU R3, [R1+0x964] ;  /* 0x0009640001037983 */ /* 0x000ea40000300800 */
[----:B------:R-:W2:Y:S01]  /*3d050*/  LDL.LU R14, [R1+0x938] ;  /* 0x00093800010e7983 */ /* 0x000ea20000300800 */
[----:B------:R-:W4:Y:S01]  /*3d060*/  LDL.LU R13, [R1+0x93c] ;  /* 0x00093c00010d7983 */ /* 0x000f220000300800 */
[----:B-1----:R-:W-:Y:S02]  /*3d070*/  STL [R1+0xab4], R0 ;  /* 0x000ab40001007387 */ /* 0x002fe40000100800 */
[----:B---3--:R-:W-:-:S02]  /*3d080*/  FMUL R11, R26, R12 ;  /* 0x0000000c1a0b7220 */ /* 0x008fc40000400000 */
[----:B------:R-:W4:Y:S04]  /*3d090*/  LDL.LU R12, [R1+0x968] ;  /* 0x00096800010c7983 */ /* 0x000f280000300800 */
[----:B--2---:R-:W-:Y:S04]  /*3d0a0*/  STL.64 [R1+0x39d0], R14 ;  /* 0x0039d00e01007387 */ /* 0x004fe80000100a00 */
[----:B----4-:R0:W-:Y:S04]  /*3d0b0*/  STL.64 [R1+0x39c8], R12 ;  /* 0x0039c80c01007387 */ /* 0x0101e80000100a00 */
[----:B0-----:R-:W2:Y:S01]  /*3d0c0*/  LDL R12, [R1+0x120] ;  /* 0x00012000010c7983 */ /* 0x001ea20000100800 */
[----:B------:R-:W-:Y:S01]  /*3d0d0*/  MOV R13, R29 ;  /* 0x0000001d000d7202 */ /* 0x000fe20000000f00 */
[----:B------:R-:W3:Y:S06]  /*3d0e0*/  LDL.LU.64 R14, [R1+0x39d0] ;  /* 0x0039d000010e7983 */ /* 0x000eec0000300a00 */
[----:B--2---:R-:W-:Y:S01]  /*3d0f0*/  HMMA.16816.F32 R8, R16, R12, R8 ;  /* 0x0000000c1008723c */ /* 0x004fe20000001808 */
[----:B------:R-:W2:Y:S11]  /*3d100*/  LDL.LU.64 R12, [R1+0x39c8] ;  /* 0x0039c800010c7983 */ /* 0x000eb60000300a00 */
[----:B------:R-:W-:Y:S11]  /*3d110*/  @!UPT UIADD3 URZ, URZ, URZ, URZ ;  /* 0x0000003f3f3ff290 */ /* 0x000ff6000fffe03f */
[----:B------:R0:W-:Y:S01]  /*3d120*/  STL.64 [R1+0x4a0], R8 ;  /* 0x0004a00801007387 */ /* 0x0001e20000100a00 */
[----:B------:R-:W-:Y:S03]  /*3d130*/  STL.64 [R1+0x4a8], R10 ;  /* 0x0004a80a01007387 */ /* 0x000fe60000100a00 */
[----:B0-----:R-:W4:Y:S01]  /*3d140*/  LDL.64 R8, [R1+0x110] ;  /* 0x0001100001087983 */ /* 0x001f220000100a00 */
[----:B------:R-:W-:Y:S02]  /*3d150*/  FMUL R6, R26, R23 ;  /* 0x000000171a067220 */ /* 0x000fe40000400000 */
[----:B------:R-:W0:Y:S02]  /*3d160*/  S2R R23, SR_TID.X ;  /* 0x0000000000177919 */ /* 0x000e240000002100 */
[C---:B-----5:R-:W-:Y:S02]  /*3d170*/  FMUL R4, R27.reuse, R25 ;  /* 0x000000191b047220 */ /* 0x060fe40000400000 */
[----:B------:R-:W-:-:S02]  /*3d180*/  FMUL R5, R27, R24 ;  /* 0x000000181b057220 */ /* 0x000fc40000400000 */
[----:B------:R-:W-:Y:S01]  /*3d190*/  FMUL R7, R26, R22 ;  /* 0x000000161a077220 */ /* 0x000fe20000400000 */
[----:B------:R-:W1:Y:S01]  /*3d1a0*/  S2R R29, SR_TID.X ;  /* 0x00000000001d7919 */ /* 0x000e620000002100 */
[C---:B------:R-:W-:Y:S02]  /*3d1b0*/  FMUL R20, R27.reuse, R20 ;  /* 0x000000141b147220 */ /* 0x040fe40000400000 */
[C---:B------:R-:W-:Y:S02]  /*3d1c0*/  FMUL R21, R27.reuse, R21 ;  /* 0x000000151b157220 */ /* 0x040fe40000400000 */
[C---:B---3--:R-:W-:Y:S02]  /*3d1d0*/  FMUL R24, R27.reuse, R15 ;  /* 0x0000000f1b187220 */ /* 0x048fe40000400000 */
[----:B------:R-:W-:Y:S01]  /*3d1e0*/  FMUL R25, R27, R3 ;  /* 0x000000031b197220 */ /* 0x000fe20000400000 */
[----:B------:R-:W3:Y:S01]  /*3d1f0*/  LDL.LU R0, [R1+0x27c] ;  /* 0x00027c0001007983 */ /* 0x000ee20000300800 */
[----:B------:R-:W5:Y:S01]  /*3d200*/  LDL.LU R3, [R1] ;  /* 0x0000000001037983 */ /* 0x000f620000300800 */
[----:B0-----:R-:W-:Y:S01]  /*3d210*/  LOP3.LUT R27, R23, 0x7, RZ, 0xc0, !PT ;  /* 0x00000007171b7812 */ /* 0x001fe200078ec0ff */
[----:B-1----:R-:W-:-:S04]  /*3d220*/  IMAD.SHL.U32 R15, R29, 0x2, RZ ;  /* 0x000000021d0f7824 */ /* 0x002fc800078e00ff */
[----:B------:R-:W-:Y:S01]  /*3d230*/  IMAD R27, R27, 0x110, RZ ;  /* 0x000001101b1b7824 */ /* 0x000fe200078e02ff */
[C---:B----4-:R-:W-:Y:S01]  /*3d240*/  HMMA.16816.F32 R4, R16.reuse, R8, R4 ;  /* 0x000000081004723c */ /* 0x050fe20000001804 */
[----:B------:R-:W-:Y:S11]  /*3d250*/  MOV R29, R9 ;  /* 0x00000009001d7202 */ /* 0x000ff60000000f00 */
[----:B------:R-:W-:Y:S11]  /*3d260*/  @!UPT UIADD3 URZ, URZ, URZ, URZ ;  /* 0x0000003f3f3ff290 */ /* 0x000ff6000fffe03f */
[----:B------:R-:W-:Y:S01]  /*3d270*/  STL.64 [R1+0x490], R4 ;  /* 0x0004900401007387 */ /* 0x000fe20000100a00 */
[----:B------:R0:W-:Y:S02]  /*3d280*/  STL.64 [R1+0x498], R6 ;  /* 0x0004980601007387 */ /* 0x0001e40000100a00 */
[----:B------:R-:W-:Y:S01]  /*3d290*/  STL [R1+0x3914], R29 ;  /* 0x0039141d01007387 */ /* 0x000fe20000100800 */
[----:B0-----:R-:W-:Y:S02]  /*3d2a0*/  LOP3.LUT R7, R27, 0x30, R15, 0x78, !PT ;  /* 0x000000301b077812 */ /* 0x001fe400078e780f */
[----:B------:R-:W4:Y:S01]  /*3d2b0*/  LDL.LU R27, [R1+0x96c] ;  /* 0x00096c00011b7983 */ /* 0x000f220000300800 */
[C---:B------:R-:W-:Y:S02]  /*3d2c0*/  FMUL R22, R26.reuse, R14 ;  /* 0x0000000e1a167220 */ /* 0x040fe40000400000 */
[C---:B--2---:R-:W-:Y:S02]  /*3d2d0*/  FMUL R23, R26.reuse, R13 ;  /* 0x0000000d1a177220 */ /* 0x044fe40000400000 */
[----:B------:R-:W-:Y:S01]  /*3d2e0*/  FMUL R26, R26, R12 ;  /* 0x0000000c1a1a7220 */ /* 0x000fe20000400000 */
[----:B------:R-:W-:Y:S04]  /*3d2f0*/  LDSM.16.M88.4 R8, [R7+0x2e000] ;  /* 0x02e000000708783b */ /* 0x000fe80000000200 */
[----:B------:R-:W0:Y:S04]  /*3d300*/  LDSM.16.M88.4 R12, [R7+0x2d800] ;  /* 0x02d80000070c783b */ /* 0x000e280000000200 */
[----:B0-----:R-:W-:Y:S01]  /*3d310*/  STL.64 [R1+0x100], R12 ;  /* 0x0001000c01007387 */ /* 0x001fe20000100a00 */
[----:B------:R-:W-:Y:S02]  /*3d320*/  STL.64 [R1+0x108], R14 ;  /* 0x0001080e01007387 */ /* 0x000fe40000100a00 */
[----:B------:R-:W0:Y:S01]  /*3d330*/  LDSM.16.M88.4 R12, [R7+0x2e800] ;  /* 0x02e80000070c783b */ /* 0x000e220000000200 */
[----:B----4-:R-:W-:Y:S03]  /*3d340*/  STL.64 [R1+0x39c0], R26 ;  /* 0x0039c01a01007387 */ /* 0x010fe60000100a00 */
[----:B------:R-:W-:Y:S02]  /*3d350*/  STL.64 [R1+0x10], R8 ;  /* 0x0000100801007387 */ /* 0x000fe40000100a00 */
[----:B------:R-:W-:Y:S02]  /*3d360*/  STL.64 [R1+0x18], R10 ;  /* 0x0000180a01007387 */ /* 0x000fe40000100a00 */
[----:B------:R1:W-:Y:S01]  /*3d370*/  STL.64 [R1+0x39b8], R24 ;  /* 0x0039b81801007387 */ /* 0x0003e20000100a00 */
[----:B------:R-:W2:Y:S02]  /*3d380*/  LDSM.16.M88.4 R8, [R7+0x2f000] ;  /* 0x02f000000708783b */ /* 0x000ea40000000200 */
[----:B------:R-:W4:Y:S02]  /*3d390*/  LDSM.16.M88.4 R4, [R7+0x2f800] ;  /* 0x02f800000704783b */ /* 0x000f240000000200 */
[----:B-1----:R-:W3:Y:S02]  /*3d3a0*/  LDL.64 R24, [R1+0x100] ;  /* 0x0001000001187983 */ /* 0x002ee40000100a00 */
[----:B0-----:R-:W-:Y:S02]  /*3d3b0*/  STL [R1+0x3744], R14 ;  /* 0x0037440e01007387 */ /* 0x001fe40000100800 */
[----:B------:R-:W-:Y:S01]  /*3d3c0*/  STL [R1+0x3740], R15 ;  /* 0x0037400f01007387 */ /* 0x000fe20000100800 */
[----:B--2---:R0:W-:Y:S04]  /*3d3d0*/  STL [R1+0x39ac], R11 ;  /* 0x0039ac0b01007387 */ /* 0x0041e80000100800 */
[----:B0-----:R-:W2:Y:S01]  /*3d3e0*/  LDL R11, [R1+0x800] ;  /* 0x00080000010b7983 */ /* 0x001ea20000100800 */
[----:B----4-:R0:W-:Y:S03]  /*3d3f0*/  STL [R1+0x37c4], R6 ;  /* 0x0037c40601007387 */ /* 0x0101e60000100800 */
[----:B0-----:R-:W4:Y:S01]  /*3d400*/  LDL.LU R6, [R1+0x978] ;  /* 0x0009780001067983 */ /* 0x001f220000300800 */
[----:B------:R0:W-:Y:S03]  /*3d410*/  STL [R1+0x37c0], R7 ;  /* 0x0037c00701007387 */ /* 0x0001e60000100800 */
[----:B0-----:R-:W2:Y:S01]  /*3d420*/  LDL.LU R7, [R1+0x974] ;  /* 0x0009740001077983 */ /* 0x001ea20000300800 */
[----:B------:R0:W-:Y:S03]  /*3d430*/  STL.64 [R1+0x39b0], R4 ;  /* 0x0039b00401007387 */ /* 0x0001e60000100a00 */
[----:B0-----:R-:W4:Y:S01]  /*3d440*/  LDL.64 R4, [R1+0x10] ;  /* 0x0000100001047983 */ /* 0x001f220000100a00 */
[----:B------:R-:W4:Y:S01]  /*3d450*/  LDL.LU.64 R26, [R1+0x39c0] ;  /* 0x0039c000011a7983 */ /* 0x000f220000300a00 */
[----:B---3--:R-:W-:Y:S01]  /*3d460*/  HMMA.16816.F32 R20, R16, R24, R20 ;  /* 0x000000181014723c */ /* 0x008fe20000001814 */
[----:B------:R-:W-:Y:S11]  /*3d470*/  MOV R29, R25 ;  /* 0x00000019001d7202 */ /* 0x000ff60000000f00 */
[----:B------:R-:W-:Y:S11]  /*3d480*/  @!UPT UIADD3 URZ, URZ, URZ, URZ ;  /* 0x0000003f3f3ff290 */ /* 0x000ff6000fffe03f */
[----:B------:R-:W-:Y:S01]  /*3d490*/  STL.64 [R1+0x480], R20 ;  /* 0x0004801401007387 */ /* 0x000fe20000100a00 */
[----:B------:R0:W-:Y:S02]  /*3d4a0*/  STL.64 [R1+0x488], R22 ;  /* 0x0004881601007387 */ /* 0x0001e40000100a00 */
[----:B------:R-:W3:Y:S01]  /*3d4b0*/  LDL.LU.64 R24, [R1+0x39b8] ;  /* 0x0039b80001187983 */ /* 0x000ee20000300a00 */
[----:B0-----:R-:W3:Y:S01]  /*3d4c0*/  LDL.LU R22, [R1+0x970] ;  /* 0x0009700001167983 */ /* 0x001ee20000300800 */
[----:B------:R0:W-:Y:S03]  /*3d4d0*/  STL [R1+0x39a8], R29 ;  /* 0x0039a81d01007387 */ /* 0x0001e60000100800 */
[----:B0-----:R-:W3:Y:S01]  /*3d4e0*/  LDL R29, [R1+0x7fc] ;  /* 0x0007fc00011d7983 */ /* 0x001ee20000100800 */
[----:B------:R-:W3:Y:S02]  /*3d4f0*/  LDL.LU R23, [R1+0x97c] ;  /* 0x00097c0001177983 */ /* 0x000ee40000300800 */
[----:B------:R-:W-:-:S02]  /*3d500*/  FADD R2, R2, -R28 ;  /* 0x8000001c02027221 */ /* 0x000fc40000000000 */
[----:B------:R-:W-:Y:S02]  /*3d510*/  FADD R0, R0, -R28 ;  /* 0x8000001c00007221 */ /* 0x000fe40000000000 */
[----:B------:R-:W-:Y:S01]  /*3d520*/  FMUL R2, R2, 1.4426950216293334961 ;  /* 0x3fb8aa3b02027820 */ /* 0x000fe20000400000 */
[----:B------:R0:W-:Y:S01]  /*3d530*/  STL [R1+0x38cc], R28 ;  /* 0x0038cc1c01007387 */ /* 0x0001e20000100800 */
[----:B------:R-:W3:Y:S02]  /*3d540*/  LDL.LU R15, [R1+0x984] ;  /* 0x00098400010f7983 */ /* 0x000ee40000300800 */
[----:B------:R-:W3:Y:S01]  /*3d550*/  LDL.LU R14, [R1+0x988] ;  /* 0x00098800010e7983 */ /* 0x000ee20000300800 */
[----:B0-----:R4:W0:Y:S01]  /*3d560*/  MUFU.EX2 R28, R2 ;  /* 0x00000002001c7308 */ /* 0x0018220000000800 */
[----:B--2---:R-:W-:Y:S02]  /*3d570*/  FMUL R21, R11, R7 ;  /* 0x000000070b157220 */ /* 0x004fe40000400000 */
[----:B-----5:R-:W-:-:S02]  /*3d580*/  FMUL R3, R3, 1.4426950216293334961 ;  /* 0x3fb8aa3b03037820 */ /* 0x020fc40000400000 */
[----:B----4-:R-:W-:Y:S01]  /*3d590*/  IMAD.MOV.U32 R2, RZ, RZ, R5 ;  /* 0x000000ffff027224 */ /* 0x010fe200078e0005 */
[----:B0-----:R-:W-:Y:S03]  /*3d5a0*/  STL [R1+0xab0], R28 ;  /* 0x000ab01c01007387 */ /* 0x001fe60000100800 */
[----:B------:R-:W0:Y:S01]  /*3d5b0*/  MUFU.EX2 R3, R3 ;  /* 0x0000000300037308 */ /* 0x000e220000000800 */
[----:B---3--:R-:W-:-:S07]  /*3d5c0*/  FMUL R27, R29, R27 ;  /* 0x0000001b1d1b7220 */ /* 0x008fce0000400000 */
[C---:B------:R-:W-:Y:S01]  /*3d5d0*/  HMMA.16816.F32 R24, R16.reuse, R4, R24 ;  /* 0x000000041018723c */ /* 0x040fe20000001818 */
[----:B------:R-:W-:Y:S02]  /*3d5e0*/  FMUL R20, R11, R22 ;  /* 0x000000160b147220 */ /* 0x000fe40000400000 */
[C---:B------:R-:W-:Y:S02]  /*3d5f0*/  FMUL R22, R29.reuse, R6 ;  /* 0x000000061d167220 */ /* 0x040fe40000400000 */
[----:B------:R-:W-:Y:S01]  /*3d600*/  FMUL R23, R29, R23 ;  /* 0x000000171d177220 */ /* 0x000fe20000400000 */
[----:B------:R-:W2:Y:S06]  /*3d610*/  LDL.LU.64 R4, [R1+0x39b0] ;  /* 0x0039b00001047983 */ /* 0x000eac0000300a00 */
[----:B------:R-:W-:Y:S11]  /*3d620*/  HMMA.16816.F32 R20, R16, R12, R20 ;  /* 0x0000000c1014723c */ /* 0x000ff60000001814 */
[----:B------:R-:W-:Y:S01]  /*3d630*/  STL.64 [R1+0x470], R24 ;  /* 0x0004701801007387 */ /* 0x000fe20000100a00 */
[----:B------:R-:W-:-:S02]  /*3d640*/  MOV R6, R26 ;  /* 0x0000001a00067202 */ /* 0x000fc40000000f00 */
[----:B------:R-:W3:Y:S01]  /*3d650*/  LDL.LU R26, [R1+0x980] ;  /* 0x00098000011a7983 */ /* 0x000ee20000300800 */
[----:B------:R-:W-:Y:S02]  /*3d660*/  MOV R7, R27 ;  /* 0x0000001b00077202 */ /* 0x000fe40000000f00 */
[----:B------:R-:W4:Y:S01]  /*3d670*/  LDL.LU R27, [R1+0x98c] ;  /* 0x00098c00011b7983 */ /* 0x000f220000300800 */
[----:B------:R-:W-:Y:S02]  /*3d680*/  STL [R1+0x38d0], R6 ;  /* 0x0038d00601007387 */ /* 0x000fe40000100800 */
[----:B0-----:R-:W-:Y:S03]  /*3d690*/  STL [R1+0x7f0], R3 ;  /* 0x0007f00301007387 */ /* 0x001fe60000100800 */
[----:B------:R0:W-:Y:S01]  /*3d6a0*/  STL.64 [R1+0x460], R20 ;  /* 0x0004601401007387 */ /* 0x0001e20000100a00 */
[----:B------:R1:W-:Y:S03]  /*3d6b0*/  STL.64 [R1+0x468], R22 ;  /* 0x0004681601007387 */ /* 0x0003e60000100a00 */
[----:B0-----:R-:W5:Y:S01]  /*3d6c0*/  LDL.LU R20, [R1+0x950] ;  /* 0x0009500001147983 */ /* 0x001f620000300800 */
[----:B------:R-:W2:Y:S02]  /*3d6d0*/  LDL.LU R21, [R1+0x954] ;  /* 0x0009540001157983 */ /* 0x000ea40000300800 */
[----:B------:R-:W-:-:S02]  /*3d6e0*/  FMUL R25, R11, R15 ;  /* 0x0000000f0b197220 */ /* 0x000fc40000400000 */
[----:B-1----:R-:W4:Y:S01]  /*3d6f0*/  LDL.LU R22, [R1+0x958] ;  /* 0x0009580001167983 */ /* 0x002f220000300800 */
[----:B------:R-:W4:Y:S01]  /*3d700*/  LDL R15, [R1+0xad0] ;  /* 0x000ad000010f7983 */ /* 0x000f220000100800 */
[----:B---3--:R-:W-:Y:S02]  /*3d710*/  FMUL R24, R11, R26 ;  /* 0x0000001a0b187220 */ /* 0x008fe40000400000 */
[----:B------:R-:W-:Y:S02]  /*3d720*/  FMUL R26, R29, R14 ;  /* 0x0000000e1d1a7220 */ /* 0x000fe40000400000 */
[----:B------:R-:W3:Y:S01]  /*3d730*/  LDL R14, [R1+0xad4] ;  /* 0x000ad400010e7983 */ /* 0x000ee20000100800 */
[----:B------:R-:W-:Y:S02]  /*3d740*/  STL.64 [R1+0x3998], R12 ;  /* 0x0039980c01007387 */ /* 0x000fe40000100a00 */
[----:B------:R-:W3:Y:S02]  /*3d750*/  LDL.LU R23, [R1+0x95c] ;  /* 0x00095c0001177983 */ /* 0x000ee40000300800 */
[----:B------:R-:W3:Y:S01]  /*3d760*/  LDL R3, [R1+0xac8] ;  /* 0x000ac80001037983 */ /* 0x000ee20000100800 */
[----:B------:R-:W3:Y:S01]  /*3d770*/  LDL R6, [R1+0xacc] ;  /* 0x000acc0001067983 */ /* 0x000ee20000100800 */
[----:B-----5:R-:W-:-:S02]  /*3d780*/  FMUL R20, R11, R20 ;  /* 0x000000140b147220 */ /* 0x020fc40000400000 */
[----:B--2---:R-:W-:Y:S02]  /*3d790*/  FMUL R21, R11, R21 ;  /* 0x000000150b157220 */ /* 0x004fe40000400000 */
[----:B------:R-:W2:Y:S01]  /*3d7a0*/  LDL.LU R11, [R1+0x39ac] ;  /* 0x0039ac00010b7983 */ /* 0x000ea20000300800 */
[----:B----4-:R-:W-:Y:S02]  /*3d7b0*/  FMUL R27, R29, R27 ;  /* 0x0000001b1d1b7220 */ /* 0x010fe40000400000 */
[----:B------:R-:W-:-:S05]  /*3d7c0*/  FMUL R0, R0, 1.4426950216293334961 ;  /* 0x3fb8aa3b00007820 */ /* 0x000fca0000400000 */
[----:B------:R-:W-:Y:S01]  /*3d7d0*/  HMMA.16816.F32 R24, R16, R8, R24 ;  /* 0x000000081018723c */ /* 0x000fe20000001818 */
[----:B------:R-:W0:Y:S01]  /*3d7e0*/  MUFU.EX2 R0, R0 ;  /* 0x0000000000007308 */ /* 0x000e220000000800 */
[C---:B------:R-:W-:Y:S01]  /*3d7f0*/  FMUL R22, R29.reuse, R22 ;  /* 0x000000161d167220 */ /* 0x040fe20000400000 */
[----:B0-----:R-:W-:Y:S11]  /*3d800*/  STL [R1+0xaac], R0 ;  /* 0x000aac0001007387 */ /* 0x001ff60000100800 */
[----:B------:R-:W-:Y:S09]  /*3d810*/  @!UPT UIADD3 URZ, URZ, URZ, URZ ;  /* 0x0000003f3f3ff290 */ /* 0x000ff2000fffe03f */
[----:B------:R0:W-:Y:S01]  /*3d820*/  STL.64 [R1+0x450], R24 ;  /* 0x0004501801007387 */ /* 0x0001e20000100a00 */
[----:B------:R1:W-:Y:S03]  /*3d830*/  STL.64 [R1+0x458], R26 ;  /* 0x0004581a01007387 */ /* 0x0003e60000100a00 */
[----:B0-----:R-:W4:Y:S04]  /*3d840*/  LDL R24, [R1+0xab4] ;  /* 0x000ab40001187983 */ /* 0x001f280000100800 */
[----:B-1----:R-:W4:Y:S01]  /*3d850*/  LDL R26, [R1+0xac4] ;  /* 0x000ac400011a7983 */ /* 0x002f220000100800 */
[----:B------:R-:W5:Y:S02]  /*3d860*/  LDL.LU R12, [R1+0x3a0] ;  /* 0x0003a000010c7983 */ /* 0x000f640000300800 */
[----:B------:R-:W5:Y:S02]  /*3d870*/  LDL.LU R13, [R1+0x3a4] ;  /* 0x0003a400010d7983 */ /* 0x000f640000300800 */
[----:B---3--:R-:W-:-:S07]  /*3d880*/  FMUL R23, R29, R23 ;  /* 0x000000171d177220 */ /* 0x008fce0000400000 */
[----:B------:R-:W-:Y:S01]  /*3d890*/  HMMA.16816.F32 R16, R16, R4, R20 ;  /* 0x000000041010723c */ /* 0x000fe20000001814 */
[----:B--2---:R0:W-:Y:S04]  /*3d8a0*/  STL.64 [R1+0x38e0], R10 ;  /* 0x0038e00a01007387 */ /* 0x0041e80000100a00 */
[----:B0-----:R-:W2:Y:S01]  /*3d8b0*/  LDL.LU R10, [R1+0x7b8] ;  /* 0x0007b800010a7983 */ /* 0x001ea20000300800 */
[----:B------:R-:W3:Y:S02]  /*3d8c0*/  LDL.LU R11, [R1+0x7bc] ;  /* 0x0007bc00010b7983 */ /* 0x000ee40000300800 */
[----:B------:R0:W-:Y:S02]  /*3d8d0*/  STL.64 [R1+0x38d8], R8 ;  /* 0x0038d80801007387 */ /* 0x0001e40000100a00 */
[----:B0-----:R-:W2:Y:S01]  /*3d8e0*/  LDL.LU R8, [R1+0x7b0] ;  /* 0x0007b00001087983 */ /* 0x001ea20000300800 */
[----:B------:R-:W2:Y:S02]  /*3d8f0*/  LDL.LU R9, [R1+0x7b4] ;  /* 0x0007b40001097983 */ /* 0x000ea40000300800 */
[----:B------:R-:W2:Y:S02]  /*3d900*/  LDL R25, [R1+0x7f4] ;  /* 0x0007f40001197983 */ /* 0x000ea40000100800 */
[----:B------:R-:W2:Y:S01]  /*3d910*/  LDL R27, [R1+0x7f0] ;  /* 0x0007f000011b7983 */ /* 0x000ea20000100800 */
[----:B------:R-:W2:Y:S01]  /*3d920*/  LDL.LU R29, [R1+0x39a8] ;  /* 0x0039a800011d7983 */ /* 0x000ea20000300800 */
[----:B------:R-:W-:Y:S02]  /*3d930*/  STL [R1+0x38f0], R7 ;  /* 0x0038f00701007387 */ /* 0x000fe40000100800 */
[----:B------:R0:W-:Y:S04]  /*3d940*/  STL.64 [R1+0x38e8], R4 ;  /* 0x0038e80401007387 */ /* 0x0001e80000100a00 */
[----:B------:R-:W-:Y:S01]  /*3d950*/  STL.64 [R1+0x440], R16 ;  /* 0x0004401001007387 */ /* 0x000fe20000100a00 */
[----:B------:R-:W-:Y:S04]  /*3d960*/  STL.64 [R1+0x448], R18 ;  /* 0x0004481201007387 */ /* 0x000fe80000100a00 */
[----:B0-----:R-:W2:Y:S01]  /*3d970*/  LDL.LU R4, [R1+0x390] ;  /* 0x0003900001047983 */ /* 0x001ea20000300800 */
[----:B------:R-:W2:Y:S01]  /*3d980*/  LDL.LU R5, [R1+0x394] ;  /* 0x0003940001057983 */ /* 0x000ea20000300800 */
[----:B------:R-:W-:-:S02]  /*3d990*/  F2FP.PACK_AB R20, R15, R14 ;  /* 0x0000000e0f14723e */ /* 0x000fc400000000ff */
[----:B----4-:R-:W-:Y:S02]  /*3d9a0*/  F2FP.PACK_AB R21, R24, R26 ;  /* 0x0000001a1815723e */ /* 0x010fe400000000ff */
[----:B------:R-:W-:Y:S02]  /*3d9b0*/  F2FP.PACK_AB R22, R3, R6 ;  /* 0x000000060316723e */ /* 0x000fe400000000ff */
[----:B------:R-:W-:Y:S01]  /*3d9c0*/  F2FP.PACK_AB R23, R0, R28 ;  /* 0x0000001c0017723e */ /* 0x000fe200000000ff */
[----:B--2---:R0:W-:Y:S04]  /*3d9d0*/  STL.64 [R1+0x39a0], R4 ;  /* 0x0039a00401007387 */ /* 0x0041e80000100a00 */
[----:B0-----:R-:W2:Y:S01]  /*3d9e0*/  LDL.LU R4, [R1+0x3b0] ;  /* 0x0003b00001047983 */ /* 0x001ea20000300800 */
[----:B------:R-:W2:Y:S02]  /*3d9f0*/  LDL.LU R5, [R1+0x3b4] ;  /* 0x0003b40001057983 */ /* 0x000ea40000300800 */
[----:B------:R-:W-:-:S02]  /*3da00*/  FMUL R16, R25, R8 ;  /* 0x0000000819107220 */ /* 0x000fc40000400000 */
[----:B------:R-:W-:Y:S02]  /*3da10*/  FMUL R17, R25, R9 ;  /* 0x0000000919117220 */ /* 0x000fe40000400000 */
[C---:B------:R-:W-:Y:S02]  /*3da20*/  FMUL R18, R27.reuse, R10 ;  /* 0x0000000a1b127220 */ /* 0x040fe40000400000 */
[----:B---3--:R-:W-:Y:S01]  /*3da30*/  FMUL R19, R27, R11 ;  /* 0x0000000b1b137220 */ /* 0x008fe20000400000 */
[----:B------:R-:W3:Y:S01]  /*3da40*/  LDL.LU R15, [R1+0x7a0] ;  /* 0x0007a000010f7983 */ /* 0x000ee20000300800 */
[----:B------:R-:W4:Y:S02]  /*3da50*/  LDL.LU R14, [R1+0x7a4] ;  /* 0x0007a400010e7983 */ /* 0x000f240000300800 */
[----:B------:R-:W3:Y:S02]  /*3da60*/  LDL.LU R11, [R1+0x7a8] ;  /* 0x0007a800010b7983 */ /* 0x000ee40000300800 */
[----:B------:R-:W3:Y:S01]  /*3da70*/  LDL.LU R10, [R1+0x7ac] ;  /* 0x0007ac00010a7983 */ /* 0x000ee20000300800 */
[----:B--2---:R-:W-:Y:S01]  /*3da80*/  HMMA.16816.F32 R16, R20, R4, R16 ;  /* 0x000000041410723c */ /* 0x004fe20000001810 */
[----:B------:R-:W2:Y:S01]  /*3da90*/  LDL.LU.64 R4, [R1+0x39a0] ;  /* 0x0039a00001047983 */ /* 0x000ea20000300a00 */
[----:B------:R-:W2:Y:S11]  /*3daa0*/  LDL.LU R8, [R1+0x360] ;  /* 0x0003600001087983 */ /* 0x000eb60000300800 */
[----:B------:R-:W-:Y:S10]  /*3dab0*/  @!UPT UIADD3 URZ, URZ, URZ, URZ ;  /* 0x0000003f3f3ff290 */ /* 0x000ff4000fffe03f */
[----:B------:R3:W-:Y:S01]  /*3dac0*/  STL.64 [R1+0x430], R16 ;  /* 0x0004301001007387 */ /* 0x0007e20000100a00 */
[----:B------:R0:W-:Y:S02]  /*3dad0*/  STL.64 [R1+0x438], R18 ;  /* 0x0004381201007387 */ /* 0x0001e40000100a00 */
[----:B------:R-:W2:Y:S02]  /*3dae0*/  LDL.LU R9, [R1+0x364] ;  /* 0x0003640001097983 */ /* 0x000ea40000300800 */
[C---:B---3--:R-:W-:Y:S02]  /*3daf0*/  FMUL R16, R25.reuse, R15 ;  /* 0x0000000f19107220 */ /* 0x048fe40000400000 */
[----:B----4-:R-:W-:Y:S02]  /*3db00*/  FMUL R17, R25, R14 ;  /* 0x0000000e19117220 */ /* 0x010fe40000400000 */
[C---:B0-----:R-:W-:Y:S02]  /*3db10*/  FMUL R18, R27.reuse, R11 ;  /* 0x0000000b1b127220 */ /* 0x041fe40000400000 */
[----:B------:R-:W-:-:S07]  /*3db20*/  FMUL R19, R27, R10 ;  /* 0x0000000a1b137220 */ /* 0x000fce0000400000 */
[----:B-----5:R-:W-:Y:S01]  /*3db30*/  HMMA.16816.F32 R16, R20, R12, R16 ;  /* 0x0000000c1410723c */ /* 0x020fe20000001810 */
[----:B--2---:R0:W-:Y:S04]  /*3db40*/  STL.64 [R1+0x3990], R8 ;  /* 0x0039900801007387 */ /* 0x0041e80000100a00 */
[----:B0-----:R-:W2:Y:S01]  /*3db50*/  LDL.LU R8, [R1+0x380] ;  /* 0x0003800001087983 */ /* 0x001ea20000300800 */
[----:B------:R-:W2:Y:S02]  /*3db60*/  LDL.LU R9, [R1+0x384] ;  /* 0x0003840001097983 */ /* 0x000ea40000300800 */
[----:B------:R-:W3:Y:S02]  /*3db70*/  LDL.LU R7, [R1+0x790] ;  /* 0x0007900001077983 */ /* 0x000ee40000300800 */
[----:B------:R-:W4:Y:S01]  /*3db80*/  LDL.LU R6, [R1+0x794] ;  /* 0x0007940001067983 */ /* 0x000f220000300800 */
[----:B------:R-:W5:Y:S01]  /*3db90*/  LDL.LU R3, [R1+0x798] ;  /* 0x0007980001037983 */ /* 0x000f620000300800 */
[----:B------:R-:W2:Y:S02]  /*3dba0*/  LDL.LU R0, [R1+0x79c] ;  /* 0x00079c0001007983 */ /* 0x000ea40000300800 */
[----:B------:R-:W2:Y:S09]  /*3dbb0*/  LDL.LU.64 R12, [R1+0x3998] ;  /* 0x00399800010c7983 */ /* 0x000eb20000300a00 */
[----:B------:R3:W-:Y:S01]  /*3dbc0*/  STL.64 [R1+0x420], R16 ;  /* 0x0004201001007387 */ /* 0x0007e20000100a00 */
[----:B------:R-:W2:Y:S01]  /*3dbd0*/  LDL.LU R26, [R1+0x780] ;  /* 0x00078000011a7983 */ /* 0x000ea20000300800 */
[----:B------:R-:W2:Y:S02]  /*3dbe0*/  LDL.LU R24, [R1+0x784] ;  /* 0x0007840001187983 */ /* 0x000ea40000300800 */
[----:B------:R-:W2:Y:S02]  /*3dbf0*/  LDL.LU R11, [R1+0x788] ;  /* 0x00078800010b7983 */ /* 0x000ea40000300800 */
[----:B------:R-:W2:Y:S02]  /*3dc00*/  LDL.LU R10, [R1+0x78c] ;  /* 0x00078c00010a7983 */ /* 0x000ea40000300800 */
[----:B------:R-:W-:Y:S01]  /*3dc10*/  IMAD.MOV.U32 R14, RZ, RZ, R18 ;  /* 0x000000ffff0e7224 */ /* 0x000fe200078e0012 */
[----:B------:R-:W-:-:S04]  /*3dc20*/  MOV R15, R19 ;  /* 0x00000013000f7202 */ /* 0x000fc80000000f00 */
[----:B------:R-:W-:Y:S01]  /*3dc30*/  STL [R1+0x374c], R14 ;  /* 0x00374c0e01007387 */ /* 0x000fe20000100800 */
[----:B------:R0:W-:Y:S02]  /*3dc40*/  STL [R1+0x3748], R15 ;  /* 0x0037480f01007387 */ /* 0x0001e40000100800 */
[C---:B---3--:R-:W-:Y:S02]  /*3dc50*/  FMUL R16, R25.reuse, R7 ;  /* 0x0000000719107220 */ /* 0x048fe40000400000 */
[----:B----4-:R-:W-:Y:S02]  /*3dc60*/  FMUL R17, R25, R6 ;  /* 0x0000000619117220 */ /* 0x010fe40000400000 */
[C---:B-----5:R-:W-:Y:S02]  /*3dc70*/  FMUL R18, R27.reuse, R3 ;  /* 0x000000031b127220 */ /* 0x060fe40000400000 */
[----:B--2---:R-:W-:-:S07]  /*3dc80*/  FMUL R19, R27, R0 ;  /* 0x000000001b137220 */ /* 0x004fce0000400000 */
[----:B------:R-:W-:Y:S07]  /*3dc90*/  HMMA.16816.F32 R4, R20, R4, R16 ;  /* 0x000000041404723c */ /* 0x000fee0000001810 */
[C---:B------:R-:W-:Y:S02]  /*3dca0*/  FMUL R16, R25.reuse, R26 ;  /* 0x0000001a19107220 */ /* 0x040fe40000400000 */
[----:B------:R-:W-:Y:S02]  /*3dcb0*/  FMUL R17, R25, R24 ;  /* 0x0000001819117220 */ /* 0x000fe40000400000 */
[----:B------:R-:W-:-:S02]  /*3dcc0*/  FMUL R18, R27, R11 ;  /* 0x0000000b1b127220 */ /* 0x000fc40000400000 */
[----:B------:R-:W-:-:S10]  /*3dcd0*/  FMUL R19, R27, R10 ;  /* 0x0000000a1b137220 */ /* 0x000fd40000400000 */
[----:B------:R-:W-:Y:S01]  /*3dce0*/  STL [R1+0x410], R4 ;  /* 0x0004100401007387 */ /* 0x000fe20000100800 */
[----:B------:R1:W-:Y:S02]  /*3dcf0*/  STL [R1+0x41c], R7 ;  /* 0x00041c0701007387 */ /* 0x0003e40000100800 */
[----:B0-----:R-:W-:Y:S01]  /*3dd00*/  IMAD.MOV.U32 R15, RZ, RZ, R6 ;  /* 0x000000ffff0f7224 */ /* 0x001fe200078e0006 */
[----:B------:R-:W-:Y:S01]  /*3dd10*/  MOV R14, R5 ;  /* 0x00000005000e7202 */ /* 0x000fe20000000f00 */
[----:B-1----:R-:W2:Y:S01]  /*3dd20*/  LDL.LU R7, [R1+0x770] ;  /* 0x0007700001077983 */ /* 0x002ea20000300800 */
[----:B------:R-:W3:Y:S02]  /*3dd30*/  LDL.LU R6, [R1+0x774] ;  /* 0x0007740001067983 */ /* 0x000ee40000300800 */
[----:B------:R-:W4:Y:S02]  /*3dd40*/  LDL.LU R3, [R1+0x778] ;  /* 0x0007780001037983 */ /* 0x000f240000300800 */
[----:B------:R-:W5:Y:S01]  /*3dd50*/  LDL.LU R0, [R1+0x77c] ;  /* 0x00077c0001007983 */ /* 0x000f620000300800 */
[----:B------:R-:W5:Y:S01]  /*3dd60*/  LDL.LU R4, [R1+0x310] ;  /* 0x0003100001047983 */ /* 0x000f620000300800 */
[----:B------:R-:W5:Y:S02]  /*3dd70*/  LDL.LU R5, [R1+0x314] ;  /* 0x0003140001057983 */ /* 0x000f640000300800 */
[----:B------:R0:W-:Y:S02]  /*3dd80*/  STL [R1+0x3754], R15 ;  /* 0x0037540f01007387 */ /* 0x0001e40000100800 */
[----:B------:R1:W-:Y:S01]  /*3dd90*/  STL [R1+0x3750], R14 ;  /* 0x0037500e01007387 */ /* 0x0003e20000100800 */
[----:B------:R-:W-:Y:S01]  /*3dda0*/  HMMA.16816.F32 R16, R20, R8, R16 ;  /* 0x000000081410723c */ /* 0x000fe20000001810 */
[----:B------:R-:W5:Y:S11]  /*3ddb0*/  LDL.LU.64 R8, [R1+0x3990] ;  /* 0x0039900001087983 */ /* 0x000f760000300a00 */
[----:B------:R-:W-:Y:S11]  /*3ddc0*/  @!UPT UIADD3 URZ, URZ, URZ, URZ ;  /* 0x0000003f3f3ff290 */ /* 0x000ff6000fffe03f */
[----:B------:R2:W-:Y:S01]  /*3ddd0*/  STL.64 [R1+0x400], R16 ;  /* 0x0004001001007387 */ /* 0x0005e20000100a00 */
[----:B0-----:R-:W-:Y:S02]  /*3dde0*/  MOV R15, R18 ;  /* 0x00000012000f7202 */ /* 0x001fe40000000f00 */
[----:B-1----:R-:W-:-:S03]  /*3ddf0*/  MOV R14, R19 ;  /* 0x00000013000e7202 */ /* 0x002fc60000000f00 */
[----:B------:R0:W-:Y:S02]  /*3de00*/  STL [R1+0x375c], R15 ;  /* 0x00375c0f01007387 */ /* 0x0001e40000100800 */
[----:B------:R1:W-:Y:S02]  /*3de10*/  STL [R1+0x3758], R14 ;  /* 0x0037580e01007387 */ /* 0x0003e40000100800 */
[C---:B--2---:R-:W-:Y:S02]  /*3de20*/  FMUL R16, R25.reuse, R7 ;  /* 0x0000000719107220 */ /* 0x044fe40000400000 */
[----:B---3--:R-:W-:Y:S02]  /*3de30*/  FMUL R17, R25, R6 ;  /* 0x0000000619117220 */ /* 0x008fe40000400000 */
[C---:B----4-:R-:W-:Y:S02]  /*3de40*/  FMUL R18, R27.reuse, R3 ;  /* 0x000000031b127220 */ /* 0x050fe40000400000 */
[----:B-----5:R-:W-:-:S07]  /*3de50*/  FMUL R19, R27, R0 ;  /* 0x000000001b137220 */ /* 0x020fce0000400000 */
[----:B------:R-:W-:Y:S11]  /*3de60*/  HMMA.16816.F32 R8, R20, R8, R16 ;  /* 0x000000081408723c */ /* 0x000ff60000001810 */
[----:B------:R-:W-:Y:S11]  /*3de70*/  @!UPT UIADD3 URZ, URZ, URZ, URZ ;  /* 0x0000003f3f3ff290 */ /* 0x000ff6000fffe03f */
[----:B------:R-:W-:Y:S01]  /*3de80*/  @!UPT UIADD3 URZ, URZ, URZ, URZ ;  /* 0x0000003f3f3ff290 */ /* 0x000fe2000fffe03f */
[----:B------:R-:W-:Y:S01]  /*3de90*/  STL.64 [R1+0x3f0], R8 ;  /* 0x0003f00801007387 */ /* 0x000fe20000100a00 */
[----:B------:R2:W-:Y:S02]  /*3dea0*/  STL [R1+0x3f8], R10 ;  /* 0x0003f80a01007387 */ /* 0x0005e40000100800 */
[----:B------:R-:W3:Y:S02]  /*3deb0*/  LDL.LU R16, [R1+0x760] ;  /* 0x0007600001107983 */ /* 0x000ee40000300800 */
[----:B------:R-:W4:Y:S01]  /*3dec0*/  LDL.LU R17, [R1+0x764] ;  /* 0x0007640001117983 */ /* 0x000f220000300800 */
[----:B------:R-:W5:Y:S01]  /*3ded0*/  LDL.LU R18, [R1+0x768] ;  /* 0x0007680001127983 */ /* 0x000f620000300800 */
[----:B------:R-:W3:Y:S02]  /*3dee0*/  LDL.LU R19, [R1+0x76c] ;  /* 0x00076c0001137983 */ /* 0x000ee40000300800 */
[----:B------:R-:W3:Y:S02]  /*3def0*/  LDL.LU R24, [R1+0x750] ;  /* 0x0007500001187983 */ /* 0x000ee40000300800 */
[----:B0-----:R-:W-:Y:S01]  /*3df00*/  IMAD.MOV.U32 R15, RZ, RZ, R11 ;  /* 0x000000ffff0f7224 */ /* 0x001fe200078e000b */
[----:B-1----:R-:W3:Y:S01]  /*3df10*/  LDL.LU R14, [R1+0x754] ;  /* 0x00075400010e7983 */ /* 0x002ee20000300800 */
[----:B------:R-:W3:Y:S02]  /*3df20*/  LDL.LU R11, [R1+0x758] ;  /* 0x00075800010b7983 */ /* 0x000ee40000300800 */
[----:B--2---:R-:W3:Y:S02]  /*3df30*/  LDL.LU R10, [R1+0x75c] ;  /* 0x00075c00010a7983 */ /* 0x004ee40000300800 */
[----:B---3--:R-:W-:Y:S01]  /*3df40*/  STL.64 [R1+0x3988], R10 ;  /* 0x0039880a01007387 */ /* 0x008fe20000100a00 */
[----:B------:R-:W2:Y:S02]  /*3df50*/  LDL.LU R8, [R1+0x350] ;  /* 0x0003500001087983 */ /* 0x000ea40000300800 */
[----:B------:R-:W2:Y:S02]  /*3df60*/  LDL.LU R9, [R1+0x354] ;  /* 0x0003540001097983 */ /* 0x000ea40000300800 */
[----:B------:R-:W3:Y:S01]  /*3df70*/  LDL.LU R7, [R1+0x740] ;  /* 0x0007400001077983 */ /* 0x000ee20000300800 */
[----:B------:R-:W3:Y:S01]  /*3df80*/  LDL.LU R6, [R1+0x744] ;  /* 0x0007440001067983 */ /* 0x000ee20000300800 */
[----:B------:R-:W3:Y:S02]  /*3df90*/  LDL.LU R3, [R1+0x748] ;  /* 0x0007480001037983 */ /* 0x000ee40000300800 */
[----:B------:R-:W3:Y:S02]  /*3dfa0*/  LDL.LU R0, [R1+0x74c] ;  /* 0x00074c0001007983 */ /* 0x000ee40000300800 */
[----:B------:R-:W-:Y:S01]  /*3dfb0*/  STL [R1+0x3760], R15 ;  /* 0x0037600f01007387 */ /* 0x000fe20000100800 */
[----:B------:R0:W-:Y:S04]  /*3dfc0*/  STL.64 [R1+0x3900], R12 ;  /* 0x0039000c01007387 */ /* 0x0001e80000100a00 */
[----:B0-----:R-:W3:Y:S01]  /*3dfd0*/  LDL.LU R12, [R1+0x340] ;  /* 0x00034000010c7983 */ /* 0x001ee20000300800 */
[----:B------:R-:W3:Y:S02]  /*3dfe0*/  LDL.LU R13, [R1+0x344] ;  /* 0x00034400010d7983 */ /* 0x000ee40000300800 */
[----:B------:R-:W3:Y:S02]  /*3dff0*/  LDL.LU.64 R10, [R1+0x3988] ;  /* 0x00398800010a7983 */ /* 0x000ee40000300a00 */
[----:B------:R-:W-:-:S02]  /*3e000*/  FMUL R16, R25, R16 ;  /* 0x0000001019107220 */ /* 0x000fc40000400000 */
[----:B----4-:R-:W-:Y:S02]  /*3e010*/  FMUL R17, R25, R17 ;  /* 0x0000001119117220 */ /* 0x010fe40000400000 */
[C---:B-----5:R-:W-:Y:S02]  /*3e020*/  FMUL R18, R27.reuse, R18 ;  /* 0x000000121b127220 */ /* 0x060fe40000400000 */
[----:B------:R-:W-:-:S07]  /*3e030*/  FMUL R19, R27, R19 ;  /* 0x000000131b137220 */ /* 0x000fce0000400000 */
[----:B--2---:R-:W-:Y:S01]  /*3e040*/  HMMA.16816.F32 R16, R20, R8, R16 ;  /* 0x000000081410723c */ /* 0x004fe20000001810 */
[----:B------:R-:W2:Y:S11]  /*3e050*/  LDL.LU R8, [R1+0x2e0] ;  /* 0x0002e00001087983 */ /* 0x000eb60000300800 */
[----:B------:R-:W-:Y:S11]  /*3e060*/  @!UPT UIADD3 URZ, URZ, URZ, URZ ;  /* 0x0000003f3f3ff290 */ /* 0x000ff6000fffe03f */
[----:B------:R0:W-:Y:S01]  /*3e070*/  STL.64 [R1+0x3e0], R16 ;  /* 0x0003e01001007387 */ /* 0x0001e20000100a00 */
[----:B------:R3:W-:Y:S02]  /*3e080*/  STL.64 [R1+0x3e8], R18 ;  /* 0x0003e81201007387 */ /* 0x0007e40000100a00 */
[----:B------:R-:W2:Y:S02]  /*3e090*/  LDL.LU R9, [R1+0x2e4] ;  /* 0x0002e40001097983 */ /* 0x000ea40000300800 */
[C---:B0-----:R-:W-:Y:S02]  /*3e0a0*/  FMUL R16, R25.reuse, R24 ;  /* 0x0000001819107220 */ /* 0x041fe40000400000 */
[----:B------:R-:W-:Y:S02]  /*3e0b0*/  FMUL R17, R25, R14 ;  /* 0x0000000e19117220 */ /* 0x000fe40000400000 */
[C---:B---3--:R-:W-:Y:S02]  /*3e0c0*/  FMUL R18, R27.reuse, R11 ;  /* 0x0000000b1b127220 */ /* 0x048fe40000400000 */
[----:B------:R-:W-:-:S07]  /*3e0d0*/  FMUL R19, R27, R10 ;  /* 0x0000000a1b137220 */ /* 0x000fce0000400000 */
[----:B------:R-:W-:Y:S07]  /*3e0e0*/  HMMA.16816.F32 R12, R20, R12, R16 ;  /* 0x0000000c140c723c */ /* 0x000fee0000001810 */
[C---:B------:R-:W-:Y:S02]  /*3e0f0*/  FMUL R16, R25.reuse, R7 ;  /* 0x0000000719107220 */ /* 0x040fe40000400000 */
[----:B------:R-:W-:Y:S02]  /*3e100*/  FMUL R17, R25, R6 ;  /* 0x0000000619117220 */ /* 0x000fe40000400000 */
[----:B------:R-:W-:-:S02]  /*3e110*/  FMUL R18, R27, R3 ;  /* 0x000000031b127220 */ /* 0x000fc40000400000 */
[----:B------:R-:W-:-:S10]  /*3e120*/  FMUL R19, R27, R0 ;  /* 0x000000001b137220 */ /* 0x000fd40000400000 */
[----:B------:R-:W-:Y:S01]  /*3e130*/  STL.64 [R1+0x3d0], R12 ;  /* 0x0003d00c01007387 */ /* 0x000fe20000100a00 */
[----:B------:R0:W-:Y:S02]  /*3e140*/  STL.64 [R1+0x3d8], R14 ;  /* 0x0003d80e01007387 */ /* 0x0001e40000100a00 */
[----:B0-----:R-:W-:Y:S01]  /*3e150*/  HMMA.16816.F32 R12, R20, R4, R16 ;  /* 0x00000004140c723c */ /* 0x001fe20000001810 */
[----:B------:R-:W3:Y:S01]  /*3e160*/  LDL.LU R5, [R1+0x730] ;  /* 0x0007300001057983 */ /* 0x000ee20000300800 */
[----:B------:R-:W4:Y:S11]  /*3e170*/  LDL.LU R4, [R1+0x734] ;  /* 0x0007340001047983 */ /* 0x000f360000300800 */
[----:B------:R-:W-:Y:S10]  /*3e180*/  @!UPT UIADD3 URZ, URZ, URZ, URZ ;  /* 0x0000003f3f3ff290 */ /* 0x000ff4000fffe03f */
[----:B------:R0:W-:Y:S01]  /*3e190*/  STL.64 [R1+0x3c0], R12 ;  /* 0x0003c00c01007387 */ /* 0x0001e20000100a00 */
[----:B------:R-:W-:Y:S02]  /*3e1a0*/  STL.64 [R1+0x3c8], R14 ;  /* 0x0003c80e01007387 */ /* 0x000fe40000100a00 */
[----:B------:R-:W5:Y:S02]  /*3e1b0*/  LDL.LU R3, [R1+0x738] ;  /* 0x0007380001037983 */ /* 0x000f640000300800 */
[----:B------:R-:W2:Y:S01]  /*3e1c0*/  LDL.LU R0, [R1+0x73c] ;  /* 0x00073c0001007983 */ /* 0x000ea20000300800 */
[----:B0-----:R-:W2:Y:S01]  /*3e1d0*/  LDL.LU R13, [R1+0x710] ;  /* 0x00071000010d7983 */ /* 0x001ea20000300800 */
[----:B------:R-:W2:Y:S03]  /*3e1e0*/  LDL.LU R12, [R1+0x714] ;  /* 0x00071400010c7983 */ /* 0x000ea60000300800 */
[----:B--2---:R0:W-:Y:S04]  /*3e1f0*/  STL.64 [R1+0x3970], R12 ;  /* 0x0039700c01007387 */ /* 0x0041e80000100a00 */
[----:B0-----:R-:W2:Y:S01]  /*3e200*/  LDL.LU R12, [R1+0x2f0] ;  /* 0x0002f000010c7983 */ /* 0x001ea20000300800 */
[----:B------:R-:W2:Y:S02]  /*3e210*/  LDL.LU R13, [R1+0x2f4] ;  /* 0x0002f400010d7983 */ /* 0x000ea40000300800 */
[----:B------:R-:W2:Y:S02]  /*3e220*/  LDL.LU R26, [R1+0x720] ;  /* 0x00072000011a7983 */ /* 0x000ea40000300800 */
[----:B------:R-:W2:Y:S01]  /*3e230*/  LDL.LU R24, [R1+0x724] ;  /* 0x0007240001187983 */ /* 0x000ea20000300800 */
[----:B------:R-:W2:Y:S01]  /*3e240*/  LDL.LU R15, [R1+0x728] ;  /* 0x00072800010f7983 */ /* 0x000ea20000300800 */
[----:B------:R-:W2:Y:S02]  /*3e250*/  LDL.LU R14, [R1+0x72c] ;  /* 0x00072c00010e7983 */ /* 0x000ea40000300800 */
[----:B-----5:R-:W-:-:S02]  /*3e260*/  FMUL R18, R27, R3 ;  /* 0x000000031b127220 */ /* 0x020fc40000400000 */
[----:B------:R-:W-:Y:S02]  /*3e270*/  FMUL R19, R27, R0 ;  /* 0x000000001b137220 */ /* 0x000fe40000400000 */
[C---:B---3--:R-:W-:Y:S02]  /*3e280*/  FMUL R16, R25.reuse, R5 ;  /* 0x0000000519107220 */ /* 0x048fe40000400000 */
[C---:B----4-:R-:W-:Y:S01]  /*3e290*/  FMUL R17, R25.reuse, R4 ;  /* 0x0000000419117220 */ /* 0x050fe20000400000 */
[----:B--2---:R-:W-:Y:S01]  /*3e2a0*/  STL.64 [R1+0x3980], R14 ;  /* 0x0039800e01007387 */ /* 0x004fe20000100a00 */
[----:B------:R0:W-:Y:S03]  /*3e2b0*/  STL.64 [R1+0x3978], R12 ;  /* 0x0039780c01007387 */ /* 0x0001e60000100a00 */
[----:B0-----:R-:W2:Y:S01]  /*3e2c0*/  LDL.LU R12, [R1+0x300] ;  /* 0x00030000010c7983 */ /* 0x001ea20000300800 */
[----:B------:R-:W2:Y:S02]  /*3e2d0*/  LDL.LU R13, [R1+0x304] ;  /* 0x00030400010d7983 */ /* 0x000ea40000300800 */
[----:B------:R-:W3:Y:S02]  /*3e2e0*/  LDL.LU R11, [R1+0x718] ;  /* 0x00071800010b7983 */ /* 0x000ee40000300800 */
[----:B------:R-:W4:Y:S01]  /*3e2f0*/  LDL.LU R10, [R1+0x71c] ;  /* 0x00071c00010a7983 */ /* 0x000f220000300800 */
[----:B------:R-:W5:Y:S01]  /*3e300*/  LDL.LU R7, [R1+0x700] ;  /* 0x0007000001077983 */ /* 0x000f620000300800 */
[----:B------:R-:W3:Y:S02]  /*3e310*/  LDL.LU R6, [R1+0x704] ;  /* 0x0007040001067983 */ /* 0x000ee40000300800 */
[----:B------:R-:W3:Y:S02]  /*3e320*/  LDL.LU R3, [R1+0x708] ;  /* 0x0007080001037983 */ /* 0x000ee40000300800 */
[----:B------:R-:W3:Y:S01]  /*3e330*/  LDL.LU R0, [R1+0x70c] ;  /* 0x00070c0001007983 */ /* 0x000ee20000300800 */
[----:B------:R-:W3:Y:S01]  /*3e340*/  LDL.LU.64 R14, [R1+0x3980] ;  /* 0x00398000010e7983 */ /* 0x000ee20000300a00 */
[----:B--2---:R-:W-:Y:S03]  /*3e350*/  HMMA.16816.F32 R16, R20, R12, R16 ;  /* 0x0000000c1410723c */ /* 0x004fe60000001810 */
[----:B------:R-:W2:Y:S01]  /*3e360*/  LDL.LU.64 R12, [R1+0x3978] ;  /* 0x00397800010c7983 */ /* 0x000ea20000300a00 */
[----:B------:R-:W4:Y:S11]  /*3e370*/  LDL.LU R4, [R1+0x2b0] ;  /* 0x0002b00001047983 */ /* 0x000f360000300800 */
[----:B------:R-:W-:Y:S08]  /*3e380*/  @!UPT UIADD3 URZ, URZ, URZ, URZ ;  /* 0x0000003f3f3ff290 */ /* 0x000ff0000fffe03f */
[----:B------:R0:W-:Y:S01]  /*3e390*/  STL.64 [R1+0x370], R16 ;  /* 0x0003701001007387 */ /* 0x0001e20000100a00 */
[----:B------:R3:W-:Y:S02]  /*3e3a0*/  STL.64 [R1+0x378], R18 ;  /* 0x0003781201007387 */ /* 0x0007e40000100a00 */
[----:B------:R-:W4:Y:S02]  /*3e3b0*/  LDL.LU R5, [R1+0x2b4] ;  /* 0x0002b40001057983 */ /* 0x000f240000300800 */
[C---:B0-----:R-:W-:Y:S02]  /*3e3c0*/  FMUL R16, R25.reuse, R26 ;  /* 0x0000001a19107220 */ /* 0x041fe40000400000 */
[----:B------:R-:W-:Y:S02]  /*3e3d0*/  FMUL R17, R25, R24 ;  /* 0x0000001819117220 */ /* 0x000fe40000400000 */
[C---:B---3--:R-:W-:Y:S02]  /*3e3e0*/  FMUL R18, R27.reuse, R15 ;  /* 0x0000000f1b127220 */ /* 0x048fe40000400000 */
[----:B------:R-:W-:-:S07]  /*3e3f0*/  FMUL R19, R27, R14 ;  /* 0x0000000e1b137220 */ /* 0x000fce0000400000 */
[----:B--2---:R-:W-:Y:S01]  /*3e400*/  HMMA.16816.F32 R16, R20, R12, R16 ;  /* 0x0000000c1410723c */ /* 0x004fe20000001810 */
[----:B------:R-:W2:Y:S11]  /*3e410*/  LDL.LU.64 R12, [R1+0x3970] ;  /* 0x00397000010c7983 */ /* 0x000eb60000300a00 */
[----:B------:R-:W-:Y:S11]  /*3e420*/  @!UPT UIADD3 URZ, URZ, URZ, URZ ;  /* 0x0000003f3f3ff290 */ /* 0x000ff6000fffe03f */
[----:B------:R-:W-:Y:S01]  /*3e430*/  STL.64 [R1+0x330], R16 ;  /* 0x0003301001007387 */ /* 0x000fe20000100a00 */
[----:B------:R0:W-:Y:S02]  /*3e440*/  STL.64 [R1+0x338], R18 ;  /* 0x0003381201007387 */ /* 0x0001e40000100a00 */
[C---:B0-----:R-:W-:Y:S02]  /*3e450*/  FMUL R18, R27.reuse, R11 ;  /* 0x0000000b1b127220 */ /* 0x041fe40000400000 */
[----:B----4-:R-:W-:Y:S02]  /*3e460*/  FMUL R19, R27, R10 ;  /* 0x0000000a1b137220 */ /* 0x010fe40000400000 */
[C---:B--2---:R-:W-:Y:S02]  /*3e470*/  FMUL R16, R25.reuse, R13 ;  /* 0x0000000d19107220 */ /* 0x044fe40000400000 */
[----:B------:R-:W-:-:S07]  /*3e480*/  FMUL R17, R25, R12 ;  /* 0x0000000c19117220 */ /* 0x000fce0000400000 */
[----:B------:R-:W-:Y:S07]  /*3e490*/  HMMA.16816.F32 R8, R20, R8, R16 ;  /* 0x000000081408723c */ /* 0x000fee0000001810 */
[C---:B-----5:R-:W-:Y:S02]  /*3e4a0*/  FMUL R16, R25.reuse, R7 ;  /* 0x0000000719107220 */ /* 0x060fe40000400000 */
[----:B------:R-:W-:Y:S11]  /*3e4b0*/  FMUL R17, R25, R6 ;  /* 0x0000000619117220 */ /* 0x000ff60000400000 */
[----:B------:R-:W-:Y:S03]  /*3e4c0*/  @!UPT UIADD3 URZ, URZ, URZ, URZ ;  /* 0x0000003f3f3ff290 */ /* 0x000fe6000fffe03f */
[----:B------:R-:W-:Y:S01]  /*3e4d0*/  STL.64 [R1+0x320], R8 ;  /* 0x0003200801007387 */ /* 0x000fe20000100a00 */
[----:B------:R-:W-:Y:S02]  /*3e4e0*/  STL.64 [R1+0x328], R10 ;  /* 0x0003280a01007387 */ /* 0x000fe40000100a00 */
[----:B------:R-:W-:Y:S02]  /*3e4f0*/  STL [R1+0x396c], R27 ;  /* 0x00396c1b01007387 */ /* 0x000fe40000100800 */
[----:B------:R0:W-:Y:S01]  /*3e500*/  STL [R1+0x3968], R25 ;  /* 0x0039681901007387 */ /* 0x0001e20000100800 */
[----:B------:R-:W2:Y:S04]  /*3e510*/  LDL.LU R24, [R1+0x2d0] ;  /* 0x0002d00001187983 */ /* 0x000ea80000300800 */
[----:B0-----:R-:W2:Y:S01]  /*3e520*/  LDL.LU R25, [R1+0x2d4] ;  /* 0x0002d40001197983 */ /* 0x001ea20000300800 */
[----:B------:R-:W3:Y:S02]  /*3e530*/  LDL.LU R15, [R1+0x6f0] ;  /* 0x0006f000010f7983 */ /* 0x000ee40000300800 */
[----:B------:R-:W4:Y:S02]  /*3e540*/  LDL.LU R14, [R1+0x6f4] ;  /* 0x0006f400010e7983 */ /* 0x000f240000300800 */
[----:B------:R-:W5:Y:S01]  /*3e550*/  LDL.LU R11, [R1+0x6f8] ;  /* 0x0006f800010b7983 */ /* 0x000f620000300800 */
[----:B------:R-:W2:Y:S01]  /*3e560*/  LDL.LU R10, [R1+0x6fc] ;  /* 0x0006fc00010a7983 */ /* 0x000ea20000300800 */
[----:B------:R-:W2:Y:S02]  /*3e570*/  LDL.LU R7, [R1+0x6d0] ;  /* 0x0006d00001077983 */ /* 0x000ea40000300800 */
[----:B------:R-:W2:Y:S02]  /*3e580*/  LDL.LU R6, [R1+0x6d4] ;  /* 0x0006d40001067983 */ /* 0x000ea40000300800 */
[----:B------:R-:W-:-:S02]  /*3e590*/  FMUL R18, R27, R3 ;  /* 0x000000031b127220 */ /* 0x000fc40000400000 */
[----:B------:R-:W-:Y:S01]  /*3e5a0*/  FMUL R19, R27, R0 ;  /* 0x000000001b137220 */ /* 0x000fe20000400000 */
[----:B--2---:R-:W-:Y:S01]  /*3e5b0*/  STL.64 [R1+0x3960], R6 ;  /* 0x0039600601007387 */ /* 0x004fe20000100a00 */
[----:B------:R0:W-:Y:S03]  /*3e5c0*/  STL.64 [R1+0x3958], R4 ;  /* 0x0039580401007387 */ /* 0x0001e60000100a00 */
[----:B0-----:R-:W2:Y:S01]  /*3e5d0*/  LDL.LU R4, [R1+0x2c0] ;  /* 0x0002c00001047983 */ /* 0x001ea20000300800 */
[----:B------:R-:W2:Y:S02]  /*3e5e0*/  LDL.LU R5, [R1+0x2c4] ;  /* 0x0002c40001057983 */ /* 0x000ea40000300800 */
[----:B------:R-:W2:Y:S02]  /*3e5f0*/  LDL.LU R3, [R1+0x6d8] ;  /* 0x0006d80001037983 */ /* 0x000ea40000300800 */
[----:B------:R-:W2:Y:S01]  /*3e600*/  LDL.LU R0, [R1+0x6dc] ;  /* 0x0006dc0001007983 */ /* 0x000ea20000300800 */
[----:B------:R-:W2:Y:S01]  /*3e610*/  LDL.LU R12, [R1+0x200] ;  /* 0x00020000010c7983 */ /* 0x000ea20000300800 */
[----:B------:R-:W2:Y:S01]  /*3e620*/  LDL.LU R13, [R1+0x204] ;  /* 0x00020400010d7983 */ /* 0x000ea20000300800 */
[----:B------:R-:W-:Y:S02]  /*3e630*/  HMMA.16816.F32 R16, R20, R24, R16 ;  /* 0x000000181410723c */ /* 0x000fe40000001810 */
[----:B--2---:R0:W-:Y:S04]  /*3e640*/  STL.64 [R1+0x3940], R12 ;  /* 0x0039400c01007387 */ /* 0x0041e80000100a00 */
[----:B0-----:R-:W2:Y:S01]  /*3e650*/  LDL.LU R12, [R1+0x210] ;  /* 0x00021000010c7983 */ /* 0x001ea20000300800 */
[----:B------:R-:W2:Y:S02]  /*3e660*/  LDL.LU R13, [R1+0x214] ;  /* 0x00021400010d7983 */ /* 0x000ea40000300800 */
[----:B------:R-:W2:Y:S02]  /*3e670*/  LDL.LU R8, [R1+0x1f0] ;  /* 0x0001f00001087983 */ /* 0x000ea40000300800 */
[----:B------:R-:W2:Y:S01]  /*3e680*/  LDL.LU R9, [R1+0x1f4] ;  /* 0x0001f40001097983 */ /* 0x000ea20000300800 */
[----:B------:R-:W5:Y:S01]  /*3e690*/  LDL.LU R27, [R1+0x396c] ;  /* 0x00396c00011b7983 */ /* 0x000f620000300800 */
[----:B------:R-:W3:Y:S10]  /*3e6a0*/  LDL.LU R25, [R1+0x3968] ;  /* 0x0039680001197983 */ /* 0x000ef40000300800 */
[----:B------:R-:W-:Y:S02]  /*3e6b0*/  STL.64 [R1+0x290], R16 ;  /* 0x0002901001007387 */ /* 0x000fe40000100a00 */
[----:B------:R5:W-:Y:S01]  /*3e6c0*/  STL.64 [R1+0x298], R18 ;  /* 0x0002981201007387 */ /* 0x000be20000100a00 */
[----:B------:R-:W2:Y:S01]  /*3e6d0*/  LDL.LU.64 R6, [R1+0x3960] ;  /* 0x0039600001067983 */ /* 0x000ea20000300a00 */
[----:B-----5:R-:W-:-:S02]  /*3e6e0*/  FMUL R18, R27, R11 ;  /* 0x0000000b1b127220 */ /* 0x020fc40000400000 */
[C---:B---3--:R-:W-:Y:S02]  /*3e6f0*/  FMUL R16, R25.reuse, R15 ;  /* 0x0000000f19107220 */ /* 0x048fe40000400000 */
[----:B----4-:R-:W-:Y:S02]  /*3e700*/  FMUL R17, R25, R14 ;  /* 0x0000000e19117220 */ /* 0x010fe40000400000 */
[----:B------:R-:W-:-:S07]  /*3e710*/  FMUL R19, R27, R10 ;  /* 0x0000000a1b137220 */ /* 0x000fce0000400000 */
[----:B------:R-:W-:Y:S01]  /*3e720*/  HMMA.16816.F32 R16, R20, R4, R16 ;  /* 0x000000041410723c */ /* 0x000fe20000001810 */
[----:B------:R-:W3:Y:S11]  /*3e730*/  LDL.LU.64 R4, [R1+0x3958] ;  /* 0x0039580001047983 */ /* 0x000ef60000300a00 */
[----:B------:R-:W-:Y:S11]  /*3e740*/  @!UPT UIADD3 URZ, URZ, URZ, URZ ;  /* 0x0000003f3f3ff290 */ /* 0x000ff6000fffe03f */
[----:B------:R2:W-:Y:S01]  /*3e750*/  STL.64 [R1+0x280], R16 ;  /* 0x0002801001007387 */ /* 0x0005e20000100a00 */
[----:B------:R0:W-:Y:S02]  /*3e760*/  STL.64 [R1+0x288], R18 ;  /* 0x0002881201007387 */ /* 0x0001e40000100a00 */
[C---:B--2---:R-:W-:Y:S02]  /*3e770*/  FMUL R16, R25.reuse, R7 ;  /* 0x0000000719107220 */ /* 0x044fe40000400000 */
[----:B------:R-:W-:Y:S02]  /*3e780*/  FMUL R17, R25, R6 ;  /* 0x0000000619117220 */ /* 0x000fe40000400000 */
[C---:B0-----:R-:W-:Y:S02]  /*3e790*/  FMUL R18, R27.reuse, R3 ;  /* 0x000000031b127220 */ /* 0x041fe40000400000 */
[----:B------:R-:W-:-:S07]  /*3e7a0*/  FMUL R19, R27, R0 ;  /* 0x000000001b137220 */ /* 0x000fce0000400000 */
[----:B---3--:R-:W-:Y:S01]  /*3e7b0*/  HMMA.16816.F32 R4, R20, R4, R16 ;  /* 0x000000041404723c */ /* 0x008fe20000001810 */
[----:B------:R-:W2:Y:S01]  /*3e7c0*/  LDL.LU R17, [R1+0x670] ;  /* 0x0006700001117983 */ /* 0x000ea20000300800 */
[----:B------:R-:W3:Y:S11]  /*3e7d0*/  LDL.LU R18, [R1+0x674] ;  /* 0x0006740001127983 */ /* 0x000ef60000300800 */
[----:B------:R-:W-:Y:S10]  /*3e7e0*/  @!UPT UIADD3 URZ, URZ, URZ, URZ ;  /* 0x0000003f3f3ff290 */ /* 0x000ff4000fffe03f */
[----:B------:R-:W-:Y:S01]  /*3e7f0*/  STL.64 [R1+0x270], R4 ;  /* 0x0002700401007387 */ /* 0x000fe20000100a00 */
[----:B------:R-:W-:Y:S02]  /*3e800*/  STL.64 [R1+0x278], R6 ;  /* 0x0002780601007387 */ /* 0x000fe40000100a00 */
[----:B------:R-:W4:Y:S02]  /*3e810*/  LDL.LU R19, [R1+0x678] ;  /* 0x0006780001137983 */ /* 0x000f240000300800 */
[----:B------:R-:W5:Y:S01]  /*3e820*/  LDL.LU R28, [R1+0x67c] ;  /* 0x00067c00011c7983 */ /* 0x000f620000300800 */
[----:B------:R-:W2:Y:S01]  /*3e830*/  LDL.LU R26, [R1+0x5e0] ;  /* 0x0005e000011a7983 */ /* 0x000ea20000300800 */
[----:B------:R-:W2:Y:S02]  /*3e840*/  LDL.LU R24, [R1+0x5e4] ;  /* 0x0005e40001187983 */ /* 0x000ea40000300800 */
[----:B------:R-:W2:Y:S02]  /*3e850*/  LDL.LU R15, [R1+0x5e8] ;  /* 0x0005e800010f7983 */ /* 0x000ea40000300800 */
[----:B------:R-:W2:Y:S02]  /*3e860*/  LDL.LU R14, [R1+0x5ec] ;  /* 0x0005ec00010e7983 */ /* 0x000ea40000300800 */
[----:B--2---:R-:W-:Y:S01]  /*3e870*/  STL.64 [R1+0x3950], R14 ;  /* 0x0039500e01007387 */ /* 0x004fe20000100a00 */
[----:B------:R0:W-:Y:S03]  /*3e880*/  STL.64 [R1+0x3948], R12 ;  /* 0x0039480c01007387 */ /* 0x0001e60000100a00 */
[----:B0-----:R-:W2:Y:S01]  /*3e890*/  LDL.LU R12, [R1+0x2a0] ;  /* 0x0002a000010c7983 */ /* 0x001ea20000300800 */
[----:B------:R-:W2:Y:S02]  /*3e8a0*/  LDL.LU R13, [R1+0x2a4] ;  /* 0x0002a400010d7983 */ /* 0x000ea40000300800 */
[----:B------:R-:W2:Y:S02]  /*3e8b0*/  LDL.LU R11, [R1+0x5d0] ;  /* 0x0005d000010b7983 */ /* 0x000ea40000300800 */
[----:B------:R-:W2:Y:S01]  /*3e8c0*/  LDL.LU R10, [R1+0x5d4] ;  /* 0x0005d400010a7983 */ /* 0x000ea20000300800 */
[----:B------:R-:W2:Y:S01]  /*3e8d0*/  LDL.LU R7, [R1+0x5d8] ;  /* 0x0005d80001077983 */ /* 0x000ea20000300800 */
[----:B------:R-:W2:Y:S02]  /*3e8e0*/  LDL.LU R6, [R1+0x5dc] ;  /* 0x0005dc0001067983 */ /* 0x000ea40000300800 */
[----:B------:R-:W2:Y:S02]  /*3e8f0*/  LDL.LU R5, [R1+0x5c0] ;  /* 0x0005c00001057983 */ /* 0x000ea40000300800 */
[C---:B------:R-:W-:Y:S01]  /*3e900*/  FMUL R16, R25.reuse, R17 ;  /* 0x0000001119107220 */ /* 0x040fe20000400000 */
[----:B------:R-:W2:Y:S01]  /*3e910*/  LDL.LU R4, [R1+0x5c4] ;  /* 0x0005c40001047983 */ /* 0x000ea20000300800 */
[----:B---3--:R-:W-:-:S02]  /*3e920*/  FMUL R17, R25, R18 ;  /* 0x0000001219117220 */ /* 0x008fc40000400000 */
[----:B------:R-:W3:Y:S02]  /*3e930*/  LDL.LU R3, [R1+0x5c8] ;  /* 0x0005c80001037983 */ /* 0x000ee40000300800 */
[C---:B----4-:R-:W-:Y:S01]  /*3e940*/  FMUL R18, R27.reuse, R19 ;  /* 0x000000131b127220 */ /* 0x050fe20000400000 */
[----:B------:R-:W4:Y:S01]  /*3e950*/  LDL.LU R0, [R1+0x5cc] ;  /* 0x0005cc0001007983 */ /* 0x000f220000300800 */
[----:B-----5:R-:W-:Y:S02]  /*3e960*/  FMUL R19, R27, R28 ;  /* 0x0000001c1b137220 */ /* 0x020fe40000400000 */
[----:B------:R-:W5:Y:S05]  /*3e970*/  LDL.LU.64 R14, [R1+0x3950] ;  /* 0x00395000010e7983 */ /* 0x000f6a0000300a00 */
[----:B--2---:R-:W-:Y:S01]  /*3e980*/  HMMA.16816.F32 R16, R20, R12, R16 ;  /* 0x0000000c1410723c */ /* 0x004fe20000001810 */
[----:B------:R-:W2:Y:S11]  /*3e990*/  LDL.LU.64 R12, [R1+0x3948] ;  /* 0x00394800010c7983 */ /* 0x000eb60000300a00 */
[----:B------:R-:W-:Y:S11]  /*3e9a0*/  @!UPT UIADD3 URZ, URZ, URZ, URZ ;  /* 0x0000003f3f3ff290 */ /* 0x000ff6000fffe03f */
[----:B------:R0:W-:Y:S01]  /*3e9b0*/  STL.64 [R1+0x140], R16 ;  /* 0x0001401001007387 */ /* 0x0001e20000100a00 */
[----:B------:R5:W-:Y:S02]  /*3e9c0*/  STL.64 [R1+0x148], R18 ;  /* 0x0001481201007387 */ /* 0x000be40000100a00 */
[C---:B0-----:R-:W-:Y:S02]  /*3e9d0*/  FMUL R16, R25.reuse, R26 ;  /* 0x0000001a19107220 */ /* 0x041fe40000400000 */
[----:B------:R-:W-:Y:S02]  /*3e9e0*/  FMUL R17, R25, R24 ;  /* 0x0000001819117220 */ /* 0x000fe40000400000 */
[C---:B-----5:R-:W-:Y:S02]  /*3e9f0*/  FMUL R18, R27.reuse, R15 ;  /* 0x0000000f1b127220 */ /* 0x060fe40000400000 */
[----:B------:R-:W-:-:S07]  /*3ea00*/  FMUL R19, R27, R14 ;  /* 0x0000000e1b137220 */ /* 0x000fce0000400000 */
[----:B--2---:R-:W-:Y:S01]  /*3ea10*/  HMMA.16816.F32 R16, R20, R12, R16 ;  /* 0x0000000c1410723c */ /* 0x004fe20000001810 */
[----:B------:R-:W2:Y:S11]  /*3ea20*/  LDL.LU.64 R12, [R1+0x3940] ;  /* 0x00394000010c7983 */ /* 0x000eb60000300a00 */
[----:B------:R-:W-:Y:S11]  /*3ea30*/  @!UPT UIADD3 URZ, URZ, URZ, URZ ;  /* 0x0000003f3f3ff290 */ /* 0x000ff6000fffe03f */
[----:B------:R0:W-:Y:S01]  /*3ea40*/  STL.64 [R1+0xf0], R16 ;  /* 0x0000f01001007387 */ /* 0x0001e20000100a00 */
[----:B------:R1:W-:Y:S02]  /*3ea50*/  STL.64 [R1+0xf8], R18 ;  /* 0x0000f81201007387 */ /* 0x0003e40000100a00 */
[C---:B0-----:R-:W-:Y:S02]  /*3ea60*/  FMUL R16, R25.reuse, R11 ;  /* 0x0000000b19107220 */ /* 0x041fe40000400000 */
[----:B------:R-:W-:Y:S02]  /*3ea70*/  FMUL R17, R25, R10 ;  /* 0x0000000a19117220 */ /* 0x000fe40000400000 */
[C---:B-1----:R-:W-:Y:S02]  /*3ea80*/  FMUL R18, R27.reuse, R7 ;  /* 0x000000071b127220 */ /* 0x042fe40000400000 */
[----:B------:R-:W-:-:S07]  /*3ea90*/  FMUL R19, R27, R6 ;  /* 0x000000061b137220 */ /* 0x000fce0000400000 */
[----:B--2---:R-:W-:Y:S07]  /*3eaa0*/  HMMA.16816.F32 R12, R20, R12, R16 ;  /* 0x0000000c140c723c */ /* 0x004fee0000001810 */
[C---:B------:R-:W-:Y:S02]  /*3eab0*/  FMUL R16, R25.reuse, R5 ;  /* 0x0000000519107220 */ /* 0x040fe40000400000 */
[----:B------:R-:W-:Y:S02]  /*3eac0*/  FMUL R17, R25, R4 ;  /* 0x0000000419117220 */ /* 0x000fe40000400000 */
[----:B---3--:R-:W-:-:S02]  /*3ead0*/  FMUL R18, R27, R3 ;  /* 0x000000031b127220 */ /* 0x008fc40000400000 */
[----:B----4-:R-:W-:-:S07]  /*3eae0*/  FMUL R19, R27, R0 ;  /* 0x000000001b137220 */ /* 0x010fce0000400000 */
[----:B------:R-:W-:Y:S03]  /*3eaf0*/  HMMA.16816.F32 R4, R20, R8, R16 ;  /* 0x000000081404723c */ /* 0x000fe60000001810 */
[----:B------:R-:W-:Y:S01]  /*3eb00*/  STL.64 [R1+0xe0], R12 ;  /* 0x0000e00c01007387 */ /* 0x000fe20000100a00 */
[----:B------:R-:W-:Y:S02]  /*3eb10*/  STL.64 [R1+0xe8], R14 ;  /* 0x0000e80e01007387 */ /* 0x000fe40000100a00 */
[----:B------:R-:W2:Y:S02]  /*3eb20*/  LDL.LU R11, [R1+0x5b0] ;  /* 0x0005b000010b7983 */ /* 0x000ea40000300800 */
[----:B------:R-:W3:Y:S11]  /*3eb30*/  LDL.LU R10, [R1+0x5b4] ;  /* 0x0005b400010a7983 */ /* 0x000ef60000300800 */
[----:B------:R-:W-:Y:S04]  /*3eb40*/  @!UPT UIADD3 URZ, URZ, URZ, URZ ;  /* 0x0000003f3f3ff290 */ /* 0x000fe8000fffe03f */
[----:B------:R-:W-:Y:S01]  /*3eb50*/  STL.64 [R1+0xd0], R4 ;  /* 0x0000d00401007387 */ /* 0x000fe20000100a00 */
[----:B------:R0:W-:Y:S03]  /*3eb60*/  STL.64 [R1+0xd8], R6 ;  /* 0x0000d80601007387 */ /* 0x0001e60000100a00 */
[----:B0-----:R-:W4:Y:S01]  /*3eb70*/  LDL.LU R7, [R1+0x5b8] ;  /* 0x0005b80001077983 */ /* 0x001f220000300800 */
[----:B------:R-:W5:Y:S02]  /*3eb80*/  LDL.LU R6, [R1+0x5bc] ;  /* 0x0005bc0001067983 */ /* 0x000f640000300800 */
[----:B------:R-:W2:Y:S02]  /*3eb90*/  LDL.LU R8, [R1+0x150] ;  /* 0x0001500001087983 */ /* 0x000ea40000300800 */
[----:B------:R-:W2:Y:S01]  /*3eba0*/  LDL.LU R9, [R1+0x154] ;  /* 0x0001540001097983 */ /* 0x000ea20000300800 */
[----:B------:R-:W2:Y:S01]  /*3ebb0*/  LDL.LU R5, [R1+0x5f0] ;  /* 0x0005f00001057983 */ /* 0x000ea20000300800 */
        /* <DEDUP_REMOVED lines=8> */
[----:B------:R-:W-:-:S02]  /*3ec40*/  FMUL R16, R25, R11 ;  /* 0x0000000b19107220 */ /* 0x000fc40000400000 */
[----:B---3--:R-:W-:Y:S02]  /*3ec50*/  FMUL R17, R25, R10 ;  /* 0x0000000a19117220 */ /* 0x008fe40000400000 */
[C---:B----4-:R-:W-:Y:S02]  /*3ec60*/  FMUL R18, R27.reuse, R7 ;  /* 0x000000071b127220 */ /* 0x050fe40000400000 */
[C---:B-----5:R-:W-:Y:S01]  /*3ec70*/  FMUL R19, R27.reuse, R6 ;  /* 0x000000061b137220 */ /* 0x060fe20000400000 */
[----:B--2---:R0:W-:Y:S06]  /*3ec80*/  STL.64 [R1+0x3930], R12 ;  /* 0x0039300c01007387 */ /* 0x0041ec0000100a00 */
[C---:B------:R-:W-:Y:S01]  /*3ec90*/  HMMA.16816.F32 R16, R20.reuse, R4, R16 ;  /* 0x000000041410723c */ /* 0x040fe20000001810 */
[----:B0-----:R-:W2:Y:S01]  /*3eca0*/  LDL.LU R12, [R1+0x190] ;  /* 0x00019000010c7983 */ /* 0x001ea20000300800 */
[----:B------:R-:W2:Y:S02]  /*3ecb0*/  LDL.LU R13, [R1+0x194] ;  /* 0x00019400010d7983 */ /* 0x000ea40000300800 */
[----:B------:R0:W-:Y:S02]  /*3ecc0*/  STL.64 [R1+0x3918], R8 ;  /* 0x0039180801007387 */ /* 0x0001e40000100a00 */
[----:B0-----:R-:W3:Y:S01]  /*3ecd0*/  LDL.LU R8, [R1+0x160] ;  /* 0x0001600001087983 */ /* 0x001ee20000300800 */
[----:B------:R-:W3:Y:S02]  /*3ece0*/  LDL.LU R9, [R1+0x164] ;  /* 0x0001640001097983 */ /* 0x000ee40000300800 */
[----:B------:R-:W4:Y:S11]  /*3ecf0*/  LDL.LU.64 R4, [R1+0x3938] ;  /* 0x0039380001047983 */ /* 0x000f360000300a00 */
[----:B------:R-:W-:Y:S03]  /*3ed00*/  @!UPT UIADD3 URZ, URZ, URZ, URZ ;  /* 0x0000003f3f3ff290 */ /* 0x000fe6000fffe03f */
[----:B------:R-:W-:Y:S01]  /*3ed10*/  STL.64 [R1+0xc0], R16 ;  /* 0x0000c01001007387 */ /* 0x000fe20000100a00 */
[----:B------:R0:W-:Y:S02]  /*3ed20*/  STL.64 [R1+0xc8], R18 ;  /* 0x0000c81201007387 */ /* 0x0001e40000100a00 */
[C---:B0-----:R-:W-:Y:S02]  /*3ed30*/  FMUL R18, R27.reuse, R3 ;  /* 0x000000031b127220 */ /* 0x041fe40000400000 */
[----:B------:R-:W-:Y:S02]  /*3ed40*/  FMUL R19, R27, R0 ;  /* 0x000000001b137220 */ /* 0x000fe40000400000 */
[C---:B----4-:R-:W-:Y:S02]  /*3ed50*/  FMUL R16, R25.reuse, R5 ;  /* 0x0000000519107220 */ /* 0x050fe40000400000 */
[C---:B------:R-:W-:Y:S01]  /*3ed60*/  FMUL R17, R25.reuse, R4 ;  /* 0x0000000419117220 */ /* 0x040fe20000400000 */
[----:B------:R-:W4:Y:S01]  /*3ed70*/  LDL.LU R5, [R1+0x600] ;  /* 0x0006000001057983 */ /* 0x000f220000300800 */
[----:B------:R-:W5:Y:S02]  /*3ed80*/  LDL.LU R4, [R1+0x604] ;  /* 0x0006040001047983 */ /* 0x000f640000300800 */
[----:B------:R-:W3:Y:S02]  /*3ed90*/  LDL.LU R3, [R1+0x608] ;  /* 0x0006080001037983 */ /* 0x000ee40000300800 */
[----:B------:R-:W3:Y:S01]  /*3eda0*/  LDL.LU R0, [R1+0x60c] ;  /* 0x00060c0001007983 */ /* 0x000ee20000300800 */
[----:B--2---:R-:W-:Y:S01]  /*3edb0*/  HMMA.16816.F32 R16, R20, R12, R16 ;  /* 0x0000000c1410723c */ /* 0x004fe20000001810 */
[----:B------:R-:W2:Y:S01]  /*3edc0*/  LDL.LU.64 R12, [R1+0x3930] ;  /* 0x00393000010c7983 */ /* 0x000ea20000300a00 */
[----:B------:R-:W2:Y:S02]  /*3edd0*/  LDL.LU R26, [R1+0x610] ;  /* 0x00061000011a7983 */ /* 0x000ea40000300800 */
[----:B------:R-:W2:Y:S11]  /*3ede0*/  LDL.LU R24, [R1+0x614] ;  /* 0x0006140001187983 */ /* 0x000eb60000300800 */
[----:B------:R-:W-:Y:S08]  /*3edf0*/  @!UPT UIADD3 URZ, URZ, URZ, URZ ;  /* 0x0000003f3f3ff290 */ /* 0x000ff0000fffe03f */
[----:B------:R-:W-:Y:S01]  /*3ee00*/  STL.64 [R1+0xb0], R16 ;  /* 0x0000b01001007387 */ /* 0x000fe20000100a00 */
[----:B------:R-:W-:Y:S02]  /*3ee10*/  STL.64 [R1+0xb8], R18 ;  /* 0x0000b81201007387 */ /* 0x000fe40000100a00 */
        /* <DEDUP_REMOVED lines=10> */
[----:B----4-:R-:W-:-:S02]  /*3eec0*/  FMUL R16, R25, R5 ;  /* 0x0000000519107220 */ /* 0x010fc40000400000 */
[----:B-----5:R-:W-:Y:S01]  /*3eed0*/  FMUL R17, R25, R4 ;  /* 0x0000000419117220 */ /* 0x020fe20000400000 */
[----:B------:R-:W4:Y:S01]  /*3eee0*/  LDL.LU R5, [R1+0x630] ;  /* 0x0006300001057983 */ /* 0x000f220000300800 */
[C---:B---3--:R-:W-:Y:S02]  /*3eef0*/  FMUL R18, R27.reuse, R3 ;  /* 0x000000031b127220 */ /* 0x048fe40000400000 */
[----:B------:R-:W3:Y:S02]  /*3ef00*/  LDL.LU R4, [R1+0x634] ;  /* 0x0006340001047983 */ /* 0x000ee40000300800 */
[----:B------:R-:W-:Y:S01]  /*3ef10*/  FMUL R19, R27, R0 ;  /* 0x000000001b137220 */ /* 0x000fe20000400000 */
[----:B------:R-:W5:Y:S01]  /*3ef20*/  LDL.LU R3, [R1+0x638] ;  /* 0x0006380001037983 */ /* 0x000f620000300800 */
[----:B------:R-:W3:Y:S02]  /*3ef30*/  LDL.LU R0, [R1+0x63c] ;  /* 0x00063c0001007983 */ /* 0x000ee40000300800 */
[----:B------:R-:W3:Y:S03]  /*3ef40*/  LDL.LU.64 R14, [R1+0x3928] ;  /* 0x00392800010e7983 */ /* 0x000ee60000300a00 */
[----:B--2---:R-:W-:Y:S01]  /*3ef50*/  HMMA.16816.F32 R16, R20, R12, R16 ;  /* 0x0000000c1410723c */ /* 0x004fe20000001810 */
[----:B------:R-:W2:Y:S11]  /*3ef60*/  LDL.LU.64 R12, [R1+0x3920] ;  /* 0x00392000010c7983 */ /* 0x000eb60000300a00 */
[----:B------:R-:W-:Y:S11]  /*3ef70*/  @!UPT UIADD3 URZ, URZ, URZ, URZ ;  /* 0x0000003f3f3ff290 */ /* 0x000ff6000fffe03f */
[----:B------:R0:W-:Y:S01]  /*3ef80*/  STL.64 [R1+0xa0], R16 ;  /* 0x0000a01001007387 */ /* 0x0001e20000100a00 */
[----:B------:R3:W-:Y:S02]  /*3ef90*/  STL.64 [R1+0xa8], R18 ;  /* 0x0000a81201007387 */ /* 0x0007e40000100a00 */
[C---:B0-----:R-:W-:Y:S02]  /*3efa0*/  FMUL R16, R25.reuse, R26 ;  /* 0x0000001a19107220 */ /* 0x041fe40000400000 */
[----:B------:R-:W-:Y:S02]  /*3efb0*/  FMUL R17, R25, R24 ;  /* 0x0000001819117220 */ /* 0x000fe40000400000 */
[C---:B---3--:R-:W-:Y:S02]  /*3efc0*/  FMUL R18, R27.reuse, R15 ;  /* 0x0000000f1b127220 */ /* 0x048fe40000400000 */
        /* <DEDUP_REMOVED lines=9> */
[C---:B-1----:R-:W-:Y:S02]  /*3f060*/  FMUL R18, R27.reuse, R7 ;  /* 0x000000071b127220 */ /* 0x042fe40000400000 */
[----:B------:R-:W-:-:S07]  /*3f070*/  FMUL R19, R27, R6 ;  /* 0x000000061b137220 */ /* 0x000fce0000400000 */
[----:B------:R-:W-:Y:S01]  /*3f080*/  HMMA.16816.F32 R16, R20, R8, R16 ;  /* 0x000000081410723c */ /* 0x000fe20000001810 */
[----:B------:R-:W3:Y:S11]  /*3f090*/  LDL.LU.64 R8, [R1+0x3918] ;  /* 0x0039180001087983 */ /* 0x000ef60000300a00 */
[----:B------:R-:W-:Y:S11]  /*3f0a0*/  @!UPT UIADD3 URZ, URZ, URZ, URZ ;  /* 0x0000003f3f3ff290 */ /* 0x000ff6000fffe03f */
[----:B------:R4:W-:Y:S01]  /*3f0b0*/  STL.64 [R1+0x80], R16 ;  /* 0x0000801001007387 */ /* 0x0009e20000100a00 */
[----:B------:R5:W-:Y:S02]  /*3f0c0*/  STL.64 [R1+0x88], R18 ;  /* 0x0000881201007387 */ /* 0x000be40000100a00 */
[C---:B----4-:R-:W-:Y:S02]  /*3f0d0*/  FMUL R16, R25.reuse, R5 ;  /* 0x0000000519107220 */ /* 0x050fe40000400000 */
[----:B------:R-:W-:Y:S02]  /*3f0e0*/  FMUL R17, R25, R4 ;  /* 0x0000000419117220 */ /* 0x000fe40000400000 */
[C---:B-----5:R-:W-:Y:S02]  /*3f0f0*/  FMUL R18, R27.reuse, R3 ;  /* 0x000000031b127220 */ /* 0x060fe40000400000 */
[----:B------:R-:W-:Y:S01]  /*3f100*/  FMUL R19, R27, R0 ;  /* 0x000000001b137220 */ /* 0x000fe20000400000 */
[----:B------:R-:W4:Y:S01]  /*3f110*/  LDL.LU R4, [R1+0x100] ;  /* 0x0001000001047983 */ /* 0x000f220000300800 */
[----:B------:R-:W-:-:S02]  /*3f120*/  MOV R5, R29 ;  /* 0x0000001d00057202 */ /* 0x000fc40000000f00 */
[----:B------:R-:W5:Y:S02]  /*3f130*/  LDL.LU R29, [R1+0x3914] ;  /* 0x00391400011d7983 */ /* 0x000f640000300800 */
[----:B------:R-:W2:Y:S01]  /*3f140*/  LDL.LU R28, [R1+0x640] ;  /* 0x00064000011c7983 */ /* 0x000ea20000300800 */
[----:B------:R-:W2:Y:S01]  /*3f150*/  LDL.LU R26, [R1+0x644] ;  /* 0x00064400011a7983 */ /* 0x000ea20000300800 */
[----:B---3--:R-:W-:Y:S11]  /*3f160*/  HMMA.16816.F32 R8, R20, R8, R16 ;  /* 0x000000081408723c */ /* 0x008ff60000001810 */
[----:B------:R-:W-:Y:S11]  /*3f170*/  @!UPT UIADD3 URZ, URZ, URZ, URZ ;  /* 0x0000003f3f3ff290 */ /* 0x000ff6000fffe03f */
[----:B------:R-:W-:Y:S01]  /*3f180*/  @!UPT UIADD3 URZ, URZ, URZ, URZ ;  /* 0x0000003f3f3ff290 */ /* 0x000fe2000fffe03f */
[----:B------:R-:W-:Y:S01]  /*3f190*/  STL.64 [R1+0x70], R8 ;  /* 0x0000700801007387 */ /* 0x000fe20000100a00 */
[----:B------:R-:W-:Y:S02]  /*3f1a0*/  STL.64 [R1+0x78], R10 ;  /* 0x0000780a01007387 */ /* 0x000fe40000100a00 */
[----:B------:R-:W3:Y:S02]  /*3f1b0*/  LDL.LU R24, [R1+0x648] ;  /* 0x0006480001187983 */ /* 0x000ee40000300800 */
[----:B------:R-:W2:Y:S01]  /*3f1c0*/  LDL.LU R15, [R1+0x64c] ;  /* 0x00064c00010f7983 */ /* 0x000ea20000300800 */
[----:B------:R-:W2:Y:S04]  /*3f1d0*/  LDL.LU R14, [R1+0x660] ;  /* 0x00066000010e7983 */ /* 0x000ea80000300800 */
[----:B--2---:R-:W-:Y:S01]  /*3f1e0*/  STL [R1+0x3910], R14 ;  /* 0x0039100e01007387 */ /* 0x004fe20000100800 */
[----:B------:R0:W-:Y:S03]  /*3f1f0*/  STL.64 [R1+0x3908], R12 ;  /* 0x0039080c01007387 */ /* 0x0001e60000100a00 */
[----:B0-----:R-:W2:Y:S01]  /*3f200*/  LDL.LU R12, [R1+0x130] ;  /* 0x00013000010c7983 */ /* 0x001ea20000300800 */
[----:B------:R-:W2:Y:S02]  /*3f210*/  LDL.LU R13, [R1+0x134] ;  /* 0x00013400010d7983 */ /* 0x000ea40000300800 */
[----:B------:R-:W2:Y:S02]  /*3f220*/  LDL.LU R7, [R1+0x664] ;  /* 0x0006640001077983 */ /* 0x000ea40000300800 */
[----:B------:R-:W2:Y:S01]  /*3f230*/  LDL.LU R6, [R1+0x668] ;  /* 0x0006680001067983 */ /* 0x000ea20000300800 */
[----:B------:R-:W2:Y:S01]  /*3f240*/  LDL.LU R3, [R1+0x66c] ;  /* 0x00066c0001037983 */ /* 0x000ea20000300800 */
[----:B------:R-:W2:Y:S01]  /*3f250*/  LDL.LU R8, [R1+0x10] ;  /* 0x0000100001087983 */ /* 0x000ea20000300800 */
[----:B------:R-:W-:Y:S01]  /*3f260*/  MOV R9, R2 ;  /* 0x0000000200097202 */ /* 0x000fe20000000f00 */
[----:B------:R-:W-:-:S02]  /*3f270*/  FMUL R16, R25, R28 ;  /* 0x0000001c19107220 */ /* 0x000fc40000400000 */
[----:B------:R-:W-:Y:S02]  /*3f280*/  FMUL R17, R25, R26 ;  /* 0x0000001a19117220 */ /* 0x000fe40000400000 */
[C---:B---3--:R-:W-:Y:S02]  /*3f290*/  FMUL R18, R27.reuse, R24 ;  /* 0x000000181b127220 */ /* 0x048fe40000400000 */
[----:B------:R-:W-:Y:S01]  /*3f2a0*/  FMUL R19, R27, R15 ;  /* 0x0000000f1b137220 */ /* 0x000fe20000400000 */
[----:B--2---:R0:W-:Y:S06]  /*3f2b0*/  STL.64 [R1+0x38f8], R8 ;  /* 0x0038f80801007387 */ /* 0x0041ec0000100a00 */
[----:B------:R-:W-:Y:S01]  /*3f2c0*/  HMMA.16816.F32 R16, R20, R12, R16 ;  /* 0x0000000c1410723c */ /* 0x000fe20000001810 */
[----:B0-----:R-:W2:Y:S01]  /*3f2d0*/  LDL.LU R8, [R1+0x110] ;  /* 0x0001100001087983 */ /* 0x001ea20000300800 */
[----:B------:R-:W3:Y:S02]  /*3f2e0*/  LDL.LU R11, [R1+0x680] ;  /* 0x00068000010b7983 */ /* 0x000ee40000300800 */
[----:B------:R-:W2:Y:S02]  /*3f2f0*/  LDL.LU R10, [R1+0x684] ;  /* 0x00068400010a7983 */ /* 0x000ea40000300800 */
[----:B------:R-:W2:Y:S01]  /*3f300*/  LDL.LU R2, [R1+0x688] ;  /* 0x0006880001027983 */ /* 0x000ea20000300800 */
[----:B------:R-:W2:Y:S01]  /*3f310*/  LDL.LU R0, [R1+0x68c] ;  /* 0x00068c0001007983 */ /* 0x000ea20000300800 */
[----:B------:R-:W2:Y:S02]  /*3f320*/  LDL.LU R14, [R1+0x3910] ;  /* 0x00391000010e7983 */ /* 0x000ea40000300800 */
[----:B------:R-:W3:Y:S11]  /*3f330*/  LDL.LU.64 R12, [R1+0x3908] ;  /* 0x00390800010c7983 */ /* 0x000ef60000300a00 */
[----:B------:R-:W-:Y:S02]  /*3f340*/  @!UPT UIADD3 URZ, URZ, URZ, URZ ;  /* 0x0000003f3f3ff290 */ /* 0x000fe4000fffe03f */
[----:B------:R0:W-:Y:S01]  /*3f350*/  STL.64 [R1+0x60], R16 ;  /* 0x0000601001007387 */ /* 0x0001e20000100a00 */
[----:B------:R1:W-:Y:S02]  /*3f360*/  STL.64 [R1+0x68], R18 ;  /* 0x0000681201007387 */ /* 0x0003e40000100a00 */
[----:B0-----:R-:W-:Y:S02]  /*3f370*/  FMUL R17, R25, R7 ;  /* 0x0000000719117220 */ /* 0x001fe40000400000 */
[C---:B-1----:R-:W-:Y:S02]  /*3f380*/  FMUL R18, R27.reuse, R6 ;  /* 0x000000061b127220 */ /* 0x042fe40000400000 */
[----:B------:R-:W-:Y:S02]  /*3f390*/  FMUL R19, R27, R3 ;  /* 0x000000031b137220 */ /* 0x000fe40000400000 */
[----:B--2---:R-:W-:-:S07]  /*3f3a0*/  FMUL R16, R25, R14 ;  /* 0x0000000e19107220 */ /* 0x004fce0000400000 */
[----:B---3--:R-:W-:Y:S01]  /*3f3b0*/  HMMA.16816.F32 R16, R20, R12, R16 ;  /* 0x0000000c1410723c */ /* 0x008fe20000001810 */
[----:B------:R-:W2:Y:S01]  /*3f3c0*/  LDL.LU.64 R12, [R1+0x3900] ;  /* 0x00390000010c7983 */ /* 0x000ea20000300a00 */
[----:B------:R-:W3:Y:S02]  /*3f3d0*/  LDL.LU R15, [R1+0x6a0] ;  /* 0x0006a000010f7983 */ /* 0x000ee40000300800 */
[----:B------:R-:W2:Y:S11]  /*3f3e0*/  LDL.LU R7, [R1+0x6a4] ;  /* 0x0006a40001077983 */ /* 0x000eb60000300800 */
[----:B------:R-:W-:Y:S08]  /*3f3f0*/  @!UPT UIADD3 URZ, URZ, URZ, URZ ;  /* 0x0000003f3f3ff290 */ /* 0x000ff0000fffe03f */
[----:B------:R0:W-:Y:S01]  /*3f400*/  STL.64 [R1+0x50], R16 ;  /* 0x0000501001007387 */ /* 0x0001e20000100a00 */
[----:B------:R1:W-:Y:S02]  /*3f410*/  STL.64 [R1+0x58], R18 ;  /* 0x0000581201007387 */ /* 0x0003e40000100a00 */
[----:B------:R-:W4:Y:S02]  /*3f420*/  LDL.LU R6, [R1+0x6a8] ;  /* 0x0006a80001067983 */ /* 0x000f240000300800 */
[----:B------:R-:W4:Y:S02]  /*3f430*/  LDL.LU R3, [R1+0x6ac] ;  /* 0x0006ac0001037983 */ /* 0x000f240000300800 */
[----:B-----5:R-:W-:Y:S01]  /*3f440*/  IMAD.MOV.U32 R9, RZ, RZ, R29 ;  /* 0x000000ffff097224 */ /* 0x020fe200078e001d */
[----:B------:R-:W5:Y:S01]  /*3f450*/  LDL R24, [R1+0x7e4] ;  /* 0x0007e40001187983 */ /* 0x000f620000100800 */
[C---:B0-----:R-:W-:Y:S02]  /*3f460*/  FMUL R16, R25.reuse, R11 ;  /* 0x0000000b19107220 */ /* 0x041fe40000400000 */
[----:B------:R-:W-:-:S02]  /*3f470*/  FMUL R17, R25, R10 ;  /* 0x0000000a19117220 */ /* 0x000fc40000400000 */
[C---:B-1----:R-:W-:Y:S02]  /*3f480*/  FMUL R18, R27.reuse, R2 ;  /* 0x000000021b127220 */ /* 0x042fe40000400000 */
[----:B------:R-:W-:-:S07]  /*3f490*/  FMUL R19, R27, R0 ;  /* 0x000000001b137220 */ /* 0x000fce0000400000 */
[----:B------:R-:W-:Y:S01]  /*3f4a0*/  HMMA.16816.F32 R16, R20, R8, R16 ;  /* 0x000000081410723c */ /* 0x000fe20000001810 */
[----:B------:R-:W5:Y:S01]  /*3f4b0*/  LDL.LU.64 R8, [R1+0x38f8] ;  /* 0x0038f80001087983 */ /* 0x000f620000300a00 */
[----:B------:R-:W5:Y:S02]  /*3f4c0*/  LDL.LU R29, [R1+0x6b4] ;  /* 0x0006b400011d7983 */ /* 0x000f640000300800 */
[----:B------:R-:W5:Y:S11]  /*3f4d0*/  LDL.LU R11, [R1+0x6b8] ;  /* 0x0006b800010b7983 */ /* 0x000f760000300800 */
[----:B------:R-:W-:Y:S08]  /*3f4e0*/  @!UPT UIADD3 URZ, URZ, URZ, URZ ;  /* 0x0000003f3f3ff290 */ /* 0x000ff0000fffe03f */
[----:B------:R3:W-:Y:S01]  /*3f4f0*/  STL.64 [R1+0x40], R16 ;  /* 0x0000401001007387 */ /* 0x0007e20000100a00 */
[----:B------:R4:W-:Y:S02]  /*3f500*/  STL.64 [R1+0x48], R18 ;  /* 0x0000481201007387 */ /* 0x0009e40000100a00 */
[----:B------:R-:W5:Y:S02]  /*3f510*/  LDL.LU R10, [R1+0x6bc] ;  /* 0x0006bc00010a7983 */ /* 0x000f640000300800 */
[----:B------:R-:W5:Y:S01]  /*3f520*/  LDL.LU R28, [R1+0x65c] ;  /* 0x00065c00011c7983 */ /* 0x000f620000300800 */
[----:B------:R-:W5:Y:S01]  /*3f530*/  LDL.LU R0, [R1+0x9a8] ;  /* 0x0009a80001007983 */ /* 0x000f620000300800 */
[----:B------:R-:W5:Y:S02]  /*3f540*/  LDL.LU R2, [R1+0x9a0] ;  /* 0x0009a00001027983 */ /* 0x000f640000300800 */
[----:B------:R-:W5:Y:S02]  /*3f550*/  LDL.LU R14, [R1+0x998] ;  /* 0x00099800010e7983 */ /* 0x000f640000300800 */
[----:B---3--:R-:W-:-:S02]  /*3f560*/  FMUL R16, R25, R15 ;  /* 0x0000000f19107220 */ /* 0x008fc40000400000 */
[----:B--2---:R-:W-:Y:S02]  /*3f570*/  FMUL R17, R25, R7 ;  /* 0x0000000719117220 */ /* 0x004fe40000400000 */
[----:B------:R-:W2:Y:S01]  /*3f580*/  LDL.LU R7, [R1+0x38f0] ;  /* 0x0038f00001077983 */ /* 0x000ea20000300800 */
[C---:B----4-:R-:W-:Y:S02]  /*3f590*/  FMUL R18, R27.reuse, R6 ;  /* 0x000000061b127220 */ /* 0x050fe40000400000 */
[----:B------:R-:W-:-:S07]  /*3f5a0*/  FMUL R19, R27, R3 ;  /* 0x000000031b137220 */ /* 0x000fce0000400000 */
[----:B------:R-:W-:Y:S01]  /*3f5b0*/  HMMA.16816.F32 R16, R20, R4, R16 ;  /* 0x000000041410723c */ /* 0x000fe20000001810 */
[----:B------:R-:W3:Y:S11]  /*3f5c0*/  LDL.LU.64 R4, [R1+0x38e8] ;  /* 0x0038e80001047983 */ /* 0x000ef60000300a00 */
[----:B------:R-:W-:Y:S11]  /*3f5d0*/  @!UPT UIADD3 URZ, URZ, URZ, URZ ;  /* 0x0000003f3f3ff290 */ /* 0x000ff6000fffe03f */
[----:B------:R-:W-:Y:S01]  /*3f5e0*/  STL.64 [R1+0x30], R16 ;  /* 0x0000301001007387 */ /* 0x000fe20000100a00 */
[----:B------:R0:W-:Y:S03]  /*3f5f0*/  STL.64 [R1+0x38], R18 ;  /* 0x0000381201007387 */ /* 0x0001e60000100a00 */
[----:B0-----:R-:W4:Y:S01]  /*3f600*/  LDL.LU R19, [R1+0x6b0] ;  /* 0x0006b00001137983 */ /* 0x001f220000300800 */
[----:B-----5:R-:W-:Y:S02]  /*3f610*/  FMUL R17, R25, R29 ;  /* 0x0000001d19117220 */ /* 0x020fe40000400000 */
[----:B------:R-:W-:Y:S01]  /*3f620*/  FMUL R18, R27, R11 ;  /* 0x0000000b1b127220 */ /* 0x000fe20000400000 */
[----:B------:R-:W5:Y:S04]  /*3f630*/  LDL.LU R15, [R1+0x698] ;  /* 0x00069800010f7983 */ /* 0x000f680000300800 */
[----:B------:R-:W2:Y:S01]  /*3f640*/  LDL.LU R6, [R1+0x69c] ;  /* 0x00069c0001067983 */ /* 0x000ea20000300800 */
[----:B------:R-:W2:Y:S02]  /*3f650*/  LDL.LU R26, [R1+0x990] ;  /* 0x00099000011a7983 */ /* 0x000ea40000300800 */
[----:B------:R-:W2:Y:S02]  /*3f660*/  LDL.LU R3, [R1+0x9ac] ;  /* 0x0009ac0001037983 */ /* 0x000ea40000300800 */
[----:B----4-:R-:W-:-:S02]  /*3f670*/  FMUL R16, R25, R19 ;  /* 0x0000001319107220 */ /* 0x010fc40000400000 */
[----:B------:R-:W-:Y:S02]  /*3f680*/  FMUL R19, R27, R10 ;  /* 0x0000000a1b137220 */ /* 0x000fe40000400000 */
[----:B------:R-:W4:Y:S05]  /*3f690*/  LDL.LU.64 R10, [R1+0x38e0] ;  /* 0x0038e000010a7983 */ /* 0x000f2a0000300a00 */
[----:B------:R-:W-:Y:S01]  /*3f6a0*/  HMMA.16816.F32 R16, R20, R8, R16 ;  /* 0x000000081410723c */ /* 0x000fe20000001810 */
[----:B------:R-:W2:Y:S11]  /*3f6b0*/  LDL.LU.64 R8, [R1+0x38d8] ;  /* 0x0038d80001087983 */ /* 0x000eb60000300a00 */
[----:B------:R-:W-:Y:S11]  /*3f6c0*/  @!UPT UIADD3 URZ, URZ, URZ, URZ ;  /* 0x0000003f3f3ff290 */ /* 0x000ff6000fffe03f */
[----:B------:R0:W-:Y:S01]  /*3f6d0*/  STL.64 [R1+0x20], R16 ;  /* 0x0000201001007387 */ /* 0x0001e20000100a00 */
[----:B------:R1:W-:Y:S03]  /*3f6e0*/  STL.64 [R1+0x28], R18 ;  /* 0x0000281201007387 */ /* 0x0003e60000100a00 */
[----:B0-----:R-:W2:Y:S01]  /*3f6f0*/  LDL.LU R17, [R1+0x650] ;  /* 0x0006500001117983 */ /* 0x001ea20000300800 */
[----:B-1----:R-:W3:Y:S02]  /*3f700*/  LDL.LU R18, [R1+0x654] ;  /* 0x0006540001127983 */ /* 0x002ee40000300800 */
[----:B------:R-:W4:Y:S02]  /*3f710*/  LDL.LU R19, [R1+0x658] ;  /* 0x0006580001137983 */ /* 0x000f240000300800 */
[----:B------:R-:W5:Y:S02]  /*3f720*/  LDL.LU R29, [R1+0x9a4] ;  /* 0x0009a400011d7983 */ /* 0x000f640000300800 */
[----:B--2---:R-:W-:-:S02]  /*3f730*/  FMUL R16, R25, R17 ;  /* 0x0000001119107220 */ /* 0x004fc40000400000 */
[----:B---3--:R-:W-:Y:S02]  /*3f740*/  FMUL R17, R25, R18 ;  /* 0x0000001219117220 */ /* 0x008fe40000400000 */
[C---:B----4-:R-:W-:Y:S02]  /*3f750*/  FMUL R18, R27.reuse, R19 ;  /* 0x000000131b127220 */ /* 0x050fe40000400000 */
[----:B------:R-:W-:-:S07]  /*3f760*/  FMUL R19, R27, R28 ;  /* 0x0000001c1b137220 */ /* 0x000fce0000400000 */
[----:B------:R-:W-:Y:S11]  /*3f770*/  HMMA.16816.F32 R16, R20, R12, R16 ;  /* 0x0000000c1410723c */ /* 0x000ff60000001810 */
[----:B------:R-:W-:Y:S11]  /*3f780*/  @!UPT UIADD3 URZ, URZ, URZ, URZ ;  /* 0x0000003f3f3ff290 */ /* 0x000ff6000fffe03f */
[----:B------:R-:W-:Y:S01]  /*3f790*/  @!UPT UIADD3 URZ, URZ, URZ, URZ ;  /* 0x0000003f3f3ff290 */ /* 0x000fe2000fffe03f */
[----:B------:R-:W-:Y:S01]  /*3f7a0*/  STL.64 [R1], R16 ;  /* 0x0000001001007387 */ /* 0x000fe20000100a00 */
[----:B------:R0:W-:Y:S03]  /*3f7b0*/  STL.64 [R1+0x8], R18 ;  /* 0x0000081201007387 */ /* 0x0001e60000100a00 */
[----:B0-----:R-:W2:Y:S01]  /*3f7c0*/  LDL.LU R18, [R1+0x690] ;  /* 0x0006900001127983 */ /* 0x001ea20000300800 */
[----:B------:R-:W3:Y:S02]  /*3f7d0*/  LDL.LU R19, [R1+0x694] ;  /* 0x0006940001137983 */ /* 0x000ee40000300800 */
[--C-:B------:R-:W-:Y:S02]  /*3f7e0*/  FADD R0, R0, -R24.reuse ;  /* 0x8000001800007221 */ /* 0x100fe40000000000 */
[----:B------:R-:W-:Y:S01]  /*3f7f0*/  FADD R2, R2, -R24 ;  /* 0x8000001802027221 */ /* 0x000fe20000000000 */
[----:B------:R-:W4:Y:S01]  /*3f800*/  LDL.LU R28, [R1+0x99c] ;  /* 0x00099c00011c7983 */ /* 0x000f220000300800 */
[----:B------:R-:W-:-:S02]  /*3f810*/  FMUL R0, R0, 1.4426950216293334961 ;  /* 0x3fb8aa3b00007820 */ /* 0x000fc40000400000 */
[C---:B--2---:R-:W-:Y:S02]  /*3f820*/  FMUL R16, R25.reuse, R18 ;  /* 0x0000001219107220 */ /* 0x044fe40000400000 */
[----:B---3--:R-:W-:Y:S02]  /*3f830*/  FMUL R17, R25, R19 ;  /* 0x0000001319117220 */ /* 0x008fe40000400000 */
[C---:B-----5:R-:W-:Y:S02]  /*3f840*/  FMUL R18, R27.reuse, R15 ;  /* 0x0000000f1b127220 */ /* 0x060fe40000400000 */
[----:B------:R-:W-:Y:S02]  /*3f850*/  FMUL R19, R27, R6 ;  /* 0x000000061b137220 */ /* 0x000fe40000400000 */
[----:B------:R-:W2:Y:S05]  /*3f860*/  LDL.LU R6, [R1+0x994] ;  /* 0x0009940001067983 */ /* 0x000eaa0000300800 */
[----:B------:R-:W-:Y:S01]  /*3f870*/  HMMA.16816.F32 R16, R20, R8, R16 ;  /* 0x000000081410723c */ /* 0x000fe20000001810 */
[----:B------:R0:W1:Y:S02]  /*3f880*/  MUFU.EX2 R9, R0 ;  /* 0x0000000000097308 */ /* 0x0000640000000800 */
[----:B0-----:R-:W-:-:S02]  /*3f890*/  FMUL R0, R2, 1.4426950216293334961 ;  /* 0x3fb8aa3b02007820 */ /* 0x001fc40000400000 */
[--C-:B------:R-:W-:Y:S11]  /*3f8a0*/  FADD R2, R14, -R24.reuse ;  /* 0x800000180e027221 */ /* 0x100ff60000000000 */
[----:B------:R-:W-:Y:S07]  /*3f8b0*/  @!UPT UIADD3 URZ, URZ, URZ, URZ ;  /* 0x0000003f3f3ff290 */ /* 0x000fee000fffe03f */
[----:B------:R-:W-:Y:S01]  /*3f8c0*/  STL.64 [R1+0x33d8], R18 ;  /* 0x0033d81201007387 */ /* 0x000fe20000100a00 */
[----:B------:R-:W-:Y:S02]  /*3f8d0*/  STL.64 [R1+0x33d0], R16 ;  /* 0x0033d01001007387 */ /* 0x000fe40000100a00 */
[----:B------:R-:W3:Y:S02]  /*3f8e0*/  LDL R8, [R1+0x7e0] ;  /* 0x0007e00001087983 */ /* 0x000ee40000100800 */
[----:B-1----:R0:W-:Y:S02]  /*3f8f0*/  STL [R1+0x950], R9 ;  /* 0x0009500901007387 */ /* 0x0021e40000100800 */
[----:B0-----:R0:W1:Y:S02]  /*3f900*/  MUFU.EX2 R9, R0 ;  /* 0x0000000000097308 */ /* 0x0010640000000800 */
[----:B0-----:R-:W-:Y:S02]  /*3f910*/  FMUL R0, R2, 1.4426950216293334961 ;  /* 0x3fb8aa3b02007820 */ /* 0x001fe40000400000 */
[----:B------:R-:W-:-:S04]  /*3f920*/  FADD R2, R26, -R24 ;  /* 0x800000181a027221 */ /* 0x000fc80000000000 */
[----:B------:R0:W5:Y:S02]  /*3f930*/  MUFU.EX2 R12, R0 ;  /* 0x00000000000c7308 */ /* 0x0001640000000800 */
[----:B0-----:R-:W-:-:S06]  /*3f940*/  FMUL R0, R2, 1.4426950216293334961 ;  /* 0x3fb8aa3b02007820 */ /* 0x001fcc0000400000 */
[----:B------:R-:W0:Y:S01]  /*3f950*/  MUFU.EX2 R13, R0 ;  /* 0x00000000000d7308 */ /* 0x000e220000000800 */
[----:B-1----:R-:W-:Y:S01]  /*3f960*/  STL [R1+0xa6c], R9 ;  /* 0x000a6c0901007387 */ /* 0x002fe20000100800 */
[----:B-----5:R-:W-:Y:S03]  /*3f970*/  STL [R1+0xa70], R12 ;  /* 0x000a700c01007387 */ /* 0x020fe60000100800 */
[----:B0-----:R-:W-:Y:S01]  /*3f980*/  STL [R1+0xa74], R13 ;  /* 0x000a740d01007387 */ /* 0x001fe20000100800 */
[----:B------:R-:W5:Y:S02]  /*3f990*/  LDL.LU R18, [R1+0x2e8] ;  /* 0x0002e80001127983 */ /* 0x000f640000300800 */
[----:B------:R-:W5:Y:S02]  /*3f9a0*/  LDL.LU R19, [R1+0x2ec] ;  /* 0x0002ec0001137983 */ /* 0x000f640000300800 */
[----:B-----5:R0:W-:Y:S04]  /*3f9b0*/  STL.64 [R1+0x3870], R18 ;  /* 0x0038701201007387 */ /* 0x0201e80000100a00 */
[----:B0-----:R-:W5:Y:S01]  /*3f9c0*/  LDL.64 R18, [R1+0x388] ;  /* 0x0003880001127983 */ /* 0x001f620000100a00 */
[----:B---3--:R-:W-:-:S04]  /*3f9d0*/  FADD R2, R3, -R8 ;  /* 0x8000000803027221 */ /* 0x008fc80000000000 */
[----:B------:R-:W-:Y:S02]  /*3f9e0*/  FMUL R0, R2, 1.4426950216293334961 ;  /* 0x3fb8aa3b02007820 */ /* 0x000fe40000400000 */
[--C-:B------:R-:W-:Y:S02]  /*3f9f0*/  FADD R2, R29, -R8.reuse ;  /* 0x800000081d027221 */ /* 0x100fe40000000000 */
[----:B------:R0:W1:Y:S02]  /*3fa00*/  MUFU.EX2 R29, R0 ;  /* 0x00000000001d7308 */ /* 0x0000640000000800 */
[----:B0-----:R-:W-:Y:S02]  /*3fa10*/  FMUL R0, R2, 1.4426950216293334961 ;  /* 0x3fb8aa3b02007820 */ /* 0x001fe40000400000 */
[----:B----4-:R-:W-:-:S04]  /*3fa20*/  FADD R2, R28, -R8 ;  /* 0x800000081c027221 */ /* 0x010fc80000000000 */
[----:B------:R0:W3:Y:S01]  /*3fa30*/  MUFU.EX2 R28, R0 ;  /* 0x00000000001c7308 */ /* 0x0000e20000000800 */
[----:B-1----:R-:W-:Y:S01]  /*3fa40*/  STL [R1+0xa5c], R29 ;  /* 0x000a5c1d01007387 */ /* 0x002fe20000100800 */
[----:B0-----:R-:W-:Y:S02]  /*3fa50*/  FMUL R0, R2, 1.4426950216293334961 ;  /* 0x3fb8aa3b02007820 */ /* 0x001fe40000400000 */
[----:B--2---:R-:W-:Y:S01]  /*3fa60*/  FADD R2, R6, -R8 ;  /* 0x8000000806027221 */ /* 0x004fe20000000000 */
[----:B-----5:R0:W-:Y:S01]  /*3fa70*/  STL.64 [R1+0x38b0], R18 ;  /* 0x0038b01201007387 */ /* 0x0201e20000100a00 */
[----:B------:R-:W2:Y:S02]  /*3fa80*/  LDL.64 R14, [R1+0x3b8] ;  /* 0x0003b800010e7983 */ /* 0x000ea40000100a00 */
[----:B---3--:R-:W-:Y:S02]  /*3fa90*/  STL [R1+0xa60], R28 ;  /* 0x000a601c01007387 */ /* 0x008fe40000100800 */
[----:B------:R-:W3:Y:S01]  /*3faa0*/  LDL.LU R16, [R1+0x250] ;  /* 0x0002500001107983 */ /* 0x000ee20000300800 */
[----:B------:R-:W3:Y:S04]  /*3fab0*/  LDL.LU R17, [R1+0x254] ;  /* 0x0002540001117983 */ /* 0x000ee80000300800 */
[----:B0-----:R-:W4:Y:S01]  /*3fac0*/  LDL.LU R18, [R1+0x258] ;  /* 0x0002580001127983 */ /* 0x001f220000300800 */
[----:B------:R-:W4:Y:S02]  /*3fad0*/  LDL.LU R19, [R1+0x25c] ;  /* 0x00025c0001137983 */ /* 0x000f240000300800 */
[----:B------:R-:W5:Y:S02]  /*3fae0*/  LDL.LU R24, [R1+0x6e0] ;  /* 0x0006e00001187983 */ /* 0x000f640000300800 */
[----:B------:R-:W2:Y:S01]  /*3faf0*/  LDL.LU R6, [R1+0x6e4] ;  /* 0x0006e40001067983 */ /* 0x000ea20000300800 */
[----:B------:R-:W2:Y:S01]  /*3fb00*/  LDL.LU R26, [R1+0x6e8] ;  /* 0x0006e800011a7983 */ /* 0x000ea20000300800 */
[----:B------:R0:W1:Y:S02]  /*3fb10*/  MUFU.EX2 R3, R0 ;  /* 0x0000000000037308 */ /* 0x0000640000000800 */
[----:B0-----:R-:W-:-:S06]  /*3fb20*/  FMUL R0, R2, 1.4426950216293334961 ;  /* 0x3fb8aa3b02007820 */ /* 0x001fcc0000400000 */
[----:B------:R0:W0:Y:S01]  /*3fb30*/  MUFU.EX2 R9, R0 ;  /* 0x0000000000097308 */ /* 0x0000220000000800 */
[----:B----4-:R-:W-:Y:S01]  /*3fb40*/  STL.64 [R1+0x38c0], R18 ;  /* 0x0038c01201007387 */ /* 0x010fe20000100a00 */
[----:B---3--:R3:W-:Y:S03]  /*3fb50*/  STL.64 [R1+0x38b8], R16 ;  /* 0x0038b81001007387 */ /* 0x0087e60000100a00 */
[----:B---3--:R-:W3:Y:S01]  /*3fb60*/  LDL.LU R16, [R1+0x260] ;  /* 0x0002600001107983 */ /* 0x008ee20000300800 */
[----:B------:R-:W3:Y:S02]  /*3fb70*/  LDL.LU R17, [R1+0x264] ;  /* 0x0002640001117983 */ /* 0x000ee40000300800 */
[----:B------:R-:W3:Y:S02]  /*3fb80*/  LDL.LU R18, [R1+0x268] ;  /* 0x0002680001127983 */ /* 0x000ee40000300800 */
[----:B------:R-:W3:Y:S01]  /*3fb90*/  LDL.LU R19, [R1+0x26c] ;  /* 0x00026c0001137983 */ /* 0x000ee20000300800 */
[----:B------:R-:W-:Y:S01]  /*3fba0*/  STL.64 [R1+0x3850], R10 ;  /* 0x0038500a01007387 */ /* 0x000fe20000100a00 */
[----:B------:R4:W-:Y:S02]  /*3fbb0*/  STL [R1+0x3848], R8 ;  /* 0x0038480801007387 */ /* 0x0009e40000100800 */
[----:B------:R-:W3:Y:S01]  /*3fbc0*/  LDL R2, [R1+0xa6c] ;  /* 0x000a6c0001027983 */ /* 0x000ee20000100800 */
[----:B----4-:R-:W3:Y:S04]  /*3fbd0*/  LDL R8, [R1+0x950] ;  /* 0x0009500001087983 */ /* 0x010ee80000100800 */
[----:B------:R-:W4:Y:S01]  /*3fbe0*/  LDL.64 R10, [R1+0x398] ;  /* 0x00039800010a7983 */ /* 0x000f220000100a00 */
[----:B0-----:R-:W3:Y:S02]  /*3fbf0*/  LDL.LU R0, [R1+0x6ec] ;  /* 0x0006ec0001007983 */ /* 0x001ee40000300800 */
[----:B-----5:R-:W-:-:S02]  /*3fc00*/  FMUL R24, R25, R24 ;  /* 0x0000001819187220 */ /* 0x020fc40000400000 */
[----:B-1----:R-:W-:Y:S02]  /*3fc10*/  STL [R1+0xa64], R3 ;  /* 0x000a640301007387 */ /* 0x002fe40000100800 */
[----:B--2---:R-:W-:Y:S02]  /*3fc20*/  FMUL R25, R25, R6 ;  /* 0x0000000619197220 */ /* 0x004fe40000400000 */
[----:B------:R-:W2:Y:S01]  /*3fc30*/  LDL.LU R6, [R1+0x38d0] ;  /* 0x0038d00001067983 */ /* 0x000ea20000300800 */
[C---:B------:R-:W-:Y:S02]  /*3fc40*/  FMUL R26, R27.reuse, R26 ;  /* 0x0000001a1b1a7220 */ /* 0x040fe40000400000 */
[----:B------:R-:W-:Y:S02]  /*3fc50*/  STL [R1+0xa68], R9 ;  /* 0x000a680901007387 */ /* 0x000fe40000100800 */
[----:B---3--:R-:W-:-:S07]  /*3fc60*/  FMUL R27, R27, R0 ;  /* 0x000000001b1b7220 */ /* 0x008fce0000400000 */
[----:B------:R-:W-:Y:S07]  /*3fc70*/  HMMA.16816.F32 R24, R20, R4, R24 ;  /* 0x000000041418723c */ /* 0x000fee0000001818 */
[----:B------:R-:W-:Y:S02]  /*3fc80*/  F2FP.PACK_AB R20, R2, R8 ;  /* 0x000000080214723e */ /* 0x000fe400000000ff */
[----:B------:R-:W-:Y:S02]  /*3fc90*/  F2FP.PACK_AB R21, R28, R29 ;  /* 0x0000001d1c15723e */ /* 0x000fe400000000ff */
[----:B------:R-:W-:-:S02]  /*3fca0*/  F2FP.PACK_AB R22, R13, R12 ;  /* 0x0000000c0d16723e */ /* 0x000fc400000000ff */
[----:B------:R-:W-:-:S07]  /*3fcb0*/  F2FP.PACK_AB R23, R9, R3 ;  /* 0x000000030917723e */ /* 0x000fce00000000ff */
[C---:B------:R-:W-:Y:S01]  /*3fcc0*/  HMMA.16816.F32 R16, R20.reuse, R14, R16 ;  /* 0x0000000e1410723c */ /* 0x040fe20000001810 */
[----:B--2---:R0:W-:Y:S01]  /*3fcd0*/  STL.64 [R1+0x3868], R6 ;  /* 0x0038680601007387 */ /* 0x0041e20000100a00 */
[----:B------:R-:W2:Y:S02]  /*3fce0*/  LDL.LU R4, [R1+0x230] ;  /* 0x0002300001047983 */ /* 0x000ea40000300800 */
[----:B------:R-:W2:Y:S01]  /*3fcf0*/  LDL.LU R5, [R1+0x234] ;  /* 0x0002340001057983 */ /* 0x000ea20000300800 */
[----:B0-----:R-:W2:Y:S01]  /*3fd00*/  LDL.LU R6, [R1+0x238] ;  /* 0x0002380001067983 */ /* 0x001ea20000300800 */
[----:B------:R-:W2:Y:S02]  /*3fd10*/  LDL.LU R7, [R1+0x23c] ;  /* 0x00023c0001077983 */ /* 0x000ea40000300800 */
[----:B------:R-:W-:Y:S02]  /*3fd20*/  STL.64 [R1+0x33e8], R26 ;  /* 0x0033e81a01007387 */ /* 0x000fe40000100a00 */
[----:B------:R0:W-:Y:S02]  /*3fd30*/  STL.64 [R1+0x33e0], R24 ;  /* 0x0033e01801007387 */ /* 0x0001e40000100a00 */
[----:B0-----:R-:W4:Y:S01]  /*3fd40*/  LDL.LU R24, [R1+0x240] ;  /* 0x0002400001187983 */ /* 0x001f220000300800 */
[----:B------:R-:W4:Y:S02]  /*3fd50*/  LDL.LU R25, [R1+0x244] ;  /* 0x0002440001197983 */ /* 0x000f240000300800 */
[----:B------:R-:W4:Y:S02]  /*3fd60*/  LDL.LU R26, [R1+0x248] ;  /* 0x00024800011a7983 */ /* 0x000f240000300800 */
[----:B------:R-:W4:Y:S01]  /*3fd70*/  LDL.LU R27, [R1+0x24c] ;  /* 0x00024c00011b7983 */ /* 0x000f220000300800 */
[----:B------:R-:W3:Y:S01]  /*3fd80*/  LDL.LU R28, [R1+0x38cc] ;  /* 0x0038cc00011c7983 */ /* 0x000ee20000300800 */
[----:B------:R-:W5:Y:S04]  /*3fd90*/  LDL.LU R29, [R1+0x38c8] ;  /* 0x0038c800011d7983 */ /* 0x000f680000300800 */
[----:B------:R-:W-:Y:S02]  /*3fda0*/  STL.64 [R1+0x260], R16 ;  /* 0x0002601001007387 */ /* 0x000fe40000100a00 */
[----:B------:R0:W-:Y:S02]  /*3fdb0*/  STL.64 [R1+0x268], R18 ;  /* 0x0002681201007387 */ /* 0x0001e40000100a00 */
[----:B0-----:R-:W2:Y:S01]  /*3fdc0*/  LDL.LU.64 R18, [R1+0x38c0] ;  /* 0x0038c00001127983 */ /* 0x001ea20000300a00 */
[----:B------:R-:W2:Y:S02]  /*3fdd0*/  LDL.LU.64 R16, [R1+0x38b8] ;  /* 0x0038b80001107983 */ /* 0x000ea40000300a00 */
[----:B------:R0:W-:Y:S02]  /*3fde0*/  STL [R1+0x3764], R14 ;  /* 0x0037640e01007387 */ /* 0x0001e40000100800 */
[----:B0-----:R-:W2:Y:S02]  /*3fdf0*/  LDL.64 R14, [R1+0x3a8] ;  /* 0x0003a800010e7983 */ /* 0x001ea40000100a00 */
[C---:B--2---:R-:W-:Y:S11]  /*3fe00*/  HMMA.16816.F32 R16, R20.reuse, R14, R16 ;  /* 0x0000000e1410723c */ /* 0x044ff60000001810 */
[----:B------:R-:W-:Y:S11]  /*3fe10*/  @!UPT UIADD3 URZ, URZ, URZ, URZ ;  /* 0x0000003f3f3ff290 */ /* 0x000ff6000fffe03f */
[----:B------:R-:W-:Y:S01]  /*3fe20*/  @!UPT UIADD3 URZ, URZ, URZ, URZ ;  /* 0x0000003f3f3ff290 */ /* 0x000fe2000fffe03f */
[----:B------:R-:W-:Y:S01]  /*3fe30*/  STL.64 [R1+0x250], R16 ;  /* 0x0002501001007387 */ /* 0x000fe20000100a00 */
[----:B------:R0:W-:Y:S03]  /*3fe40*/  STL.64 [R1+0x258], R18 ;  /* 0x0002581201007387 */ /* 0x0001e60000100a00 */
[----:B0-----:R-:W2:Y:S01]  /*3fe50*/  LDL.LU.64 R18, [R1+0x38b0] ;  /* 0x0038b00001127983 */ /* 0x001ea20000300a00 */
[----:B----4-:R-:W-:Y:S01]  /*3fe60*/  HMMA.16816.F32 R24, R20, R10, R24 ;  /* 0x0000000a1418723c */ /* 0x010fe20000001818 */
[----:B------:R-:W-:Y:S01]  /*3fe70*/  MOV R15, R14 ;  /* 0x0000000e000f7202 */ /* 0x000fe20000000f00 */
[----:B------:R-:W-:-:S04]  /*3fe80*/  MOV R14, R11 ;  /* 0x0000000b000e7202 */ /* 0x000fc80000000f00 */
[----:B------:R0:W-:Y:S01]  /*3fe90*/  STL [R1+0x3768], R15 ;  /* 0x0037680f01007387 */ /* 0x0001e20000100800 */
[----:B------:R-:W4:Y:S11]  /*3fea0*/  LDL.64 R10, [R1+0x368] ;  /* 0x00036800010a7983 */ /* 0x000f360000100a00 */
[----:B------:R-:W-:Y:S05]  /*3feb0*/  @!UPT UIADD3 URZ, URZ, URZ, URZ ;  /* 0x0000003f3f3ff290 */ /* 0x000fea000fffe03f */
[----:B------:R-:W-:Y:S01]  /*3fec0*/  STL.64 [R1+0x240], R24 ;  /* 0x0002401801007387 */ /* 0x000fe20000100a00 */
[----:B------:R1:W-:Y:S02]  /*3fed0*/  STL.64 [R1+0x248], R26 ;  /* 0x0002481a01007387 */ /* 0x0003e40000100a00 */
[----:B------:R-:W-:Y:S02]  /*3fee0*/  STL [R1+0x376c], R14 ;  /* 0x00376c0e01007387 */ /* 0x000fe40000100800 */
[----:B------:R-:W3:Y:S01]  /*3fef0*/  LDL.LU R16, [R1+0x5a0] ;  /* 0x0005a00001107983 */ /* 0x000ee20000300800 */
[C---:B--2---:R-:W-:Y:S01]  /*3ff00*/  HMMA.16816.F32 R4, R20.reuse, R18, R4 ;  /* 0x000000121404723c */ /* 0x044fe20000001804 */
[----:B0-----:R-:W-:Y:S11]  /*3ff10*/  IMAD.MOV.U32 R15, RZ, RZ, R19 ;  /* 0x000000ffff0f7224 */ /* 0x001ff600078e0013 */
[----:B------:R-:W-:Y:S11]  /*3ff20*/  @!UPT UIADD3 URZ, URZ, URZ, URZ ;  /* 0x0000003f3f3ff290 */ /* 0x000ff6000fffe03f */
[----:B------:R-:W-:Y:S01]  /*3ff30*/  STL.64 [R1+0x230], R4 ;  /* 0x0002300401007387 */ /* 0x000fe20000100a00 */
[----:B------:R-:W-:Y:S02]  /*3ff40*/  STL.64 [R1+0x238], R6 ;  /* 0x0002380601007387 */ /* 0x000fe40000100a00 */
[----:B------:R-:W3:Y:S02]  /*3ff50*/  LDL.LU R17, [R1+0x5a4] ;  /* 0x0005a40001117983 */ /* 0x000ee40000300800 */
[----:B------:R-:W2:Y:S01]  /*3ff60*/  LDL.LU R18, [R1+0x5a8] ;  /* 0x0005a80001127983 */ /* 0x000ea20000300800 */
[----:B------:R-:W2:Y:S01]  /*3ff70*/  LDL.LU R19, [R1+0x5ac] ;  /* 0x0005ac0001137983 */ /* 0x000ea20000300800 */
[----:B-1----:R-:W3:Y:S03]  /*3ff80*/  LDL.LU.64 R26, [R1+0x358] ;  /* 0x00035800011a7983 */ /* 0x002ee60000300a00 */
[----:B--2---:R-:W-:Y:S01]  /*3ff90*/  STL.64 [R1+0x3880], R18 ;  /* 0x0038801201007387 */ /* 0x004fe20000100a00 */
[----:B---3--:R0:W-:Y:S03]  /*3ffa0*/  STL.64 [R1+0x3878], R16 ;  /* 0x0038781001007387 */ /* 0x0081e60000100a00 */
        /* <DEDUP_REMOVED lines=10> */
[----:B---3--:R0:W-:Y:S01]  /*40050*/  STL.64 [R1+0x38a0], R18 ;  /* 0x0038a01201007387 */ /* 0x0081e20000100a00 */
[----:B--2---:R-:W-:Y:S03]  /*40060*/  STL.64 [R1+0x3898], R16 ;  /* 0x0038981001007387 */ /* 0x004fe60000100a00 */
[----:B0-----:R-:W2:Y:S01]  /*40070*/  LDL.64 R18, [R1+0x348] ;  /* 0x0003480001127983 */ /* 0x001ea20000100a00 */
[----:B------:R-:W3:Y:S03]  /*40080*/  LDL.LU.64 R6, [R1+0x2f8] ;  /* 0x0002f80001067983 */ /* 0x000ee60000300a00 */
[----:B---3--:R0:W-:Y:S01]  /*40090*/  STL.64 [R1+0x38a8], R6 ;  /* 0x0038a80601007387 */ /* 0x0081e20000100a00 */
[----:B------:R-:W2:Y:S02]  /*400a0*/  LDL.LU R4, [R1+0x1d0] ;  /* 0x0001d00001047983 */ /* 0x000ea40000300800 */
[----:B------:R-:W2:Y:S01]  /*400b0*/  LDL.LU R5, [R1+0x1d4] ;  /* 0x0001d40001057983 */ /* 0x000ea20000300800 */
[----:B0-----:R-:W2:Y:S01]  /*400c0*/  LDL.LU R6, [R1+0x1d8] ;  /* 0x0001d80001067983 */ /* 0x001ea20000300800 */
[----:B------:R-:W2:Y:S02]  /*400d0*/  LDL.LU R7, [R1+0x1dc] ;  /* 0x0001dc0001077983 */ /* 0x000ea40000300800 */
[----:B------:R0:W-:Y:S02]  /*400e0*/  STL [R1+0x3770], R15 ;  /* 0x0037700f01007387 */ /* 0x0001e40000100800 */
[----:B------:R-:W4:Y:S01]  /*400f0*/  LDL.LU R12, [R1+0x220] ;  /* 0x00022000010c7983 */ /* 0x000f220000300800 */
[----:B------:R-:W4:Y:S01]  /*40100*/  LDL.LU R13, [R1+0x224] ;  /* 0x00022400010d7983 */ /* 0x000f220000300800 */
[----:B------:R-:W4:Y:S03]  /*40110*/  LDL.LU R14, [R1+0x228] ;  /* 0x00022800010e7983 */ /* 0x000f260000300800 */
[----:B0-----:R-:W4:Y:S02]  /*40120*/  LDL.LU R15, [R1+0x22c] ;  /* 0x00022c00010f7983 */ /* 0x001f240000300800 */
[C---:B----4-:R-:W-:Y:S11]  /*40130*/  HMMA.16816.F32 R12, R20.reuse, R10, R12 ;  /* 0x0000000a140c723c */ /* 0x050ff6000000180c */
[----:B------:R-:W-:Y:S11]  /*40140*/  @!UPT UIADD3 URZ, URZ, URZ, URZ ;  /* 0x0000003f3f3ff290 */ /* 0x000ff6000fffe03f */
[----:B------:R-:W-:Y:S01]  /*40150*/  @!UPT UIADD3 URZ, URZ, URZ, URZ ;  /* 0x0000003f3f3ff290 */ /* 0x000fe2000fffe03f */
[----:B------:R-:W-:Y:S01]  /*40160*/  STL.64 [R1+0x220], R12 ;  /* 0x0002200c01007387 */ /* 0x000fe20000100a00 */
[----:B------:R0:W-:Y:S02]  /*40170*/  STL.64 [R1+0x228], R14 ;  /* 0x0002280e01007387 */ /* 0x0001e40000100a00 */
[----:B0-----:R-:W-:Y:S02]  /*40180*/  MOV R14, R11 ;  /* 0x0000000b000e7202 */ /* 0x001fe40000000f00 */
[----:B------:R-:W3:Y:S04]  /*40190*/  LDL.LU.64 R10, [R1+0x2c8] ;  /* 0x0002c800010a7983 */ /* 0x000ee80000300a00 */
[----:B---3--:R0:W-:Y:S04]  /*401a0*/  STL.64 [R1+0x3858], R10 ;  /* 0x0038580a01007387 */ /* 0x0081e80000100a00 */
[----:B0-----:R-:W3:Y:S04]  /*401b0*/  LDL.LU.64 R10, [R1+0x2d8] ;  /* 0x0002d800010a7983 */ /* 0x001ee80000300a00 */
[----:B---3--:R0:W-:Y:S01]  /*401c0*/  STL.64 [R1+0x3860], R10 ;  /* 0x0038600a01007387 */ /* 0x0081e20000100a00 */
[----:B------:R-:W3:Y:S02]  /*401d0*/  LDL.LU R8, [R1+0x590] ;  /* 0x0005900001087983 */ /* 0x000ee40000300800 */
[----:B------:R-:W3:Y:S01]  /*401e0*/  LDL.LU R9, [R1+0x594] ;  /* 0x0005940001097983 */ /* 0x000ee20000300800 */
[----:B0-----:R-:W3:Y:S01]  /*401f0*/  LDL.LU R10, [R1+0x598] ;  /* 0x00059800010a7983 */ /* 0x001ee20000300800 */
[----:B------:R-:W3:Y:S02]  /*40200*/  LDL.LU R11, [R1+0x59c] ;  /* 0x00059c00010b7983 */ /* 0x000ee40000300800 */
[----:B------:R0:W-:Y:S02]  /*40210*/  STL [R1+0x3774], R14 ;  /* 0x0037740e01007387 */ /* 0x0001e40000100800 */
[----:B------:R-:W4:Y:S01]  /*40220*/  LDL.LU R12, [R1+0x1e0] ;  /* 0x0001e000010c7983 */ /* 0x000f220000300800 */
[----:B------:R-:W4:Y:S04]  /*40230*/  LDL.LU R13, [R1+0x1e4] ;  /* 0x0001e400010d7983 */ /* 0x000f280000300800 */
[----:B0-----:R-:W4:Y:S01]  /*40240*/  LDL.LU R14, [R1+0x1e8] ;  /* 0x0001e800010e7983 */ /* 0x001f220000300800 */
[----:B------:R-:W4:Y:S01]  /*40250*/  LDL.LU R15, [R1+0x1ec] ;  /* 0x0001ec00010f7983 */ /* 0x000f220000300800 */
[----:B--2---:R-:W-:Y:S01]  /*40260*/  HMMA.16816.F32 R4, R20, R18, R4 ;  /* 0x000000121404723c */ /* 0x004fe20000001804 */
[----:B------:R-:W-:-:S07]  /*40270*/  IMAD.MOV.U32 R25, RZ, RZ, R27 ;  /* 0x000000ffff197224 */ /* 0x000fce00078e001b */
[C---:B----4-:R-:W-:Y:S11]  /*40280*/  HMMA.16816.F32 R12, R20.reuse, R26, R12 ;  /* 0x0000001a140c723c */ /* 0x050ff6000000180c */
[----:B------:R-:W-:Y:S11]  /*40290*/  @!UPT UIADD3 URZ, URZ, URZ, URZ ;  /* 0x0000003f3f3ff290 */ /* 0x000ff6000fffe03f */
[----:B------:R-:W-:Y:S01]  /*402a0*/  @!UPT UIADD3 URZ, URZ, URZ, URZ ;  /* 0x0000003f3f3ff290 */ /* 0x000fe2000fffe03f */
[----:B------:R-:W-:Y:S01]  /*402b0*/  STL.64 [R1+0x1e0], R12 ;  /* 0x0001e00c01007387 */ /* 0x000fe20000100a00 */
[----:B------:R0:W-:Y:S02]  /*402c0*/  STL.64 [R1+0x1e8], R14 ;  /* 0x0001e80e01007387 */ /* 0x0001e40000100a00 */
[----:B------:R-:W-:Y:S01]  /*402d0*/  STL [R1+0x3778], R25 ;  /* 0x0037781901007387 */ /* 0x000fe20000100800 */
[----:B0-----:R-:W-:Y:S02]  /*402e0*/  MOV R15, R26 ;  /* 0x0000001a000f7202 */ /* 0x001fe40000000f00 */
[----:B------:R-:W2:Y:S01]  /*402f0*/  LDL.64 R26, [R1+0x318] ;  /* 0x00031800011a7983 */ /* 0x000ea20000100a00 */
[----:B------:R-:W-:Y:S02]  /*40300*/  STL.64 [R1+0x1d0], R4 ;  /* 0x0001d00401007387 */ /* 0x000fe40000100a00 */
[----:B------:R0:W-:Y:S01]  /*40310*/  STL.64 [R1+0x1d8], R6 ;  /* 0x0001d80601007387 */ /* 0x0001e20000100a00 */
[----:B------:R-:W-:Y:S01]  /*40320*/  MOV R14, R19 ;  /* 0x00000013000e7202 */ /* 0x000fe20000000f00 */
[----:B0-----:R-:W4:Y:S01]  /*40330*/  LDL.LU.64 R6, [R1+0x38a8] ;  /* 0x0038a80001067983 */ /* 0x001f220000300a00 */
[----:B------:R-:W2:Y:S02]  /*40340*/  LDL.LU.64 R18, [R1+0x38a0] ;  /* 0x0038a00001127983 */ /* 0x000ea40000300a00 */
[----:B------:R-:W2:Y:S02]  /*40350*/  LDL.LU.64 R16, [R1+0x3898] ;  /* 0x0038980001107983 */ /* 0x000ea40000300a00 */
[----:B------:R0:W-:Y:S02]  /*40360*/  STL.64 [R1+0x37e8], R14 ;  /* 0x0037e80e01007387 */ /* 0x0001e40000100a00 */
[----:B0-----:R-:W3:Y:S01]  /*40370*/  LDL.LU.64 R14, [R1+0x2a8] ;  /* 0x0002a800010e7983 */ /* 0x001ee20000300a00 */
[----:B--2---:R-:W-:Y:S01]  /*40380*/  HMMA.16816.F32 R16, R20, R26, R16 ;  /* 0x0000001a1410723c */ /* 0x004fe20000001810 */
[----:B------:R-:W-:-:S02]  /*40390*/  MOV R25, R27 ;  /* 0x0000001b00197202 */ /* 0x000fc40000000f00 */
[----:B---3--:R0:W-:Y:S01]  /*403a0*/  STL.64 [R1+0x3840], R14 ;  /* 0x0038400e01007387 */ /* 0x0081e20000100a00 */
[----:B------:R-:W2:Y:S02]  /*403b0*/  LDL.LU R12, [R1+0x560] ;  /* 0x00056000010c7983 */ /* 0x000ea40000300800 */
[----:B------:R-:W2:Y:S01]  /*403c0*/  LDL.LU R13, [R1+0x564] ;  /* 0x00056400010d7983 */ /* 0x000ea20000300800 */
[----:B0-----:R-:W2:Y:S01]  /*403d0*/  LDL.LU R14, [R1+0x568] ;  /* 0x00056800010e7983 */ /* 0x001ea20000300800 */
[----:B------:R-:W2:Y:S11]  /*403e0*/  LDL.LU R15, [R1+0x56c] ;  /* 0x00056c00010f7983 */ /* 0x000eb60000300800 */
[----:B------:R-:W-:Y:S04]  /*403f0*/  @!UPT UIADD3 URZ, URZ, URZ, URZ ;  /* 0x0000003f3f3ff290 */ /* 0x000fe8000fffe03f */
[----:B------:R-:W-:Y:S02]  /*40400*/  STL.64 [R1+0x1c0], R16 ;  /* 0x0001c01001007387 */ /* 0x000fe40000100a00 */
[----:B------:R0:W-:Y:S02]  /*40410*/  STL.64 [R1+0x1c8], R18 ;  /* 0x0001c81201007387 */ /* 0x0001e40000100a00 */
[----:B0-----:R-:W3:Y:S01]  /*40420*/  LDL.LU.64 R18, [R1+0x3890] ;  /* 0x0038900001127983 */ /* 0x001ee20000300a00 */
[----:B------:R-:W3:Y:S02]  /*40430*/  LDL.LU.64 R16, [R1+0x3888] ;  /* 0x0038880001107983 */ /* 0x000ee40000300a00 */
[----:B------:R3:W-:Y:S02]  /*40440*/  STL [R1+0x37f0], R25 ;  /* 0x0037f01901007387 */ /* 0x0007e40000100800 */
[----:B------:R-:W3:Y:S01]  /*40450*/  LDL R26, [R1+0x308] ;  /* 0x00030800011a7983 */ /* 0x000ee20000100800 */
[----:B------:R-:W3:Y:S02]  /*40460*/  LDL R27, [R1+0x30c] ;  /* 0x00030c00011b7983 */ /* 0x000ee40000100800 */
[C---:B---3--:R-:W-:Y:S02]  /*40470*/  HMMA.16816.F32 R24, R20.reuse, R26, R16 ;  /* 0x0000001a1418723c */ /* 0x048fe40000001810 */
[----:B------:R-:W4:Y:S01]  /*40480*/  LDL.LU.64 R18, [R1+0x3880] ;  /* 0x0038800001127983 */ /* 0x000f220000300a00 */
[----:B------:R-:W4:Y:S11]  /*40490*/  LDL.LU.64 R16, [R1+0x3878] ;  /* 0x0038780001107983 */ /* 0x000f360000300a00 */
[----:B------:R-:W-:Y:S09]  /*404a0*/  @!UPT UIADD3 URZ, URZ, URZ, URZ ;  /* 0x0000003f3f3ff290 */ /* 0x000ff2000fffe03f */
[----:B------:R-:W-:Y:S01]  /*404b0*/  STL.64 [R1+0x1b0], R24 ;  /* 0x0001b01801007387 */ /* 0x000fe20000100a00 */
[----:B------:R0:W-:Y:S03]  /*404c0*/  STL.64 [R1+0x1b8], R26 ;  /* 0x0001b81a01007387 */ /* 0x0001e60000100a00 */
[----:B0-----:R-:W3:Y:S01]  /*404d0*/  LDL.LU.64 R26, [R1+0x218] ;  /* 0x00021800011a7983 */ /* 0x001ee20000300a00 */
[C---:B----4-:R-:W-:Y:S11]  /*404e0*/  HMMA.16816.F32 R16, R20.reuse, R6, R16 ;  /* 0x000000061410723c */ /* 0x050ff60000001810 */
[----:B------:R-:W-:Y:S11]  /*404f0*/  @!UPT UIADD3 URZ, URZ, URZ, URZ ;  /* 0x0000003f3f3ff290 */ /* 0x000ff6000fffe03f */
[----:B------:R-:W-:Y:S01]  /*40500*/  @!UPT UIADD3 URZ, URZ, URZ, URZ ;  /* 0x0000003f3f3ff290 */ /* 0x000fe2000fffe03f */
[----:B------:R-:W-:Y:S01]  /*40510*/  STL.64 [R1+0x6b0], R16 ;  /* 0x0006b01001007387 */ /* 0x000fe20000100a00 */
[----:B------:R0:W-:Y:S03]  /*40520*/  STL.64 [R1+0x6b8], R18 ;  /* 0x0006b81201007387 */ /* 0x0001e60000100a00 */
[----:B0-----:R-:W4:Y:S01]  /*40530*/  LDL.LU.64 R18, [R1+0x3870] ;  /* 0x0038700001127983 */ /* 0x001f220000300a00 */
[----:B------:R-:W-:Y:S01]  /*40540*/  MOV R4, R7 ;  /* 0x0000000700047202 */ /* 0x000fe20000000f00 */
[----:B------:R-:W-:Y:S02]  /*40550*/  IMAD.MOV.U32 R16, RZ, RZ, R6 ;  /* 0x000000ffff107224 */ /* 0x000fe400078e0006 */
[----:B------:R-:W2:Y:S02]  /*40560*/  LDL.LU.64 R6, [R1+0x3868] ;  /* 0x0038680001067983 */ /* 0x000ea40000300a00 */
[----:B------:R-:W-:Y:S02]  /*40570*/  STL [R1+0x35cc], R4 ;  /* 0x0035cc0401007387 */ /* 0x000fe40000100800 */
[----:B------:R-:W-:Y:S01]  /*40580*/  STL [R1+0x35c8], R16 ;  /* 0x0035c81001007387 */ /* 0x000fe20000100800 */
[C---:B----4-:R-:W-:Y:S11]  /*40590*/  HMMA.16816.F32 R8, R20.reuse, R18, R8 ;  /* 0x000000121408723c */ /* 0x050ff60000001808 */
[----:B------:R-:W-:Y:S11]  /*405a0*/  @!UPT UIADD3 URZ, URZ, URZ, URZ ;  /* 0x0000003f3f3ff290 */ /* 0x000ff6000fffe03f */
[----:B------:R-:W-:Y:S01]  /*405b0*/  @!UPT UIADD3 URZ, URZ, URZ, URZ ;  /* 0x0000003f3f3ff290 */ /* 0x000fe2000fffe03f */
[----:B------:R-:W-:Y:S01]  /*405c0*/  STL.64 [R1+0x6a0], R8 ;  /* 0x0006a00801007387 */ /* 0x000fe20000100a00 */
[----:B------:R0:W-:Y:S03]  /*405d0*/  STL.64 [R1+0x6a8], R10 ;  /* 0x0006a80a01007387 */ /* 0x0001e60000100a00 */
[----:B0-----:R-:W4:Y:S01]  /*405e0*/  LDL.LU.64 R10, [R1+0x3860] ;  /* 0x00386000010a7983 */ /* 0x001f220000300a00 */
[----:B------:R0:W-:Y:S02]  /*405f0*/  STL.64 [R1+0x35b0], R18 ;  /* 0x0035b01201007387 */ /* 0x0001e40000100a00 */
[----:B------:R-:W4:Y:S02]  /*40600*/  LDL.LU R16, [R1+0x580] ;  /* 0x0005800001107983 */ /* 0x000f240000300800 */
[----:B------:R-:W4:Y:S01]  /*40610*/  LDL.LU R17, [R1+0x584] ;  /* 0x0005840001117983 */ /* 0x000f220000300800 */
[----:B0-----:R-:W4:Y:S01]  /*40620*/  LDL.LU R18, [R1+0x588] ;  /* 0x0005880001127983 */ /* 0x001f220000300800 */
[----:B------:R-:W4:Y:S02]  /*40630*/  LDL.LU R19, [R1+0x58c] ;  /* 0x00058c0001137983 */ /* 0x000f240000300800 */
[C---:B----4-:R-:W-:Y:S11]  /*40640*/  HMMA.16816.F32 R16, R20.reuse, R10, R16 ;  /* 0x0000000a1410723c */ /* 0x050ff60000001810 */
[----:B------:R-:W-:Y:S11]  /*40650*/  @!UPT UIADD3 URZ, URZ, URZ, URZ ;  /* 0x0000003f3f3ff290 */ /* 0x000ff6000fffe03f */
[----:B------:R-:W-:Y:S01]  /*40660*/  @!UPT UIADD3 URZ, URZ, URZ, URZ ;  /* 0x0000003f3f3ff290 */ /* 0x000fe2000fffe03f */
[----:B------:R0:W-:Y:S01]  /*40670*/  STL.64 [R1+0x690], R16 ;  /* 0x0006901001007387 */ /* 0x0001e20000100a00 */
[----:B------:R1:W-:Y:S02]  /*40680*/  STL.64 [R1+0x698], R18 ;  /* 0x0006981201007387 */ /* 0x0003e40000100a00 */
[----:B0-----:R-:W-:Y:S01]  /*40690*/  IMAD.MOV.U32 R17, RZ, RZ, R11 ;  /* 0x000000ffff117224 */ /* 0x001fe200078e000b */
[----:B-1----:R-:W-:Y:S02]  /*406a0*/  MOV R18, R10 ;  /* 0x0000000a00127202 */ /* 0x002fe40000000f00 */
[----:B------:R-:W4:Y:S02]  /*406b0*/  LDL.LU.64 R10, [R1+0x3858] ;  /* 0x00385800010a7983 */ /* 0x000f240000300a00 */
[----:B------:R0:W-:Y:S02]  /*406c0*/  STL [R1+0x35d4], R17 ;  /* 0x0035d41101007387 */ /* 0x0001e40000100800 */
[----:B------:R1:W-:Y:S02]  /*406d0*/  STL [R1+0x35d0], R18 ;  /* 0x0035d01201007387 */ /* 0x0003e40000100800 */
[----:B------:R-:W4:Y:S01]  /*406e0*/  LDL.LU R16, [R1+0x570] ;  /* 0x0005700001107983 */ /* 0x000f220000300800 */
[----:B0-----:R-:W4:Y:S01]  /*406f0*/  LDL.LU R17, [R1+0x574] ;  /* 0x0005740001117983 */ /* 0x001f220000300800 */
[----:B-1----:R-:W4:Y:S02]  /*40700*/  LDL.LU R18, [R1+0x578] ;  /* 0x0005780001127983 */ /* 0x002f240000300800 */
[----:B------:R-:W4:Y:S02]  /*40710*/  LDL.LU R19, [R1+0x57c] ;  /* 0x00057c0001137983 */ /* 0x000f240000300800 */
[C---:B----4-:R-:W-:Y:S01]  /*40720*/  HMMA.16816.F32 R16, R20.reuse, R10, R16 ;  /* 0x0000000a1410723c */ /* 0x050fe20000001810 */
[----:B------:R-:W-:Y:S11]  /*40730*/  MOV R9, R11 ;  /* 0x0000000b00097202 */ /* 0x000ff60000000f00 */
[----:B------:R-:W-:Y:S11]  /*40740*/  @!UPT UIADD3 URZ, URZ, URZ, URZ ;  /* 0x0000003f3f3ff290 */ /* 0x000ff6000fffe03f */
[----:B------:R-:W-:Y:S01]  /*40750*/  STL.64 [R1+0x680], R16 ;  /* 0x0006801001007387 */ /* 0x000fe20000100a00 */
[----:B------:R0:W-:Y:S02]  /*40760*/  STL.64 [R1+0x688], R18 ;  /* 0x0006881201007387 */ /* 0x0001e40000100a00 */
[----:B0-----:R-:W-:Y:S02]  /*40770*/  MOV R19, R10 ;  /* 0x0000000a00137202 */ /* 0x001fe40000000f00 */
[----:B------:R-:W4:Y:S01]  /*40780*/  LDL.LU.64 R10, [R1+0x3850] ;  /* 0x00385000010a7983 */ /* 0x000f220000300a00 */
[----:B------:R-:W2:Y:S02]  /*40790*/  LDL.LU R8, [R1+0x3848] ;  /* 0x0038480001087983 */ /* 0x000ea40000300800 */
[----:B------:R-:W-:Y:S02]  /*407a0*/  STL [R1+0x35dc], R9 ;  /* 0x0035dc0901007387 */ /* 0x000fe40000100800 */
[----:B------:R0:W-:Y:S02]  /*407b0*/  STL [R1+0x35d8], R19 ;  /* 0x0035d81301007387 */ /* 0x0001e40000100800 */
[----:B0-----:R-:W2:Y:S02]  /*407c0*/  LDL.LU.64 R18, [R1+0x2b8] ;  /* 0x0002b80001127983 */ /* 0x001ea40000300a00 */
[C---:B--2---:R-:W-:Y:S01]  /*407d0*/  HMMA.16816.F32 R12, R20.reuse, R18, R12 ;  /* 0x00000012140c723c */ /* 0x044fe2000000180c */
[----:B------:R-:W-:Y:S01]  /*407e0*/  MOV R16, R19 ;  /* 0x0000001300107202 */ /* 0x000fe20000000f00 */
[----:B------:R-:W-:Y:S11]  /*407f0*/  IMAD.MOV.U32 R4, RZ, RZ, R18 ;  /* 0x000000ffff047224 */ /* 0x000ff600078e0012 */
[----:B------:R-:W-:Y:S10]  /*40800*/  @!UPT UIADD3 URZ, URZ, URZ, URZ ;  /* 0x0000003f3f3ff290 */ /* 0x000ff4000fffe03f */
[----:B------:R-:W-:Y:S01]  /*40810*/  STL.64 [R1+0x670], R12 ;  /* 0x0006700c01007387 */ /* 0x000fe20000100a00 */
[----:B------:R0:W-:Y:S03]  /*40820*/  STL.64 [R1+0x678], R14 ;  /* 0x0006780e01007387 */ /* 0x0001e60000100a00 */
[----:B0-----:R-:W2:Y:S01]  /*40830*/  LDL.LU.64 R14, [R1+0x3840] ;  /* 0x00384000010e7983 */ /* 0x001ea20000300a00 */
[----:B------:R0:W-:Y:S03]  /*40840*/  STL [R1+0x35e4], R16 ;  /* 0x0035e41001007387 */ /* 0x0001e60000100800 */
[----:B0-----:R-:W2:Y:S01]  /*40850*/  LDL.LU R16, [R1+0x550] ;  /* 0x0005500001107983 */ /* 0x001ea20000300800 */
[----:B------:R-:W2:Y:S02]  /*40860*/  LDL.LU R17, [R1+0x554] ;  /* 0x0005540001117983 */ /* 0x000ea40000300800 */
[----:B------:R-:W2:Y:S02]  /*40870*/  LDL.LU R18, [R1+0x558] ;  /* 0x0005580001127983 */ /* 0x000ea40000300800 */
[----:B------:R-:W2:Y:S01]  /*40880*/  LDL.LU R19, [R1+0x55c] ;  /* 0x00055c0001137983 */ /* 0x000ea20000300800 */
[----:B------:R-:W-:Y:S01]  /*40890*/  STL [R1+0x35e0], R4 ;  /* 0x0035e00401007387 */ /* 0x000fe20000100800 */
[----:B------:R0:W-:Y:S03]  /*408a0*/  STL.64 [R1+0x3828], R6 ;  /* 0x0038280601007387 */ /* 0x0001e60000100a00 */
[----:B0-----:R-:W3:Y:S01]  /*408b0*/  LDL.LU.64 R6, [R1+0x208] ;  /* 0x0002080001067983 */ /* 0x001ee20000300a00 */
[----:B--2---:R-:W-:Y:S11]  /*408c0*/  HMMA.16816.F32 R16, R20, R14, R16 ;  /* 0x0000000e1410723c */ /* 0x004ff60000001810 */
[----:B------:R-:W-:Y:S11]  /*408d0*/  @!UPT UIADD3 URZ, URZ, URZ, URZ ;  /* 0x0000003f3f3ff290 */ /* 0x000ff6000fffe03f */
[----:B------:R-:W-:Y:S01]  /*408e0*/  @!UPT UIADD3 URZ, URZ, URZ, URZ ;  /* 0x0000003f3f3ff290 */ /* 0x000fe2000fffe03f */
[----:B------:R0:W-:Y:S01]  /*408f0*/  STL.64 [R1+0x660], R16 ;  /* 0x0006601001007387 */ /* 0x0001e20000100a00 */
[----:B------:R1:W-:Y:S02]  /*40900*/  STL.64 [R1+0x668], R18 ;  /* 0x0006681201007387 */ /* 0x0003e40000100a00 */
[----:B------:R-:W2:Y:S01]  /*40910*/  LDL.LU R12, [R1+0x9bc] ;  /* 0x0009bc00010c7983 */ /* 0x000ea20000300800 */
[----:B0-----:R-:W-:Y:S01]  /*40920*/  MOV R17, R14 ;  /* 0x0000000e00117202 */ /* 0x001fe20000000f00 */
[----:B-1----:R-:W-:-:S05]  /*40930*/  IMAD.MOV.U32 R18, RZ, RZ, R15 ;  /* 0x000000ffff127224 */ /* 0x002fca00078e000f */
[----:B------:R-:W-:Y:S01]  /*40940*/  STL [R1+0x35ec], R18 ;  /* 0x0035ec1201007387 */ /* 0x000fe20000100800 */
[----:B------:R0:W-:Y:S02]  /*40950*/  STL [R1+0x35e8], R17 ;  /* 0x0035e81101007387 */ /* 0x0001e40000100800 */
[----:B------:R-:W2:Y:S01]  /*40960*/  LDL.LU R16, [R1+0x540] ;  /* 0x0005400001107983 */ /* 0x000ea20000300800 */
[----:B0-----:R-:W2:Y:S01]  /*40970*/  LDL.LU R17, [R1+0x544] ;  /* 0x0005440001117983 */ /* 0x001ea20000300800 */
[----:B------:R-:W2:Y:S02]  /*40980*/  LDL.LU R18, [R1+0x548] ;  /* 0x0005480001127983 */ /* 0x000ea40000300800 */
[----:B------:R-:W2:Y:S01]  /*40990*/  LDL.LU R19, [R1+0x54c] ;  /* 0x00054c0001137983 */ /* 0x000ea20000300800 */
[----:B---3--:R-:W-:Y:S01]  /*409a0*/  MOV R9, R26 ;  /* 0x0000001a00097202 */ /* 0x008fe20000000f00 */
[----:B--2---:R-:W-:Y:S11]  /*409b0*/  HMMA.16816.F32 R16, R20, R26, R16 ;  /* 0x0000001a1410723c */ /* 0x004ff60000001810 */
[----:B------:R-:W-:Y:S11]  /*409c0*/  @!UPT UIADD3 URZ, URZ, URZ, URZ ;  /* 0x0000003f3f3ff290 */ /* 0x000ff6000fffe03f */
[----:B------:R-:W-:Y:S01]  /*409d0*/  @!UPT UIADD3 URZ, URZ, URZ, URZ ;  /* 0x0000003f3f3ff290 */ /* 0x000fe2000fffe03f */
[----:B------:R-:W-:Y:S01]  /*409e0*/  STL.64 [R1+0x650], R16 ;  /* 0x0006501001007387 */ /* 0x000fe20000100a00 */
[----:B------:R0:W-:Y:S02]  /*409f0*/  STL.64 [R1+0x658], R18 ;  /* 0x0006581201007387 */ /* 0x0001e40000100a00 */
[----:B------:R-:W2:Y:S01]  /*40a00*/  LDL.LU R2, [R1+0x9b8] ;  /* 0x0009b80001027983 */ /* 0x000ea20000300800 */
[----:B0-----:R-:W-:Y:S02]  /*40a10*/  MOV R19, R27 ;  /* 0x0000001b00137202 */ /* 0x001fe40000000f00 */
[----:B------:R-:W3:Y:S01]  /*40a20*/  LDL.LU.64 R26, [R1+0x188] ;  /* 0x00018800011a7983 */ /* 0x000ee20000300a00 */
[----:B-----5:R-:W-:-:S03]  /*40a30*/  IMAD.MOV.U32 R25, RZ, RZ, R29 ;  /* 0x000000ffff197224 */ /* 0x020fc600078e001d */
[----:B---3--:R0:W-:Y:S01]  /*40a40*/  STL.64 [R1+0x37f8], R26 ;  /* 0x0037f81a01007387 */ /* 0x0081e20000100a00 */
[----:B------:R-:W3:Y:S02]  /*40a50*/  LDL.LU R24, [R1+0x500] ;  /* 0x0005000001187983 */ /* 0x000ee40000300800 */
[----:B------:R-:W5:Y:S01]  /*40a60*/  LDL.LU R29, [R1+0x3838] ;  /* 0x00383800011d7983 */ /* 0x000f620000300800 */
[----:B0-----:R-:W2:Y:S01]  /*40a70*/  LDL.LU R26, [R1+0x508] ;  /* 0x00050800011a7983 */ /* 0x001ea20000300800 */
[----:B------:R-:W2:Y:S03]  /*40a80*/  LDL.LU R27, [R1+0x50c] ;  /* 0x00050c00011b7983 */ /* 0x000ea60000300800 */
[----:B--2---:R0:W-:Y:S01]  /*40a90*/  STL.64 [R1+0x3808], R26 ;  /* 0x0038081a01007387 */ /* 0x0041e20000100a00 */
[----:B---3--:R5:W-:Y:S03]  /*40aa0*/  STL.64 [R1+0x3800], R24 ;  /* 0x0038001801007387 */ /* 0x008be60000100a00 */
[----:B0-----:R-:W2:Y:S01]  /*40ab0*/  LDL.LU.64 R26, [R1+0x1a8] ;  /* 0x0001a800011a7983 */ /* 0x001ea20000300a00 */
[----:B-----5:R-:W-:-:S03]  /*40ac0*/  MOV R25, R29 ;  /* 0x0000001d00197202 */ /* 0x020fc60000000f00 */
[----:B--2---:R0:W-:Y:S01]  /*40ad0*/  STL.64 [R1+0x3810], R26 ;  /* 0x0038101a01007387 */ /* 0x0041e20000100a00 */
[----:B------:R-:W2:Y:S02]  /*40ae0*/  LDL.LU R24, [R1+0x520] ;  /* 0x0005200001187983 */ /* 0x000ea40000300800 */
[----:B------:R-:W3:Y:S01]  /*40af0*/  LDL.LU R29, [R1+0x3834] ;  /* 0x00383400011d7983 */ /* 0x000ee20000300800 */
[----:B0-----:R-:W2:Y:S01]  /*40b00*/  LDL.LU R26, [R1+0x528] ;  /* 0x00052800011a7983 */ /* 0x001ea20000300800 */
[----:B------:R-:W2:Y:S02]  /*40b10*/  LDL.LU R27, [R1+0x52c] ;  /* 0x00052c00011b7983 */ /* 0x000ea40000300800 */
[----:B------:R3:W-:Y:S02]  /*40b20*/  STL [R1+0x35f4], R19 ;  /* 0x0035f41301007387 */ /* 0x0007e40000100800 */
[----:B------:R-:W5:Y:S01]  /*40b30*/  LDL.LU R16, [R1+0x530] ;  /* 0x0005300001107983 */ /* 0x000f620000300800 */
[----:B------:R-:W5:Y:S01]  /*40b40*/  LDL.LU R17, [R1+0x534] ;  /* 0x0005340001117983 */ /* 0x000f620000300800 */
[----:B------:R-:W5:Y:S01]  /*40b50*/  LDL.LU R18, [R1+0x538] ;  /* 0x0005380001127983 */ /* 0x000f620000300800 */
[----:B---3--:R-:W-:-:S02]  /*40b60*/  MOV R19, R29 ;  /* 0x0000001d00137202 */ /* 0x008fc40000000f00 */
[----:B------:R-:W3:Y:S01]  /*40b70*/  LDL.LU R29, [R1+0x3830] ;  /* 0x00383000011d7983 */ /* 0x000ee20000300800 */
[----:B------:R-:W-:Y:S02]  /*40b80*/  STL [R1+0x35f0], R9 ;  /* 0x0035f00901007387 */ /* 0x000fe40000100800 */
[----:B----4-:R0:W-:Y:S02]  /*40b90*/  STL.64 [R1+0x3820], R10 ;  /* 0x0038200a01007387 */ /* 0x0101e40000100a00 */
[----:B------:R-:W-:Y:S01]  /*40ba0*/  STL [R1+0x3818], R8 ;  /* 0x0038180801007387 */ /* 0x000fe20000100800 */
[----:B0-----:R-:W2:Y:S01]  /*40bb0*/  LDL.LU.64 R10, [R1+0x1f8] ;  /* 0x0001f800010a7983 */ /* 0x001ea20000300a00 */
[C---:B-----5:R-:W-:Y:S01]  /*40bc0*/  HMMA.16816.F32 R16, R20.reuse, R6, R16 ;  /* 0x000000061410723c */ /* 0x060fe20000001810 */
[----:B------:R-:W-:Y:S11]  /*40bd0*/  MOV R4, R7 ;  /* 0x0000000700047202 */ /* 0x000ff60000000f00 */
[----:B------:R-:W-:Y:S11]  /*40be0*/  @!UPT UIADD3 URZ, URZ, URZ, URZ ;  /* 0x0000003f3f3ff290 */ /* 0x000ff6000fffe03f */
[----:B------:R0:W-:Y:S01]  /*40bf0*/  STL.64 [R1+0x640], R16 ;  /* 0x0006401001007387 */ /* 0x0001e20000100a00 */
[----:B------:R1:W-:Y:S02]  /*40c00*/  STL.64 [R1+0x648], R18 ;  /* 0x0006481201007387 */ /* 0x0003e40000100a00 */
[----:B0-----:R-:W-:Y:S02]  /*40c10*/  IMAD.MOV.U32 R16, RZ, RZ, R6 ;  /* 0x000000ffff107224 */ /* 0x001fe400078e0006 */
[----:B------:R-:W4:Y:S01]  /*40c20*/  LDL.LU.64 R6, [R1+0x3828] ;  /* 0x0038280001067983 */ /* 0x000f220000300a00 */
[----:B------:R-:W5:Y:S02]  /*40c30*/  LDL.LU R13, [R1+0x9b4] ;  /* 0x0009b400010d7983 */ /* 0x000f640000300800 */
[----:B------:R-:W-:Y:S02]  /*40c40*/  STL [R1+0x35fc], R4 ;  /* 0x0035fc0401007387 */ /* 0x000fe40000100800 */
[----:B------:R-:W-:Y:S01]  /*40c50*/  STL [R1+0x35f8], R16 ;  /* 0x0035f81001007387 */ /* 0x000fe20000100800 */
[----:B--2---:R-:W-:Y:S01]  /*40c60*/  HMMA.16816.F32 R24, R20, R10, R24 ;  /* 0x0000000a1418723c */ /* 0x004fe20000001818 */
[----:B-1----:R-:W-:Y:S01]  /*40c70*/  MOV R18, R10 ;  /* 0x0000000a00127202 */ /* 0x002fe20000000f00 */
[----:B------:R-:W-:-:S02]  /*40c80*/  IMAD.MOV.U32 R17, RZ, RZ, R11 ;  /* 0x000000ffff117224 */ /* 0x000fc400078e000b */
[----:B------:R-:W2:Y:S01]  /*40c90*/  LDL.LU.64 R10, [R1+0x3820] ;  /* 0x00382000010a7983 */ /* 0x000ea20000300a00 */
[----:B------:R-:W2:Y:S11]  /*40ca0*/  LDL.LU R8, [R1+0x3818] ;  /* 0x0038180001087983 */ /* 0x000eb60000300800 */
[----:B------:R-:W-:Y:S07]  /*40cb0*/  @!UPT UIADD3 URZ, URZ, URZ, URZ ;  /* 0x0000003f3f3ff290 */ /* 0x000fee000fffe03f */
[----:B------:R-:W-:Y:S01]  /*40cc0*/  STL.64 [R1+0x630], R24 ;  /* 0x0006301801007387 */ /* 0x000fe20000100a00 */
[----:B------:R0:W-:Y:S01]  /*40cd0*/  STL [R1+0x638], R26 ;  /* 0x0006381a01007387 */ /* 0x0001e20000100800 */
[----:B------:R-:W-:Y:S02]  /*40ce0*/  MOV R3, R27 ;  /* 0x0000001b00037202 */ /* 0x000fe40000000f00 */
[----:B0-----:R-:W2:Y:S01]  /*40cf0*/  LDL.LU.64 R26, [R1+0x3810] ;  /* 0x00381000011a7983 */ /* 0x001ea20000300a00 */
[----:B------:R0:W-:Y:S02]  /*40d00*/  STL [R1+0x3604], R17 ;  /* 0x0036041101007387 */ /* 0x0001e40000100800 */
[----:B------:R1:W-:Y:S02]  /*40d10*/  STL [R1+0x3600], R18 ;  /* 0x0036001201007387 */ /* 0x0003e40000100800 */
[----:B------:R-:W2:Y:S01]  /*40d20*/  LDL.LU R16, [R1+0x510] ;  /* 0x0005100001107983 */ /* 0x000ea20000300800 */
[----:B0-----:R-:W2:Y:S01]  /*40d30*/  LDL.LU R17, [R1+0x514] ;  /* 0x0005140001117983 */ /* 0x001ea20000300800 */
[----:B-1----:R-:W2:Y:S02]  /*40d40*/  LDL.LU R18, [R1+0x518] ;  /* 0x0005180001127983 */ /* 0x002ea40000300800 */
[----:B------:R-:W2:Y:S02]  /*40d50*/  LDL.LU R19, [R1+0x51c] ;  /* 0x00051c0001137983 */ /* 0x000ea40000300800 */
[----:B------:R-:W-:Y:S02]  /*40d60*/  STL [R1+0x3370], R3 ;  /* 0x0033700301007387 */ /* 0x000fe40000100800 */
[----:B---3--:R-:W-:Y:S01]  /*40d70*/  FADD R0, R12, -R29 ;  /* 0x8000001d0c007221 */ /* 0x008fe20000000000 */
[----:B--2---:R-:W-:Y:S01]  /*40d80*/  HMMA.16816.F32 R16, R20, R26, R16 ;  /* 0x0000001a1410723c */ /* 0x004fe20000001810 */
[----:B------:R-:W-:Y:S11]  /*40d90*/  IMAD.MOV.U32 R9, RZ, RZ, R27 ;  /* 0x000000ffff097224 */ /* 0x000ff600078e001b */
[----:B------:R-:W-:Y:S11]  /*40da0*/  @!UPT UIADD3 URZ, URZ, URZ, URZ ;  /* 0x0000003f3f3ff290 */ /* 0x000ff6000fffe03f */
[----:B------:R-:W-:Y:S01]  /*40db0*/  STL.64 [R1+0x730], R16 ;  /* 0x0007301001007387 */ /* 0x000fe20000100a00 */
[----:B------:R0:W-:Y:S02]  /*40dc0*/  STL.64 [R1+0x738], R18 ;  /* 0x0007381201007387 */ /* 0x0001e40000100a00 */
[----:B0-----:R-:W-:Y:S02]  /*40dd0*/  MOV R19, R26 ;  /* 0x0000001a00137202 */ /* 0x001fe40000000f00 */
[----:B------:R-:W2:Y:S01]  /*40de0*/  LDL.LU.64 R26, [R1+0x3808] ;  /* 0x00380800011a7983 */ /* 0x000ea20000300a00 */
[----:B------:R-:W2:Y:S02]  /*40df0*/  LDL.LU.64 R24, [R1+0x3800] ;  /* 0x0038000001187983 */ /* 0x000ea40000300a00 */
[----:B------:R-:W3:Y:S02]  /*40e00*/  LDL.LU R12, [R1+0x9b0] ;  /* 0x0009b000010c7983 */ /* 0x000ee40000300800 */
[----:B------:R-:W-:Y:S01]  /*40e10*/  STL [R1+0x360c], R9 ;  /* 0x00360c0901007387 */ /* 0x000fe20000100800 */
[----:B------:R0:W-:Y:S04]  /*40e20*/  STL [R1+0x3608], R19 ;  /* 0x0036081301007387 */ /* 0x0001e80000100800 */
[----:B0-----:R-:W2:Y:S01]  /*40e30*/  LDL.LU.64 R18, [R1+0x198] ;  /* 0x0001980001127983 */ /* 0x001ea20000300a00 */
[----:B------:R-:W-:-:S06]  /*40e40*/  FMUL R0, R0, 1.4426950216293334961 ;  /* 0x3fb8aa3b00007820 */ /* 0x000fcc0000400000 */
[----:B------:R-:W0:Y:S01]  /*40e50*/  MUFU.EX2 R0, R0 ;  /* 0x0000000000007308 */ /* 0x000e220000000800 */
[----:B--2---:R-:W-:Y:S01]  /*40e60*/  HMMA.16816.F32 R24, R20, R18, R24 ;  /* 0x000000121418723c */ /* 0x004fe20000001818 */
[----:B------:R-:W-:Y:S02]  /*40e70*/  MOV R16, R19 ;  /* 0x0000001300107202 */ /* 0x000fe40000000f00 */
[----:B------:R-:W-:Y:S11]  /*40e80*/  MOV R4, R18 ;  /* 0x0000001200047202 */ /* 0x000ff60000000f00 */
[----:B------:R-:W-:Y:S09]  /*40e90*/  @!UPT UIADD3 URZ, URZ, URZ, URZ ;  /* 0x0000003f3f3ff290 */ /* 0x000ff2000fffe03f */
[----:B------:R-:W-:Y:S01]  /*40ea0*/  STL.64 [R1+0x720], R24 ;  /* 0x0007201801007387 */ /* 0x000fe20000100a00 */
[----:B0-----:R-:W-:Y:S02]  /*40eb0*/  STL [R1+0xa38], R0 ;  /* 0x000a380001007387 */ /* 0x001fe40000100800 */
[----:B------:R0:W-:Y:S02]  /*40ec0*/  STL.64 [R1+0x728], R26 ;  /* 0x0007281a01007387 */ /* 0x0001e40000100a00 */
[----:B0-----:R-:W2:Y:S01]  /*40ed0*/  LDL.LU.64 R26, [R1+0x37f8] ;  /* 0x0037f800011a7983 */ /* 0x001ea20000300a00 */
[----:B------:R-:W2:Y:S02]  /*40ee0*/  LDL.LU.64 R14, [R1+0x168] ;  /* 0x00016800010e7983 */ /* 0x000ea40000300a00 */
[----:B------:R0:W-:Y:S02]  /*40ef0*/  STL [R1+0x3614], R16 ;  /* 0x0036141001007387 */ /* 0x0001e40000100800 */
[----:B0-----:R-:W2:Y:S01]  /*40f00*/  LDL.LU R16, [R1+0x4f0] ;  /* 0x0004f00001107983 */ /* 0x001ea20000300800 */
[----:B------:R-:W2:Y:S02]  /*40f10*/  LDL.LU R17, [R1+0x4f4] ;  /* 0x0004f40001117983 */ /* 0x000ea40000300800 */
[----:B------:R-:W2:Y:S02]  /*40f20*/  LDL.LU R18, [R1+0x4f8] ;  /* 0x0004f80001127983 */ /* 0x000ea40000300800 */
[----:B------:R-:W2:Y:S02]  /*40f30*/  LDL.LU R19, [R1+0x4fc] ;  /* 0x0004fc0001137983 */ /* 0x000ea40000300800 */
[----:B------:R-:W-:-:S04]  /*40f40*/  FADD R2, R2, -R29 ;  /* 0x8000001d02027221 */ /* 0x000fc80000000000 */
[----:B------:R-:W-:-:S06]  /*40f50*/  FMUL R0, R2, 1.4426950216293334961 ;  /* 0x3fb8aa3b02007820 */ /* 0x000fcc0000400000 */
[----:B------:R-:W0:Y:S01]  /*40f60*/  MUFU.EX2 R0, R0 ;  /* 0x0000000000007308 */ /* 0x000e220000000800 */
[----:B------:R-:W-:Y:S01]  /*40f70*/  STL [R1+0x3610], R4 ;  /* 0x0036100401007387 */ /* 0x000fe20000100800 */
[----:B-----5:R-:W-:Y:S02]  /*40f80*/  FADD R2, R13, -R29 ;  /* 0x8000001d0d027221 */ /* 0x020fe40000000000 */
[----:B------:R-:W5:Y:S01]  /*40f90*/  LDL.LU R13, [R1+0x9cc] ;  /* 0x0009cc00010d7983 */ /* 0x000f620000300800 */
[----:B--2---:R-:W-:Y:S11]  /*40fa0*/  HMMA.16816.F32 R16, R20, R26, R16 ;  /* 0x0000001a1410723c */ /* 0x004ff60000001810 */
[----:B------:R-:W-:Y:S11]  /*40fb0*/  @!UPT UIADD3 URZ, URZ, URZ, URZ ;  /* 0x0000003f3f3ff290 */ /* 0x000ff6000fffe03f */
[----:B------:R-:W-:Y:S01]  /*40fc0*/  @!UPT UIADD3 URZ, URZ, URZ, URZ ;  /* 0x0000003f3f3ff290 */ /* 0x000fe2000fffe03f */
[----:B------:R1:W-:Y:S01]  /*40fd0*/  STL.64 [R1+0x710], R16 ;  /* 0x0007101001007387 */ /* 0x0003e20000100a00 */
[----:B0-----:R-:W-:Y:S02]  /*40fe0*/  STL [R1+0xa30], R0 ;  /* 0x000a300001007387 */ /* 0x001fe40000100800 */
[----:B------:R0:W-:Y:S02]  /*40ff0*/  STL.64 [R1+0x718], R18 ;  /* 0x0007181201007387 */ /* 0x0001e40000100a00 */
[----:B------:R-:W2:Y:S02]  /*41000*/  LDL.LU R25, [R1+0x37f0] ;  /* 0x0037f00001197983 */ /* 0x000ea40000300800 */
[----:B-1----:R-:W-:Y:S01]  /*41010*/  IMAD.MOV.U32 R17, RZ, RZ, R26 ;  /* 0x000000ffff117224 */ /* 0x002fe200078e001a */
[----:B0-----:R-:W-:-:S05]  /*41020*/  MOV R18, R27 ;  /* 0x0000001b00127202 */ /* 0x001fca0000000f00 */
[----:B------:R0:W-:Y:S01]  /*41030*/  STL [R1+0x361c], R18 ;  /* 0x00361c1201007387 */ /* 0x0001e20000100800 */
[----:B------:R-:W-:Y:S03]  /*41040*/  STL [R1+0x3618], R17 ;  /* 0x0036181101007387 */ /* 0x000fe60000100800 */
[----:B0-----:R-:W2:Y:S01]  /*41050*/  LDL.LU.64 R18, [R1+0x178] ;  /* 0x0001780001127983 */ /* 0x001ea20000300a00 */
[----:B------:R-:W2:Y:S02]  /*41060*/  LDL.LU R26, [R1+0x18] ;  /* 0x00001800011a7983 */ /* 0x000ea40000300800 */
[----:B------:R-:W2:Y:S02]  /*41070*/  LDL.LU R27, [R1+0x1c] ;  /* 0x00001c00011b7983 */ /* 0x000ea40000300800 */
[----:B--2---:R-:W-:Y:S01]  /*41080*/  STL.64 [R1+0x3780], R26 ;  /* 0x0037801a01007387 */ /* 0x004fe20000100a00 */
[----:B------:R0:W-:Y:S02]  /*41090*/  STL [R1+0x377c], R25 ;  /* 0x00377c1901007387 */ /* 0x0001e40000100800 */
[----:B------:R-:W2:Y:S01]  /*410a0*/  LDL.LU R24, [R1+0x4e0] ;  /* 0x0004e00001187983 */ /* 0x000ea20000300800 */
[----:B0-----:R-:W2:Y:S01]  /*410b0*/  LDL.LU R25, [R1+0x4e4] ;  /* 0x0004e40001197983 */ /* 0x001ea20000300800 */
[----:B------:R-:W2:Y:S02]  /*410c0*/  LDL.LU R26, [R1+0x4e8] ;  /* 0x0004e800011a7983 */ /* 0x000ea40000300800 */
[----:B------:R-:W2:Y:S02]  /*410d0*/  LDL.LU R27, [R1+0x4ec] ;  /* 0x0004ec00011b7983 */ /* 0x000ea40000300800 */
[----:B------:R-:W-:-:S04]  /*410e0*/  FMUL R0, R2, 1.4426950216293334961 ;  /* 0x3fb8aa3b02007820 */ /* 0x000fc80000400000 */
[----:B------:R-:W0:Y:S01]  /*410f0*/  MUFU.EX2 R3, R0 ;  /* 0x0000000000037308 */ /* 0x000e220000000800 */
[----:B------:R-:W-:Y:S01]  /*41100*/  STL [R1+0x3210], R29 ;  /* 0x0032101d01007387 */ /* 0x000fe20000100800 */
[----:B------:R-:W-:Y:S01]  /*41110*/  MOV R9, R18 ;  /* 0x0000001200097202 */ /* 0x000fe20000000f00 */
[----:B--2---:R-:W-:Y:S11]  /*41120*/  HMMA.16816.F32 R24, R20, R18, R24 ;  /* 0x000000121418723c */ /* 0x004ff60000001818 */
[----:B------:R-:W-:Y:S11]  /*41130*/  @!UPT UIADD3 URZ, URZ, URZ, URZ ;  /* 0x0000003f3f3ff290 */ /* 0x000ff6000fffe03f */
[----:B------:R-:W-:Y:S01]  /*41140*/  @!UPT UIADD3 URZ, URZ, URZ, URZ ;  /* 0x0000003f3f3ff290 */ /* 0x000fe2000fffe03f */
[----:B------:R1:W-:Y:S01]  /*41150*/  STL.64 [R1+0x700], R24 ;  /* 0x0007001801007387 */ /* 0x0003e20000100a00 */
[----:B------:R2:W-:Y:S02]  /*41160*/  STL [R1+0x708], R26 ;  /* 0x0007081a01007387 */ /* 0x0005e40000100800 */
[----:B------:R-:W-:Y:S01]  /*41170*/  IMAD.MOV.U32 R5, RZ, RZ, R27 ;  /* 0x000000ffff057224 */ /* 0x000fe200078e001b */
[----:B-1----:R-:W4:Y:S01]  /*41180*/  LDL.LU R24, [R1+0x9c8] ;  /* 0x0009c80001187983 */ /* 0x002f220000300800 */
[----:B--2---:R-:W2:Y:S02]  /*41190*/  LDL.LU.64 R26, [R1+0x158] ;  /* 0x00015800011a7983 */ /* 0x004ea40000300a00 */
[----:B0-----:R-:W-:Y:S02]  /*411a0*/  STL [R1+0xa34], R3 ;  /* 0x000a340301007387 */ /* 0x001fe40000100800 */
[----:B------:R0:W-:Y:S01]  /*411b0*/  STL [R1+0x3624], R19 ;  /* 0x0036241301007387 */ /* 0x0001e20000100800 */
[----:B------:R-:W2:Y:S01]  /*411c0*/  LDL.LU R16, [R1+0x4d0] ;  /* 0x0004d00001107983 */ /* 0x000ea20000300800 */
[----:B------:R-:W2:Y:S02]  /*411d0*/  LDL.LU R17, [R1+0x4d4] ;  /* 0x0004d40001117983 */ /* 0x000ea40000300800 */
[----:B------:R-:W2:Y:S01]  /*411e0*/  LDL.LU R18, [R1+0x4d8] ;  /* 0x0004d80001127983 */ /* 0x000ea20000300800 */
[----:B0-----:R-:W2:Y:S01]  /*411f0*/  LDL.LU R19, [R1+0x4dc] ;  /* 0x0004dc0001137983 */ /* 0x001ea20000300800 */
[----:B---3--:R-:W-:-:S04]  /*41200*/  FADD R2, R12, -R29 ;  /* 0x8000001d0c027221 */ /* 0x008fc80000000000 */
[----:B------:R-:W-:-:S06]  /*41210*/  FMUL R0, R2, 1.4426950216293334961 ;  /* 0x3fb8aa3b02007820 */ /* 0x000fcc0000400000 */
[----:B------:R-:W0:Y:S01]  /*41220*/  MUFU.EX2 R0, R0 ;  /* 0x0000000000007308 */ /* 0x000e220000000800 */
[----:B------:R-:W-:Y:S01]  /*41230*/  STL [R1+0x3620], R9 ;  /* 0x0036200901007387 */ /* 0x000fe20000100800 */
[----:B------:R-:W-:Y:S02]  /*41240*/  STL.64 [R1+0x37e0], R10 ;  /* 0x0037e00a01007387 */ /* 0x000fe40000100a00 */
[----:B------:R2:W-:Y:S01]  /*41250*/  STL [R1+0x37d8], R8 ;  /* 0x0037d80801007387 */ /* 0x0005e20000100800 */
[----:B------:R-:W-:Y:S01]  /*41260*/  MOV R4, R15 ;  /* 0x0000000f00047202 */ /* 0x000fe20000000f00 */
[----:B0-----:R-:W-:Y:S01]  /*41270*/  STL [R1+0x9cc], R0 ;  /* 0x0009cc0001007387 */ /* 0x001fe20000100800 */
[----:B--2---:R-:W-:Y:S07]  /*41280*/  HMMA.16816.F32 R8, R20, R14, R16 ;  /* 0x0000000e1408723c */ /* 0x004fee0000001810 */
[----:B------:R-:W-:-:S02]  /*41290*/  MOV R16, R14 ;  /* 0x0000000e00107202 */ /* 0x000fc40000000f00 */
[----:B------:R-:W2:Y:S01]  /*412a0*/  LDL.LU.64 R14, [R1+0x37e8] ;  /* 0x0037e800010e7983 */ /* 0x000ea20000300a00 */
[----:B-----5:R-:W-:Y:S11]  /*412b0*/  FADD R2, R13, -R28 ;  /* 0x8000001c0d027221 */ /* 0x020ff60000000000 */
[----:B------:R-:W-:Y:S02]  /*412c0*/  @!UPT UIADD3 URZ, URZ, URZ, URZ ;  /* 0x0000003f3f3ff290 */ /* 0x000fe4000fffe03f */
[----:B------:R0:W-:Y:S01]  /*412d0*/  STL [R1+0x6f8], R10 ;  /* 0x0006f80a01007387 */ /* 0x0001e20000100800 */
[----:B------:R-:W-:Y:S01]  /*412e0*/  IMAD.MOV.U32 R12, RZ, RZ, R8 ;  /* 0x000000ffff0c7224 */ /* 0x000fe200078e0008 */
[----:B------:R-:W-:Y:S01]  /*412f0*/  MOV R13, R9 ;  /* 0x00000009000d7202 */ /* 0x000fe20000000f00 */
[----:B------:R-:W3:Y:S01]  /*41300*/  LDL.LU R8, [R1+0x4b0] ;  /* 0x0004b00001087983 */ /* 0x000ee20000300800 */
[----:B------:R-:W3:Y:S01]  /*41310*/  LDL.LU R9, [R1+0x4b4] ;  /* 0x0004b40001097983 */ /* 0x000ee20000300800 */
[----:B------:R-:W-:-:S03]  /*41320*/  MOV R29, R11 ;  /* 0x0000000b001d7202 */ /* 0x000fc60000000f00 */
[----:B0-----:R-:W3:Y:S01]  /*41330*/  LDL.LU R10, [R1+0x4b8] ;  /* 0x0004b800010a7983 */ /* 0x001ee20000300800 */
[----:B------:R-:W3:Y:S02]  /*41340*/  LDL.LU R11, [R1+0x4bc] ;  /* 0x0004bc00010b7983 */ /* 0x000ee40000300800 */
[----:B------:R-:W5:Y:S01]  /*41350*/  LDL.LU R18, [R1+0x9c4] ;  /* 0x0009c40001127983 */ /* 0x000f620000300800 */
[----:B--2---:R-:W-:Y:S01]  /*41360*/  STL.64 [R1+0x3790], R14 ;  /* 0x0037900e01007387 */ /* 0x004fe20000100a00 */
[----:B------:R0:W-:Y:S03]  /*41370*/  STL.64 [R1+0x3788], R12 ;  /* 0x0037880c01007387 */ /* 0x0001e60000100a00 */
[----:B0-----:R-:W2:Y:S01]  /*41380*/  LDL.LU R12, [R1+0x4c0] ;  /* 0x0004c000010c7983 */ /* 0x001ea20000300800 */
[----:B------:R-:W2:Y:S02]  /*41390*/  LDL.LU R13, [R1+0x4c4] ;  /* 0x0004c400010d7983 */ /* 0x000ea40000300800 */
[----:B------:R-:W2:Y:S02]  /*413a0*/  LDL.LU R14, [R1+0x4c8] ;  /* 0x0004c800010e7983 */ /* 0x000ea40000300800 */
[----:B------:R-:W2:Y:S02]  /*413b0*/  LDL.LU R15, [R1+0x4cc] ;  /* 0x0004cc00010f7983 */ /* 0x000ea40000300800 */
[----:B------:R-:W-:-:S06]  /*413c0*/  FMUL R0, R2, 1.4426950216293334961 ;  /* 0x3fb8aa3b02007820 */ /* 0x000fcc0000400000 */
[----:B------:R-:W0:Y:S01]  /*413d0*/  MUFU.EX2 R0, R0 ;  /* 0x0000000000007308 */ /* 0x000e220000000800 */
[----:B------:R-:W-:Y:S01]  /*413e0*/  STL [R1+0x3708], R4 ;  /* 0x0037080401007387 */ /* 0x000fe20000100800 */
[----:B----4-:R1:W-:Y:S02]  /*413f0*/  STL.64 [R1+0x37d0], R6 ;  /* 0x0037d00601007387 */ /* 0x0103e40000100a00 */
[----:B------:R-:W-:Y:S01]  /*41400*/  STL [R1+0x37c8], R5 ;  /* 0x0037c80501007387 */ /* 0x000fe20000100800 */
[----:B-1----:R-:W3:Y:S01]  /*41410*/  LDL.LU.64 R6, [R1+0x138] ;  /* 0x0001380001067983 */ /* 0x002ee20000300a00 */
[----:B------:R-:W-:Y:S02]  /*41420*/  STL [R1+0x3628], R16 ;  /* 0x0036281001007387 */ /* 0x000fe40000100800 */
[----:B------:R-:W-:Y:S02]  /*41430*/  STL [R1+0x3374], R29 ;  /* 0x0033741d01007387 */ /* 0x000fe40000100800 */
[----:B------:R-:W4:Y:S01]  /*41440*/  LDL.LU R19, [R1+0x9c0] ;  /* 0x0009c00001137983 */ /* 0x000f220000300800 */
[----:B0-----:R-:W-:Y:S01]  /*41450*/  STL [R1+0x9b8], R0 ;  /* 0x0009b80001007387 */ /* 0x001fe20000100800 */
[C---:B--2---:R-:W-:Y:S11]  /*41460*/  HMMA.16816.F32 R12, R20.reuse, R26, R12 ;  /* 0x0000001a140c723c */ /* 0x044ff6000000180c */
[----:B------:R-:W-:Y:S11]  /*41470*/  @!UPT UIADD3 URZ, URZ, URZ, URZ ;  /* 0x0000003f3f3ff290 */ /* 0x000ff6000fffe03f */
[----:B------:R-:W-:Y:S01]  /*41480*/  @!UPT UIADD3 URZ, URZ, URZ, URZ ;  /* 0x0000003f3f3ff290 */ /* 0x000fe2000fffe03f */
[----:B------:R-:W-:Y:S01]  /*41490*/  STL.64 [R1+0x7d0], R12 ;  /* 0x0007d00c01007387 */ /* 0x000fe20000100a00 */
[----:B------:R0:W-:Y:S03]  /*414a0*/  STL.64 [R1+0x7d8], R14 ;  /* 0x0007d80e01007387 */ /* 0x0001e60000100a00 */
[----:B0-----:R-:W2:Y:S01]  /*414b0*/  LDL.LU.64 R14, [R1+0x118] ;  /* 0x00011800010e7983 */ /* 0x001ea20000300a00 */
[----:B------:R-:W-:Y:S02]  /*414c0*/  FADD R2, R24, -R28 ;  /* 0x8000001c18027221 */ /* 0x000fe40000000000 */
[----:B------:R-:W-:Y:S01]  /*414d0*/  IMAD.MOV.U32 R17, RZ, RZ, R26 ;  /* 0x000000ffff117224 */ /* 0x000fe200078e001a */
[----:B------:R-:W-:Y:S01]  /*414e0*/  MOV R29, R27 ;  /* 0x0000001b001d7202 */ /* 0x000fe20000000f00 */
[----:B--2---:R0:W-:Y:S04]  /*414f0*/  STL.64 [R1+0x37a8], R14 ;  /* 0x0037a80e01007387 */ /* 0x0041e80000100a00 */
[----:B0-----:R-:W2:Y:S01]  /*41500*/  LDL.LU.64 R14, [R1+0x128] ;  /* 0x00012800010e7983 */ /* 0x001ea20000300a00 */
[----:B------:R-:W2:Y:S02]  /*41510*/  LDL.LU R24, [R1+0x480] ;  /* 0x0004800001187983 */ /* 0x000ea40000300800 */
[----:B------:R-:W2:Y:S02]  /*41520*/  LDL.LU R25, [R1+0x484] ;  /* 0x0004840001197983 */ /* 0x000ea40000300800 */
[----:B------:R-:W2:Y:S01]  /*41530*/  LDL.LU R26, [R1+0x488] ;  /* 0x00048800011a7983 */ /* 0x000ea20000300800 */
[----:B------:R-:W2:Y:S04]  /*41540*/  LDL.LU R27, [R1+0x48c] ;  /* 0x00048c00011b7983 */ /* 0x000ea80000300800 */
[----:B--2---:R-:W-:Y:S01]  /*41550*/  STL.64 [R1+0x37a0], R26 ;  /* 0x0037a01a01007387 */ /* 0x004fe20000100a00 */
[----:B------:R0:W-:Y:S03]  /*41560*/  STL.64 [R1+0x3798], R24 ;  /* 0x0037981801007387 */ /* 0x0001e60000100a00 */
[----:B0-----:R-:W2:Y:S01]  /*41570*/  LDL.LU R24, [R1+0x490] ;  /* 0x0004900001187983 */ /* 0x001ea20000300800 */
[----:B------:R-:W2:Y:S02]  /*41580*/  LDL.LU R25, [R1+0x494] ;  /* 0x0004940001197983 */ /* 0x000ea40000300800 */
[----:B------:R-:W2:Y:S02]  /*41590*/  LDL.LU R26, [R1+0x498] ;  /* 0x00049800011a7983 */ /* 0x000ea40000300800 */
[----:B------:R-:W2:Y:S02]  /*415a0*/  LDL.LU R27, [R1+0x49c] ;  /* 0x00049c00011b7983 */ /* 0x000ea40000300800 */
[----:B------:R-:W-:Y:S01]  /*415b0*/  FMUL R0, R2, 1.4426950216293334961 ;  /* 0x3fb8aa3b02007820 */ /* 0x000fe20000400000 */
[----:B---3--:R-:W-:Y:S05]  /*415c0*/  HMMA.16816.F32 R8, R20, R6, R8 ;  /* 0x000000061408723c */ /* 0x008fea0000001808 */
[----:B------:R-:W0:Y:S01]  /*415d0*/  MUFU.EX2 R0, R0 ;  /* 0x0000000000007308 */ /* 0x000e220000000800 */
[----:B-----5:R-:W-:-:S02]  /*415e0*/  FADD R2, R18, -R28 ;  /* 0x8000001c12027221 */ /* 0x020fc40000000000 */
[----:B------:R-:W-:Y:S01]  /*415f0*/  IMAD.MOV.U32 R18, RZ, RZ, R7 ;  /* 0x000000ffff127224 */ /* 0x000fe200078e0007 */
[----:B--2---:R-:W-:Y:S01]  /*41600*/  STL.64 [R1+0x37b8], R26 ;  /* 0x0037b81a01007387 */ /* 0x004fe20000100a00 */
[----:B------:R1:W-:Y:S03]  /*41610*/  STL.64 [R1+0x37b0], R24 ;  /* 0x0037b01801007387 */ /* 0x0003e60000100a00 */
[----:B-1----:R-:W2:Y:S01]  /*41620*/  LDL.LU R24, [R1+0x4a0] ;  /* 0x0004a00001187983 */ /* 0x002ea20000300800 */
[----:B------:R-:W2:Y:S02]  /*41630*/  LDL.LU R25, [R1+0x4a4] ;  /* 0x0004a40001197983 */ /* 0x000ea40000300800 */
[----:B------:R-:W2:Y:S02]  /*41640*/  LDL.LU R26, [R1+0x4a8] ;  /* 0x0004a800011a7983 */ /* 0x000ea40000300800 */
[----:B------:R-:W2:Y:S01]  /*41650*/  LDL.LU R27, [R1+0x4ac] ;  /* 0x0004ac00011b7983 */ /* 0x000ea20000300800 */
[----:B------:R-:W-:Y:S01]  /*41660*/  STL [R1+0x370c], R29 ;  /* 0x00370c1d01007387 */ /* 0x000fe20000100800 */
[----:B0-----:R-:W-:Y:S03]  /*41670*/  STL [R1+0x9bc], R0 ;  /* 0x0009bc0001007387 */ /* 0x001fe60000100800 */
[----:B------:R-:W-:Y:S02]  /*41680*/  STL.64 [R1+0x7c0], R8 ;  /* 0x0007c00801007387 */ /* 0x000fe40000100a00 */
[----:B------:R0:W-:Y:S02]  /*41690*/  STL.64 [R1+0x7c8], R10 ;  /* 0x0007c80a01007387 */ /* 0x0001e40000100a00 */
[----:B0-----:R-:W3:Y:S01]  /*416a0*/  LDL.LU.64 R10, [R1+0x37e0] ;  /* 0x0037e000010a7983 */ /* 0x001ee20000300a00 */
[----:B------:R-:W5:Y:S01]  /*416b0*/  LDL.LU R8, [R1+0x37d8] ;  /* 0x0037d80001087983 */ /* 0x000f620000300800 */
[----:B------:R-:W-:-:S02]  /*416c0*/  MOV R9, R6 ;  /* 0x0000000600097202 */ /* 0x000fc40000000f00 */
[----:B------:R-:W5:Y:S01]  /*416d0*/  LDL.LU.64 R6, [R1+0x37d0] ;  /* 0x0037d00001067983 */ /* 0x000f620000300a00 */
[----:B------:R-:W5:Y:S02]  /*416e0*/  LDL.LU R5, [R1+0x37c8] ;  /* 0x0037c80001057983 */ /* 0x000f640000300800 */
[----:B------:R-:W-:Y:S02]  /*416f0*/  FMUL R2, R2, 1.4426950216293334961 ;  /* 0x3fb8aa3b02027820 */ /* 0x000fe40000400000 */
[----:B----4-:R-:W-:Y:S02]  /*41700*/  FADD R0, R19, -R28 ;  /* 0x8000001c13007221 */ /* 0x010fe40000000000 */
[----:B------:R0:W1:Y:S02]  /*41710*/  MUFU.EX2 R4, R2 ;  /* 0x0000000200047308 */ /* 0x0000640000000800 */
[----:B0-----:R-:W-:Y:S01]  /*41720*/  MOV R2, R15 ;  /* 0x0000000f00027202 */ /* 0x001fe20000000f00 */
[----:B--2---:R-:W-:Y:S01]  /*41730*/  HMMA.16816.F32 R24, R20, R14, R24 ;  /* 0x0000000e1418723c */ /* 0x004fe20000001818 */
[----:B---3--:R0:W-:Y:S01]  /*41740*/  STL.64 [R1+0x3738], R10 ;  /* 0x0037380a01007387 */ /* 0x0081e20000100a00 */
[----:B-----5:R2:W-:Y:S01]  /*41750*/  STL.64 [R1+0x3730], R8 ;  /* 0x0037300801007387 */ /* 0x0205e20000100a00 */
[----:B0-----:R-:W-:-:S02]  /*41760*/  MOV R10, R6 ;  /* 0x00000006000a7202 */ /* 0x001fc40000000f00 */
[----:B--2---:R-:W2:Y:S01]  /*41770*/  LDL.LU R8, [R1+0x470] ;  /* 0x0004700001087983 */ /* 0x004ea20000300800 */
[----:B------:R-:W2:Y:S02]  /*41780*/  LDL.LU R9, [R1+0x474] ;  /* 0x0004740001097983 */ /* 0x000ea40000300800 */
[----:B------:R-:W3:Y:S01]  /*41790*/  LDL.LU R6, [R1+0x37c4] ;  /* 0x0037c40001067983 */ /* 0x000ee20000300800 */
[----:B------:R-:W-:Y:S02]  /*417a0*/  MOV R11, R7 ;  /* 0x00000007000b7202 */ /* 0x000fe40000000f00 */
[----:B------:R-:W3:Y:S01]  /*417b0*/  LDL.LU R7, [R1+0x37c0] ;  /* 0x0037c00001077983 */ /* 0x000ee20000300800 */
[----:B------:R0:W-:Y:S11]  /*417c0*/  STL [R1+0x3378], R28 ;  /* 0x0033781c01007387 */ /* 0x0001f60000100800 */
[----:B------:R-:W-:Y:S02]  /*417d0*/  STL.64 [R1+0x7b0], R24 ;  /* 0x0007b01801007387 */ /* 0x000fe40000100a00 */
[----:B------:R4:W-:Y:S02]  /*417e0*/  STL.64 [R1+0x7b8], R26 ;  /* 0x0007b81a01007387 */ /* 0x0009e40000100a00 */
[----:B0-----:R-:W-:Y:S01]  /*417f0*/  IMAD.MOV.U32 R28, RZ, RZ, R14 ;  /* 0x000000ffff1c7224 */ /* 0x001fe200078e000e */
[----:B----4-:R-:W4:Y:S01]  /*41800*/  LDL.LU.64 R26, [R1+0x37b8] ;  /* 0x0037b800011a7983 */ /* 0x010f220000300a00 */
[----:B------:R-:W4:Y:S02]  /*41810*/  LDL.LU.64 R24, [R1+0x37b0] ;  /* 0x0037b00001187983 */ /* 0x000f240000300a00 */
[----:B------:R-:W4:Y:S02]  /*41820*/  LDL.LU.64 R14, [R1+0x37a8] ;  /* 0x0037a800010e7983 */ /* 0x000f240000300a00 */
[----:B-1----:R-:W-:Y:S01]  /*41830*/  STL [R1+0x9b0], R4 ;  /* 0x0009b00401007387 */ /* 0x002fe20000100800 */
[----:B----4-:R-:W-:Y:S01]  /*41840*/  HMMA.16816.F32 R24, R20, R14, R24 ;  /* 0x0000000e1418723c */ /* 0x010fe20000001818 */
[----:B---3--:R0:W-:Y:S01]  /*41850*/  STL.64 [R1+0x3728], R6 ;  /* 0x0037280601007387 */ /* 0x0081e20000100a00 */
[----:B------:R-:W-:Y:S03]  /*41860*/  STL.64 [R1+0x3720], R4 ;  /* 0x0037200401007387 */ /* 0x000fe60000100a00 */
[----:B0-----:R-:W3:Y:S11]  /*41870*/  LDL.LU.64 R6, [R1+0x108] ;  /* 0x0001080001067983 */ /* 0x001ef60000300a00 */
[----:B------:R-:W-:Y:S07]  /*41880*/  @!UPT UIADD3 URZ, URZ, URZ, URZ ;  /* 0x0000003f3f3ff290 */ /* 0x000fee000fffe03f */
[----:B------:R-:W-:Y:S01]  /*41890*/  STL.64 [R1+0x7a0], R24 ;  /* 0x0007a01801007387 */ /* 0x000fe20000100a00 */
[----:B------:R0:W-:Y:S03]  /*418a0*/  STL.64 [R1+0x7a8], R26 ;  /* 0x0007a81a01007387 */ /* 0x0001e60000100a00 */
[----:B0-----:R-:W4:Y:S01]  /*418b0*/  LDL.LU.64 R26, [R1+0x37a0] ;  /* 0x0037a000011a7983 */ /* 0x001f220000300a00 */
[----:B------:R-:W4:Y:S02]  /*418c0*/  LDL.LU.64 R24, [R1+0x3798] ;  /* 0x0037980001187983 */ /* 0x000f240000300a00 */
[----:B------:R-:W-:-:S04]  /*418d0*/  FMUL R0, R0, 1.4426950216293334961 ;  /* 0x3fb8aa3b00007820 */ /* 0x000fc80000400000 */
[----:B------:R0:W1:Y:S01]  /*418e0*/  MUFU.EX2 R29, R0 ;  /* 0x00000000001d7308 */ /* 0x0000620000000800 */
[----:B------:R-:W-:Y:S01]  /*418f0*/  MOV R19, R14 ;  /* 0x0000000e00137202 */ /* 0x000fe20000000f00 */
[----:B0-----:R-:W-:Y:S02]  /*41900*/  IMAD.MOV.U32 R0, RZ, RZ, R15 ;  /* 0x000000ffff007224 */ /* 0x001fe400078e000f */
[----:B------:R-:W5:Y:S01]  /*41910*/  LDL.LU.64 R14, [R1+0x3790] ;  /* 0x00379000010e7983 */ /* 0x000f620000300a00 */
[----:B------:R-:W2:Y:S03]  /*41920*/  LDL.LU.64 R12, [R1+0x3788] ;  /* 0x00378800010c7983 */ /* 0x000ea60000300a00 */
[----:B-1----:R-:W-:Y:S01]  /*41930*/  STL [R1+0x9b4], R29 ;  /* 0x0009b41d01007387 */ /* 0x002fe20000100800 */
[----:B---3--:R-:W-:Y:S01]  /*41940*/  MOV R16, R6 ;  /* 0x0000000600107202 */ /* 0x008fe20000000f00 */
[----:B----4-:R-:W-:Y:S11]  /*41950*/  HMMA.16816.F32 R24, R20, R6, R24 ;  /* 0x000000061418723c */ /* 0x010ff60000001818 */
[----:B------:R-:W-:Y:S11]  /*41960*/  @!UPT UIADD3 URZ, URZ, URZ, URZ ;  /* 0x0000003f3f3ff290 */ /* 0x000ff6000fffe03f */
[----:B------:R-:W-:Y:S01]  /*41970*/  @!UPT UIADD3 URZ, URZ, URZ, URZ ;  /* 0x0000003f3f3ff290 */ /* 0x000fe2000fffe03f */
[----:B------:R-:W-:Y:S01]  /*41980*/  STL.64 [R1+0x790], R24 ;  /* 0x0007901801007387 */ /* 0x000fe20000100a00 */
[----:B------:R0:W-:Y:S03]  /*41990*/  STL.64 [R1+0x798], R26 ;  /* 0x0007981a01007387 */ /* 0x0001e60000100a00 */
[----:B0-----:R-:W2:Y:S01]  /*419a0*/  LDL.LU.64 R26, [R1+0x3780] ;  /* 0x00378000011a7983 */ /* 0x001ea20000300a00 */
[----:B------:R-:W3:Y:S02]  /*419b0*/  LDL.LU R25, [R1+0x377c] ;  /* 0x00377c0001197983 */ /* 0x000ee40000300800 */
[----:B------:R-:W-:Y:S02]  /*419c0*/  STL.64 [R1+0x3638], R18 ;  /* 0x0036381201007387 */ /* 0x000fe40000100a00 */
[----:B------:R0:W-:Y:S02]  /*419d0*/  STL.64 [R1+0x3630], R16 ;  /* 0x0036301001007387 */ /* 0x0001e40000100a00 */
[----:B0-----:R-:W4:Y:S01]  /*419e0*/  LDL.LU R16, [R1+0x370] ;  /* 0x0003700001107983 */ /* 0x001f220000300800 */
[----:B------:R-:W4:Y:S02]  /*419f0*/  LDL.LU R17, [R1+0x374] ;  /* 0x0003740001117983 */ /* 0x000f240000300800 */
[----:B------:R-:W2:Y:S02]  /*41a00*/  LDL.LU R18, [R1+0x378] ;  /* 0x0003780001127983 */ /* 0x000ea40000300800 */
[----:B------:R-:W2:Y:S02]  /*41a10*/  LDL.LU R19, [R1+0x37c] ;  /* 0x00037c0001137983 */ /* 0x000ea40000300800 */
[----:B--2---:R0:W-:Y:S01]  /*41a20*/  STL.64 [R1+0x3648], R18 ;  /* 0x0036481201007387 */ /* 0x0041e20000100a00 */
[----:B----4-:R-:W-:Y:S03]  /*41a30*/  STL.64 [R1+0x3640], R16 ;  /* 0x0036401001007387 */ /* 0x010fe60000100a00 */
[----:B0-----:R-:W2:Y:S01]  /*41a40*/  LDL.LU R18, [R1+0x318] ;  /* 0x0003180001127983 */ /* 0x001ea20000300800 */
[----:B---3--:R-:W-:-:S02]  /*41a50*/  IMAD.MOV.U32 R19, RZ, RZ, R25 ;  /* 0x000000ffff137224 */ /* 0x008fc400078e0019 */
[----:B------:R-:W3:Y:S01]  /*41a60*/  LDL.LU R25, [R1+0x3778] ;  /* 0x0037780001197983 */ /* 0x000ee20000300800 */
[----:B------:R-:W-:Y:S02]  /*41a70*/  MOV R24, R7 ;  /* 0x0000000700187202 */ /* 0x000fe40000000f00 */
[----:B------:R-:W-:Y:S01]  /*41a80*/  HMMA.16816.F32 R4, R20, R26, R8 ;  /* 0x0000001a1404723c */ /* 0x000fe20000001808 */
[----:B--2---:R0:W-:Y:S04]  /*41a90*/  STL.64 [R1+0x3660], R18 ;  /* 0x0036601201007387 */ /* 0x0041e80000100a00 */
[----:B0-----:R-:W2:Y:S01]  /*41aa0*/  LDL.LU R18, [R1+0x348] ;  /* 0x0003480001127983 */ /* 0x001ea20000300800 */
[----:B-----5:R-:W-:Y:S02]  /*41ab0*/  MOV R19, R14 ;  /* 0x0000000e00137202 */ /* 0x020fe40000000f00 */
[----:B------:R-:W4:Y:S03]  /*41ac0*/  LDL.LU R14, [R1+0x3774] ;  /* 0x00377400010e7983 */ /* 0x000f260000300800 */
[----:B--2---:R0:W-:Y:S02]  /*41ad0*/  STL.64 [R1+0x3678], R18 ;  /* 0x0036781201007387 */ /* 0x0041e40000100a00 */
[----:B0-----:R-:W-:Y:S01]  /*41ae0*/  MOV R18, R15 ;  /* 0x0000000f00127202 */ /* 0x001fe20000000f00 */
[----:B---3--:R-:W-:Y:S01]  /*41af0*/  IMAD.MOV.U32 R19, RZ, RZ, R25 ;  /* 0x000000ffff137224 */ /* 0x008fe200078e0019 */
[----:B------:R-:W2:Y:S08]  /*41b00*/  LDL.LU R15, [R1+0x3770] ;  /* 0x00377000010f7983 */ /* 0x000eb00000300800 */
[----:B------:R-:W-:Y:S02]  /*41b10*/  STL.64 [R1+0x780], R4 ;  /* 0x0007800401007387 */ /* 0x000fe40000100a00 */
[----:B------:R-:W-:Y:S01]  /*41b20*/  STL.64 [R1+0x788], R6 ;  /* 0x0007880601007387 */ /* 0x000fe20000100a00 */
[----:B------:R-:W-:Y:S01]  /*41b30*/  STL.64 [R1+0x3690], R18 ;  /* 0x0036901201007387 */ /* 0x000fe20000100a00 */
[----:B------:R-:W-:Y:S02]  /*41b40*/  STL.64 [R1+0x3658], R26 ;  /* 0x0036581a01007387 */ /* 0x000fe40000100a00 */
[----:B------:R0:W-:Y:S02]  /*41b50*/  STL [R1+0x3650], R24 ;  /* 0x0036501801007387 */ /* 0x0001e40000100800 */
[----:B0-----:R-:W3:Y:S01]  /*41b60*/  LDL.LU R24, [R1+0x3c0] ;  /* 0x0003c00001187983 */ /* 0x001ee20000300800 */
[----:B------:R-:W3:Y:S02]  /*41b70*/  LDL.LU R25, [R1+0x3c4] ;  /* 0x0003c40001197983 */ /* 0x000ee40000300800 */
[----:B------:R-:W5:Y:S02]  /*41b80*/  LDL.LU R26, [R1+0x3c8] ;  /* 0x0003c800011a7983 */ /* 0x000f640000300800 */
[----:B------:R-:W5:Y:S01]  /*41b90*/  LDL.LU R27, [R1+0x3cc] ;  /* 0x0003cc00011b7983 */ /* 0x000f620000300800 */
[----:B------:R-:W2:Y:S01]  /*41ba0*/  LDL.LU R18, [R1+0x368] ;  /* 0x0003680001127983 */ /* 0x000ea20000300800 */
[----:B----4-:R-:W-:-:S02]  /*41bb0*/  MOV R19, R14 ;  /* 0x0000000e00137202 */ /* 0x010fc40000000f00 */
[----:B------:R-:W4:Y:S03]  /*41bc0*/  LDL.LU R14, [R1+0x376c] ;  /* 0x00376c00010e7983 */ /* 0x000f260000300800 */
[----:B--2---:R-:W-:Y:S01]  /*41bd0*/  STL.64 [R1+0x36a8], R18 ;  /* 0x0036a81201007387 */ /* 0x004fe20000100a00 */
[----:B-----5:R-:W-:Y:S02]  /*41be0*/  STL.64 [R1+0x3670], R26 ;  /* 0x0036701a01007387 */ /* 0x020fe40000100a00 */
[----:B---3--:R0:W-:Y:S02]  /*41bf0*/  STL.64 [R1+0x3668], R24 ;  /* 0x0036681801007387 */ /* 0x0081e40000100a00 */
[----:B0-----:R-:W2:Y:S01]  /*41c00*/  LDL.LU R24, [R1+0x3d0] ;  /* 0x0003d00001187983 */ /* 0x001ea20000300800 */
[----:B------:R-:W2:Y:S02]  /*41c10*/  LDL.LU R25, [R1+0x3d4] ;  /* 0x0003d40001197983 */ /* 0x000ea40000300800 */
[----:B------:R-:W3:Y:S02]  /*41c20*/  LDL.LU R26, [R1+0x3d8] ;  /* 0x0003d800011a7983 */ /* 0x000ee40000300800 */
[----:B------:R-:W3:Y:S01]  /*41c30*/  LDL.LU R27, [R1+0x3dc] ;  /* 0x0003dc00011b7983 */ /* 0x000ee20000300800 */
[----:B------:R-:W5:Y:S01]  /*41c40*/  LDL.LU R18, [R1+0x388] ;  /* 0x0003880001127983 */ /* 0x000f620000300800 */
[----:B------:R-:W-:-:S02]  /*41c50*/  MOV R19, R15 ;  /* 0x0000000f00137202 */ /* 0x000fc40000000f00 */
[----:B------:R-:W2:Y:S03]  /*41c60*/  LDL.LU R15, [R1+0x3768] ;  /* 0x00376800010f7983 */ /* 0x000ea60000300800 */
[----:B-----5:R-:W-:Y:S01]  /*41c70*/  STL.64 [R1+0x36c0], R18 ;  /* 0x0036c01201007387 */ /* 0x020fe20000100a00 */
[----:B---3--:R-:W-:Y:S02]  /*41c80*/  STL.64 [R1+0x3688], R26 ;  /* 0x0036881a01007387 */ /* 0x008fe40000100a00 */
[----:B--2---:R0:W-:Y:S02]  /*41c90*/  STL.64 [R1+0x3680], R24 ;  /* 0x0036801801007387 */ /* 0x0041e40000100a00 */
[----:B0-----:R-:W2:Y:S01]  /*41ca0*/  LDL.LU R24, [R1+0x3e0] ;  /* 0x0003e00001187983 */ /* 0x001ea20000300800 */
[----:B------:R-:W2:Y:S02]  /*41cb0*/  LDL.LU R25, [R1+0x3e4] ;  /* 0x0003e40001197983 */ /* 0x000ea40000300800 */
[----:B------:R-:W3:Y:S02]  /*41cc0*/  LDL.LU R26, [R1+0x3e8] ;  /* 0x0003e800011a7983 */ /* 0x000ee40000300800 */
[----:B------:R-:W3:Y:S01]  /*41cd0*/  LDL.LU R27, [R1+0x3ec] ;  /* 0x0003ec00011b7983 */ /* 0x000ee20000300800 */
[----:B------:R-:W5:Y:S01]  /*41ce0*/  LDL.LU R18, [R1+0x398] ;  /* 0x0003980001127983 */ /* 0x000f620000300800 */
[----:B----4-:R-:W-:-:S02]  /*41cf0*/  IMAD.MOV.U32 R19, RZ, RZ, R14 ;  /* 0x000000ffff137224 */ /* 0x010fc400078e000e */
[----:B------:R-:W4:Y:S03]  /*41d00*/  LDL.LU R14, [R1+0x3764] ;  /* 0x00376400010e7983 */ /* 0x000f260000300800 */
[----:B-----5:R0:W-:Y:S02]  /*41d10*/  STL.64 [R1+0x36d8], R18 ;  /* 0x0036d81201007387 */ /* 0x0201e40000100a00 */
[----:B0-----:R-:W-:Y:S02]  /*41d20*/  MOV R18, R15 ;  /* 0x0000000f00127202 */ /* 0x001fe40000000f00 */
[----:B------:R-:W5:Y:S01]  /*41d30*/  LDL.LU R15, [R1+0x3760] ;  /* 0x00376000010f7983 */ /* 0x000f620000300800 */
[----:B------:R-:W2:Y:S03]  /*41d40*/  LDL.LU R19, [R1+0x3ac] ;  /* 0x0003ac0001137983 */ /* 0x000ea60000300800 */
[----:B--2---:R-:W-:Y:S01]  /*41d50*/  STL.64 [R1+0x36f0], R18 ;  /* 0x0036f01201007387 */ /* 0x004fe20000100a00 */
[----:B---3--:R-:W-:Y:S02]  /*41d60*/  STL.64 [R1+0x36a0], R26 ;  /* 0x0036a01a01007387 */ /* 0x008fe40000100a00 */
[----:B------:R0:W-:Y:S02]  /*41d70*/  STL.64 [R1+0x3698], R24 ;  /* 0x0036981801007387 */ /* 0x0001e40000100a00 */
[----:B0-----:R-:W2:Y:S01]  /*41d80*/  LDL.LU R24, [R1+0x3f0] ;  /* 0x0003f00001187983 */ /* 0x001ea20000300800 */
[----:B------:R-:W2:Y:S02]  /*41d90*/  LDL.LU R25, [R1+0x3f4] ;  /* 0x0003f40001197983 */ /* 0x000ea40000300800 */
[----:B------:R-:W3:Y:S01]  /*41da0*/  LDL.LU R26, [R1+0x3f8] ;  /* 0x0003f800011a7983 */ /* 0x000ee20000300800 */
[----:B-----5:R-:W-:Y:S01]  /*41db0*/  MOV R27, R15 ;  /* 0x0000000f001b7202 */ /* 0x020fe20000000f00 */
[----:B----4-:R-:W-:Y:S01]  /*41dc0*/  IMAD.MOV.U32 R18, RZ, RZ, R14 ;  /* 0x000000ffff127224 */ /* 0x010fe200078e000e */
[----:B------:R-:W4:Y:S01]  /*41dd0*/  LDL.LU R15, [R1+0x375c] ;  /* 0x00375c00010f7983 */ /* 0x000f220000300800 */
[----:B------:R-:W5:Y:S02]  /*41de0*/  LDL.LU R14, [R1+0x3758] ;  /* 0x00375800010e7983 */ /* 0x000f640000300800 */
[----:B------:R-:W4:Y:S01]  /*41df0*/  LDL.LU R19, [R1+0x3bc] ;  /* 0x0003bc0001137983 */ /* 0x000f220000300800 */
[----:B---3--:R4:W-:Y:S01]  /*41e00*/  STL.64 [R1+0x36b8], R26 ;  /* 0x0036b81a01007387 */ /* 0x0089e20000100a00 */
[----:B--2---:R0:W-:Y:S01]  /*41e10*/  STL.64 [R1+0x36b0], R24 ;  /* 0x0036b01801007387 */ /* 0x0041e20000100a00 */
[----:B----4-:R-:W-:-:S02]  /*41e20*/  MOV R26, R15 ;  /* 0x0000000f001a7202 */ /* 0x010fc40000000f00 */
[----:B0-----:R-:W2:Y:S01]  /*41e30*/  LDL.LU R24, [R1+0x400] ;  /* 0x0004000001187983 */ /* 0x001ea20000300800 */
[----:B------:R-:W2:Y:S02]  /*41e40*/  LDL.LU R25, [R1+0x404] ;  /* 0x0004040001197983 */ /* 0x000ea40000300800 */
[----:B------:R-:W3:Y:S01]  /*41e50*/  LDL.LU R15, [R1+0x3754] ;  /* 0x00375400010f7983 */ /* 0x000ee20000300800 */
[----:B-----5:R-:W-:Y:S02]  /*41e60*/  MOV R27, R14 ;  /* 0x0000000e001b7202 */ /* 0x020fe40000000f00 */
[----:B------:R-:W4:Y:S01]  /*41e70*/  LDL.LU R14, [R1+0x3750] ;  /* 0x00375000010e7983 */ /* 0x000f220000300800 */
[----:B------:R-:W5:Y:S02]  /*41e80*/  LDL.LU R8, [R1+0x460] ;  /* 0x0004600001087983 */ /* 0x000f640000300800 */
[----:B------:R-:W5:Y:S02]  /*41e90*/  LDL.LU R9, [R1+0x464] ;  /* 0x0004640001097983 */ /* 0x000f640000300800 */
[----:B------:R-:W5:Y:S01]  /*41ea0*/  LDL.LU R10, [R1+0x468] ;  /* 0x00046800010a7983 */ /* 0x000f620000300800 */
[----:B------:R-:W5:Y:S01]  /*41eb0*/  LDL.LU R11, [R1+0x46c] ;  /* 0x00046c00010b7983 */ /* 0x000f620000300800 */
[----:B------:R-:W2:Y:S02]  /*41ec0*/  LDL.LU R4, [R1+0x450] ;  /* 0x0004500001047983 */ /* 0x000ea40000300800 */
[----:B------:R-:W2:Y:S02]  /*41ed0*/  LDL.LU R5, [R1+0x454] ;  /* 0x0004540001057983 */ /* 0x000ea40000300800 */
[----:B------:R-:W2:Y:S01]  /*41ee0*/  LDL.LU R6, [R1+0x458] ;  /* 0x0004580001067983 */ /* 0x000ea20000300800 */
[----:B------:R-:W2:Y:S01]  /*41ef0*/  LDL.LU R7, [R1+0x45c] ;  /* 0x00045c0001077983 */ /* 0x000ea20000300800 */
[----:B------:R-:W2:Y:S02]  /*41f00*/  LDL R16, [R1+0x9b8] ;  /* 0x0009b80001107983 */ /* 0x000ea40000100800 */
[----:B------:R-:W2:Y:S02]  /*41f10*/  LDL R17, [R1+0x9cc] ;  /* 0x0009cc0001117983 */ /* 0x000ea40000100800 */
[----:B------:R-:W-:Y:S01]  /*41f20*/  STL.64 [R1+0x3718], R18 ;  /* 0x0037181201007387 */ /* 0x000fe20000100a00 */
[----:B--2---:R0:W-:Y:S04]  /*41f30*/  STL.64 [R1+0x3710], R16 ;  /* 0x0037101001007387 */ /* 0x0041e80000100a00 */
[----:B0-----:R-:W2:Y:S01]  /*41f40*/  LDL.LU R16, [R1+0x440] ;  /* 0x0004400001107983 */ /* 0x001ea20000300800 */
[----:B------:R-:W2:Y:S02]  /*41f50*/  LDL.LU R17, [R1+0x444] ;  /* 0x0004440001117983 */ /* 0x000ea40000300800 */
[----:B------:R-:W2:Y:S02]  /*41f60*/  LDL.LU R18, [R1+0x448] ;  /* 0x0004480001127983 */ /* 0x000ea40000300800 */
[----:B------:R-:W2:Y:S01]  /*41f70*/  LDL.LU R19, [R1+0x44c] ;  /* 0x00044c0001137983 */ /* 0x000ea20000300800 */
[----:B------:R3:W-:Y:S01]  /*41f80*/  STL.64 [R1+0x36d0], R26 ;  /* 0x0036d01a01007387 */ /* 0x0007e20000100a00 */
[----:B------:R0:W-:Y:S01]  /*41f90*/  STL.64 [R1+0x36c8], R24 ;  /* 0x0036c81801007387 */ /* 0x0001e20000100a00 */
[----:B---3--:R-:W-:-:S02]  /*41fa0*/  MOV R26, R15 ;  /* 0x0000000f001a7202 */ /* 0x008fc40000000f00 */
[----:B0-----:R-:W3:Y:S01]  /*41fb0*/  LDL.LU R24, [R1+0x410] ;  /* 0x0004100001187983 */ /* 0x001ee20000300800 */
[----:B----4-:R-:W-:Y:S02]  /*41fc0*/  IMAD.MOV.U32 R25, RZ, RZ, R14 ;  /* 0x000000ffff197224 */ /* 0x010fe400078e000e */
[----:B------:R-:W4:Y:S02]  /*41fd0*/  LDL.LU R14, [R1+0x374c] ;  /* 0x00374c00010e7983 */ /* 0x000f240000300800 */
[----:B------:R-:W2:Y:S01]  /*41fe0*/  LDL.LU R15, [R1+0x3748] ;  /* 0x00374800010f7983 */ /* 0x000ea20000300800 */
[----:B------:R-:W2:Y:S04]  /*41ff0*/  LDL.LU R27, [R1+0x41c] ;  /* 0x00041c00011b7983 */ /* 0x000ea80000300800 */
[----:B--2---:R4:W-:Y:S01]  /*42000*/  STL.64 [R1+0x36e8], R26 ;  /* 0x0036e81a01007387 */ /* 0x0049e20000100a00 */
[----:B---3--:R0:W-:Y:S01]  /*42010*/  STL.64 [R1+0x36e0], R24 ;  /* 0x0036e01801007387 */ /* 0x0081e20000100a00 */
[----:B----4-:R-:W-:-:S02]  /*42020*/  MOV R26, R14 ;  /* 0x0000000e001a7202 */ /* 0x010fc40000000f00 */
[----:B0-----:R-:W2:Y:S01]  /*42030*/  LDL.LU R24, [R1+0x420] ;  /* 0x0004200001187983 */ /* 0x001ea20000300800 */
[----:B------:R-:W2:Y:S02]  /*42040*/  LDL.LU R25, [R1+0x424] ;  /* 0x0004240001197983 */ /* 0x000ea40000300800 */
[----:B------:R-:W5:Y:S02]  /*42050*/  LDL.LU R14, [R1+0x3744] ;  /* 0x00374400010e7983 */ /* 0x000f640000300800 */
[----:B------:R-:W-:Y:S02]  /*42060*/  IMAD.MOV.U32 R27, RZ, RZ, R15 ;  /* 0x000000ffff1b7224 */ /* 0x000fe400078e000f */
[----:B------:R-:W5:Y:S03]  /*42070*/  LDL.LU R15, [R1+0x3740] ;  /* 0x00374000010f7983 */ /* 0x000f660000300800 */
[----:B------:R-:W-:Y:S01]  /*42080*/  STL.64 [R1+0x3700], R26 ;  /* 0x0037001a01007387 */ /* 0x000fe20000100a00 */
[C---:B-----5:R-:W-:Y:S01]  /*42090*/  HMMA.16816.F32 R8, R20.reuse, R14, R8 ;  /* 0x0000000e1408723c */ /* 0x060fe20000001808 */
[----:B--2---:R0:W-:Y:S04]  /*420a0*/  STL.64 [R1+0x36f8], R24 ;  /* 0x0036f81801007387 */ /* 0x0041e80000100a00 */
        /* <DEDUP_REMOVED lines=8> */
[----:B------:R-:W4:Y:S02]  /*42130*/  LDL.LU.64 R8, [R1+0x3730] ;  /* 0x0037300001087983 */ /* 0x000f240000300a00 */
[----:B------:R-:W-:Y:S02]  /*42140*/  STL.64 [R1+0x33f8], R14 ;  /* 0x0033f80e01007387 */ /* 0x000fe40000100a00 */
[----:B------:R0:W-:Y:S02]  /*42150*/  STL.64 [R1+0x33f0], R12 ;  /* 0x0033f00c01007387 */ /* 0x0001e40000100a00 */
[----:B0-----:R-:W5:Y:S04]  /*42160*/  LDL R12, [R1+0xa38] ;  /* 0x000a3800010c7983 */ /* 0x001f680000100800 */
[----:B------:R-:W2:Y:S01]  /*42170*/  LDL R13, [R1+0x9bc] ;  /* 0x0009bc00010d7983 */ /* 0x000ea20000100800 */
[----:B------:R-:W2:Y:S02]  /*42180*/  LDL.LU R14, [R1+0x308] ;  /* 0x00030800010e7983 */ /* 0x000ea40000300800 */
[----:B------:R-:W2:Y:S01]  /*42190*/  LDL.LU R15, [R1+0x30c] ;  /* 0x00030c00010f7983 */ /* 0x000ea20000300800 */
[C---:B---3--:R-:W-:Y:S11]  /*421a0*/  HMMA.16816.F32 R4, R20.reuse, R10, R4 ;  /* 0x0000000a1404723c */ /* 0x048ff60000001804 */
[----:B------:R-:W-:Y:S11]  /*421b0*/  @!UPT UIADD3 URZ, URZ, URZ, URZ ;  /* 0x0000003f3f3ff290 */ /* 0x000ff6000fffe03f */
[----:B------:R-:W-:Y:S01]  /*421c0*/  @!UPT UIADD3 URZ, URZ, URZ, URZ ;  /* 0x0000003f3f3ff290 */ /* 0x000fe2000fffe03f */
[----:B------:R-:W-:Y:S01]  /*421d0*/  STL.64 [R1+0x760], R4 ;  /* 0x0007600401007387 */ /* 0x000fe20000100a00 */
[----:B------:R0:W-:Y:S03]  /*421e0*/  STL.64 [R1+0x768], R6 ;  /* 0x0007680601007387 */ /* 0x0001e60000100a00 */
[----:B0-----:R-:W3:Y:S01]  /*421f0*/  LDL.LU.64 R6, [R1+0x3728] ;  /* 0x0037280001067983 */ /* 0x001ee20000300a00 */
[----:B------:R-:W2:Y:S02]  /*42200*/  LDL.LU.64 R4, [R1+0x3720] ;  /* 0x0037200001047983 */ /* 0x000ea40000300a00 */
[----:B------:R0:W-:Y:S02]  /*42210*/  STL.64 [R1+0x3448], R10 ;  /* 0x0034480a01007387 */ /* 0x0001e40000100a00 */
[----:B0-----:R-:W5:Y:S01]  /*42220*/  LDL R11, [R1+0xa30] ;  /* 0x000a3000010b7983 */ /* 0x001f620000100800 */
[----:B----4-:R-:W-:Y:S01]  /*42230*/  STL [R1+0x3440], R8 ;  /* 0x0034400801007387 */ /* 0x010fe20000100800 */
[----:B---3--:R-:W-:Y:S02]  /*42240*/  HMMA.16816.F32 R20, R20, R6, R16 ;  /* 0x000000061414723c */ /* 0x008fe40000001810 */
[----:B------:R-:W3:Y:S01]  /*42250*/  LDL.LU.64 R18, [R1+0x3718] ;  /* 0x0037180001127983 */ /* 0x000ee20000300a00 */
[----:B------:R-:W4:Y:S02]  /*42260*/  LDL.LU.64 R16, [R1+0x3710] ;  /* 0x0037100001107983 */ /* 0x000f240000300a00 */
[----:B------:R-:W-:Y:S02]  /*42270*/  STL.64 [R1+0x3580], R6 ;  /* 0x0035800601007387 */ /* 0x000fe40000100a00 */
[----:B--2---:R-:W-:Y:S11]  /*42280*/  STL [R1+0x3578], R5 ;  /* 0x0035780501007387 */ /* 0x004ff60000100800 */
[----:B------:R-:W-:Y:S05]  /*42290*/  @!UPT UIADD3 URZ, URZ, URZ, URZ ;  /* 0x0000003f3f3ff290 */ /* 0x000fea000fffe03f */
[----:B------:R5:W-:Y:S01]  /*422a0*/  STL.64 [R1+0x750], R20 ;  /* 0x0007501401007387 */ /* 0x000be20000100a00 */
[----:B------:R0:W-:Y:S01]  /*422b0*/  STL.64 [R1+0x758], R22 ;  /* 0x0007581601007387 */ /* 0x0001e20000100a00 */
[----:B-----5:R-:W-:Y:S02]  /*422c0*/  F2FP.PACK_AB R20, R11, R12 ;  /* 0x0000000c0b14723e */ /* 0x020fe400000000ff */
[----:B0-----:R-:W-:Y:S02]  /*422d0*/  F2FP.PACK_AB R23, R29, R4 ;  /* 0x000000041d17723e */ /* 0x001fe400000000ff */
[----:B----4-:R-:W-:Y:S02]  /*422e0*/  F2FP.PACK_AB R21, R13, R16 ;  /* 0x000000100d15723e */ /* 0x010fe400000000ff */
[----:B------:R-:W-:Y:S02]  /*422f0*/  F2FP.PACK_AB R22, R17, R3 ;  /* 0x000000031116723e */ /* 0x000fe400000000ff */
[----:B------:R-:W2:Y:S01]  /*42300*/  LDL R3, [R1+0x7e4] ;  /* 0x0007e40001037983 */ /* 0x000ea20000100800 */
[----:B------:R-:W4:Y:S02]  /*42310*/  LDL.LU R29, [R1+0x370c] ;  /* 0x00370c00011d7983 */ /* 0x000f240000300800 */
[----:B------:R-:W5:Y:S02]  /*42320*/  LDL.LU R4, [R1+0x3708] ;  /* 0x0037080001047983 */ /* 0x000f640000300800 */
[C---:B---3--:R-:W-:Y:S01]  /*42330*/  HMMA.16816.F32 R16, R20.reuse, R18, R24 ;  /* 0x000000121410723c */ /* 0x048fe20000001818 */
[----:B------:R-:W3:Y:S01]  /*42340*/  LDL.LU.64 R26, [R1+0x3700] ;  /* 0x00370000011a7983 */ /* 0x000ee20000300a00 */
[----:B------:R-:W3:Y:S11]  /*42350*/  LDL.LU.64 R24, [R1+0x36f8] ;  /* 0x0036f80001187983 */ /* 0x000ef60000300a00 */
[----:B------:R-:W-:Y:S10]  /*42360*/  @!UPT UIADD3 URZ, URZ, URZ, URZ ;  /* 0x0000003f3f3ff290 */ /* 0x000ff4000fffe03f */
[----:B------:R-:W-:Y:S01]  /*42370*/  STL.64 [R1+0x3b0], R16 ;  /* 0x0003b01001007387 */ /* 0x000fe20000100a00 */
[----:B------:R0:W-:Y:S03]  /*42380*/  STL.64 [R1+0x3b8], R18 ;  /* 0x0003b81201007387 */ /* 0x0001e60000100a00 */
[----:B0-----:R-:W3:Y:S02]  /*42390*/  LDL.LU.64 R18, [R1+0x36f0] ;  /* 0x0036f00001127983 */ /* 0x001ee40000300a00 */
        /* <DEDUP_REMOVED lines=44> */
[----:B------:R-:W2:Y:S11]  /*42660*/  LDL.LU R24, [R1+0x3650] ;  /* 0x0036500001187983 */ /* 0x000eb60000300800 */
[----:B------:R-:W-:Y:S09]  /*42670*/  @!UPT UIADD3 URZ, URZ, URZ, URZ ;  /* 0x0000003f3f3ff290 */ /* 0x000ff2000fffe03f */
[----:B------:R-:W-:Y:S01]  /*42680*/  STL.64 [R1+0x340], R16 ;  /* 0x0003401001007387 */ /* 0x000fe20000100a00 */
[----:B------:R0:W-:Y:S03]  /*42690*/  STL.64 [R1+0x348], R18 ;  /* 0x0003481201007387 */ /* 0x0001e60000100a00 */
[----:B0-----:R-:W2:Y:S01]  /*426a0*/  LDL.LU.64 R18, [R1+0x3648] ;  /* 0x0036480001127983 */ /* 0x001ea20000300a00 */
[----:B------:R-:W2:Y:S02]  /*426b0*/  LDL.LU.64 R16, [R1+0x3640] ;  /* 0x0036400001107983 */ /* 0x000ea40000300a00 */
[----:B--2---:R-:W-:Y:S01]  /*426c0*/  HMMA.16816.F32 R12, R20, R14, R16 ;  /* 0x0000000e140c723c */ /* 0x004fe20000001810 */
[----:B------:R-:W2:Y:S01]  /*426d0*/  LDL.LU.64 R18, [R1+0x3638] ;  /* 0x0036380001127983 */ /* 0x000ea20000300a00 */
[----:B------:R-:W2:Y:S02]  /*426e0*/  LDL.LU.64 R16, [R1+0x3630] ;  /* 0x0036300001107983 */ /* 0x000ea40000300a00 */
[----:B------:R-:W4:Y:S02]  /*426f0*/  LDL.LU R25, [R1+0x9d8] ;  /* 0x0009d80001197983 */ /* 0x000f240000300800 */
[----:B---3--:R0:W-:Y:S02]  /*42700*/  STL.64 [R1+0x3408], R26 ;  /* 0x0034081a01007387 */ /* 0x0081e40000100a00 */
[----:B0-----:R-:W-:Y:S11]  /*42710*/  MOV R27, R24 ;  /* 0x00000018001b7202 */ /* 0x001ff60000000f00 */
[----:B------:R-:W-:Y:S04]  /*42720*/  @!UPT UIADD3 URZ, URZ, URZ, URZ ;  /* 0x0000003f3f3ff290 */ /* 0x000fe8000fffe03f */
[----:B------:R0:W-:Y:S01]  /*42730*/  STL.64 [R1+0x6e0], R12 ;  /* 0x0006e00c01007387 */ /* 0x0001e20000100a00 */
[----:B------:R1:W-:Y:S01]  /*42740*/  STL.64 [R1+0x6e8], R14 ;  /* 0x0006e80e01007387 */ /* 0x0003e20000100a00 */
[----:B--2---:R-:W-:Y:S02]  /*42750*/  MOV R26, R16 ;  /* 0x00000010001a7202 */ /* 0x004fe40000000f00 */
[----:B----4-:R-:W-:Y:S01]  /*42760*/  STL [R1+0x3400], R25 ;  /* 0x0034001901007387 */ /* 0x010fe20000100800 */
[----:B------:R-:W2:Y:S02]  /*42770*/  LDL.LU R16, [R1+0x3628] ;  /* 0x0036280001107983 */ /* 0x000ea40000300800 */
[----:B0-----:R-:W3:Y:S02]  /*42780*/  LDL.LU R12, [R1+0x20] ;  /* 0x00002000010c7983 */ /* 0x001ee40000300800 */
[----:B------:R-:W3:Y:S01]  /*42790*/  LDL.LU R13, [R1+0x24] ;  /* 0x00002400010d7983 */ /* 0x000ee20000300800 */
[----:B-1----:R-:W4:Y:S01]  /*427a0*/  LDL.LU R14, [R1+0x28] ;  /* 0x00002800010e7983 */ /* 0x002f220000300800 */
[----:B------:R-:W4:Y:S02]  /*427b0*/  LDL.LU R15, [R1+0x2c] ;  /* 0x00002c00010f7983 */ /* 0x000f240000300800 */
[----:B------:R-:W2:Y:S02]  /*427c0*/  LDL.LU R24, [R1+0x9dc] ;  /* 0x0009dc0001187983 */ /* 0x000ea40000300800 */
[----:B------:R0:W-:Y:S01]  /*427d0*/  STL.64 [R1+0x3428], R26 ;  /* 0x0034281a01007387 */ /* 0x0001e20000100a00 */
[----:B------:R-:W-:Y:S01]  /*427e0*/  MOV R10, R28 ;  /* 0x0000001c000a7202 */ /* 0x000fe20000000f00 */
[----:B------:R-:W-:-:S02]  /*427f0*/  IMAD.MOV.U32 R11, RZ, RZ, R2 ;  /* 0x000000ffff0b7224 */ /* 0x000fc400078e0002 */
[----:B0-----:R-:W-:Y:S01]  /*42800*/  IMAD.MOV.U32 R26, RZ, RZ, R19 ;  /* 0x000000ffff1a7224 */ /* 0x001fe200078e0013 */
[----:B------:R-:W-:Y:S01]  /*42810*/  MOV R27, R0 ;  /* 0x00000000001b7202 */ /* 0x000fe20000000f00 */
[----:B--2---:R0:W-:Y:S01]  /*42820*/  STL [R1+0x3420], R24 ;  /* 0x0034201801007387 */ /* 0x0041e20000100800 */
[----:B------:R-:W2:Y:S03]  /*42830*/  LDL.LU R19, [R1+0x3624] ;  /* 0x0036240001137983 */ /* 0x000ea60000300800 */
[----:B------:R1:W-:Y:S02]  /*42840*/  STL.64 [R1+0x3450], R26 ;  /* 0x0034501a01007387 */ /* 0x0003e40000100a00 */
[----:B------:R3:W-:Y:S01]  /*42850*/  STL.64 [R1+0x3458], R10 ;  /* 0x0034580a01007387 */ /* 0x0007e20000100a00 */
[----:B0-----:R-:W2:Y:S01]  /*42860*/  LDL.LU R24, [R1+0x50] ;  /* 0x0000500001187983 */ /* 0x001ea20000300800 */
[----:B------:R-:W2:Y:S03]  /*42870*/  LDL.LU R25, [R1+0x54] ;  /* 0x0000540001197983 */ /* 0x000ea60000300800 */
[----:B-1----:R-:W2:Y:S01]  /*42880*/  LDL.LU R26, [R1+0x58] ;  /* 0x00005800011a7983 */ /* 0x002ea20000300800 */
[----:B------:R-:W2:Y:S01]  /*42890*/  LDL.LU R27, [R1+0x5c] ;  /* 0x00005c00011b7983 */ /* 0x000ea20000300800 */
[----:B---3--:R-:W-:-:S02]  /*428a0*/  MOV R10, R9 ;  /* 0x00000009000a7202 */ /* 0x008fc40000000f00 */
[----:B------:R-:W-:Y:S01]  /*428b0*/  MOV R11, R18 ;  /* 0x00000012000b7202 */ /* 0x000fe20000000f00 */
[----:B--2---:R-:W-:Y:S01]  /*428c0*/  STL.64 [R1+0x3468], R26 ;  /* 0x0034681a01007387 */ /* 0x004fe20000100a00 */
[----:B------:R0:W-:Y:S02]  /*428d0*/  STL.64 [R1+0x3460], R24 ;  /* 0x0034601801007387 */ /* 0x0001e40000100a00 */
[----:B------:R-:W2:Y:S02]  /*428e0*/  LDL.LU R9, [R1+0x3620] ;  /* 0x0036200001097983 */ /* 0x000ea40000300800 */
[----:B------:R-:W3:Y:S01]  /*428f0*/  LDL.LU R18, [R1+0x361c] ;  /* 0x00361c0001127983 */ /* 0x000ee20000300800 */
[----:B------:R1:W-:Y:S04]  /*42900*/  STL.64 [R1+0x3470], R10 ;  /* 0x0034700a01007387 */ /* 0x0003e80000100a00 */
[----:B0-----:R-:W2:Y:S01]  /*42910*/  LDL.LU R24, [R1+0x60] ;  /* 0x0000600001187983 */ /* 0x001ea20000300800 */
[----:B------:R-:W2:Y:S02]  /*42920*/  LDL.LU R25, [R1+0x64] ;  /* 0x0000640001197983 */ /* 0x000ea40000300800 */
[----:B------:R-:W2:Y:S02]  /*42930*/  LDL.LU R26, [R1+0x68] ;  /* 0x00006800011a7983 */ /* 0x000ea40000300800 */
[----:B------:R-:W2:Y:S02]  /*42940*/  LDL.LU R27, [R1+0x6c] ;  /* 0x00006c00011b7983 */ /* 0x000ea40000300800 */
[----:B-1----:R-:W-:Y:S01]  /*42950*/  IMAD.MOV.U32 R10, RZ, RZ, R17 ;  /* 0x000000ffff0a7224 */ /* 0x002fe200078e0011 */
[----:B------:R-:W-:Y:S01]  /*42960*/  MOV R11, R29 ;  /* 0x0000001d000b7202 */ /* 0x000fe20000000f00 */
[----:B--2---:R-:W-:Y:S01]  /*42970*/  STL.64 [R1+0x3480], R26 ;  /* 0x0034801a01007387 */ /* 0x004fe20000100a00 */
[----:B------:R0:W-:Y:S02]  /*42980*/  STL.64 [R1+0x3478], R24 ;  /* 0x0034781801007387 */ /* 0x0001e40000100a00 */
[----:B------:R-:W2:Y:S02]  /*42990*/  LDL.LU R17, [R1+0x3618] ;  /* 0x0036180001117983 */ /* 0x000ea40000300800 */
[----:B------:R1:W-:Y:S01]  /*429a0*/  STL.64 [R1+0x3488], R10 ;  /* 0x0034880a01007387 */ /* 0x0003e20000100a00 */
[----:B0-----:R-:W2:Y:S01]  /*429b0*/  LDL.LU R24, [R1+0x70] ;  /* 0x0000700001187983 */ /* 0x001ea20000300800 */
[----:B------:R-:W2:Y:S02]  /*429c0*/  LDL.LU R25, [R1+0x74] ;  /* 0x0000740001197983 */ /* 0x000ea40000300800 */
[----:B------:R-:W2:Y:S02]  /*429d0*/  LDL.LU R26, [R1+0x78] ;  /* 0x00007800011a7983 */ /* 0x000ea40000300800 */
[----:B------:R-:W2:Y:S01]  /*429e0*/  LDL.LU R27, [R1+0x7c] ;  /* 0x00007c00011b7983 */ /* 0x000ea20000300800 */
[----:B-1----:R-:W-:Y:S01]  /*429f0*/  MOV R10, R16 ;  /* 0x00000010000a7202 */ /* 0x002fe20000000f00 */
[----:B-----5:R-:W-:Y:S01]  /*42a00*/  IMAD.MOV.U32 R11, RZ, RZ, R4 ;  /* 0x000000ffff0b7224 */ /* 0x020fe200078e0004 */
[----:B--2---:R-:W-:Y:S01]  /*42a10*/  STL.64 [R1+0x3498], R26 ;  /* 0x0034981a01007387 */ /* 0x004fe20000100a00 */
[----:B------:R0:W-:Y:S02]  /*42a20*/  STL.64 [R1+0x3490], R24 ;  /* 0x0034901801007387 */ /* 0x0001e40000100a00 */
[----:B------:R-:W2:Y:S02]  /*42a30*/  LDL.LU R16, [R1+0x3614] ;  /* 0x0036140001107983 */ /* 0x000ea40000300800 */
[----:B------:R-:W5:Y:S01]  /*42a40*/  LDL.LU R4, [R1+0x3610] ;  /* 0x0036100001047983 */ /* 0x000f620000300800 */
[----:B------:R1:W-:Y:S04]  /*42a50*/  STL.64 [R1+0x34a0], R10 ;  /* 0x0034a00a01007387 */ /* 0x0003e80000100a00 */
[----:B0-----:R-:W2:Y:S01]  /*42a60*/  LDL.LU R24, [R1+0x80] ;  /* 0x0000800001187983 */ /* 0x001ea20000300800 */
[----:B------:R-:W2:Y:S02]  /*42a70*/  LDL.LU R25, [R1+0x84] ;  /* 0x0000840001197983 */ /* 0x000ea40000300800 */
[----:B------:R-:W2:Y:S02]  /*42a80*/  LDL.LU R26, [R1+0x88] ;  /* 0x00008800011a7983 */ /* 0x000ea40000300800 */
[----:B------:R-:W2:Y:S01]  /*42a90*/  LDL.LU R27, [R1+0x8c] ;  /* 0x00008c00011b7983 */ /* 0x000ea20000300800 */
[----:B-1----:R-:W-:-:S02]  /*42aa0*/  MOV R10, R9 ;  /* 0x00000009000a7202 */ /* 0x002fc40000000f00 */
[----:B------:R-:W-:Y:S01]  /*42ab0*/  MOV R11, R19 ;  /* 0x00000013000b7202 */ /* 0x000fe20000000f00 */
[----:B--2---:R-:W-:Y:S01]  /*42ac0*/  STL.64 [R1+0x34b0], R26 ;  /* 0x0034b01a01007387 */ /* 0x004fe20000100a00 */
[----:B------:R-:W-:Y:S02]  /*42ad0*/  STL.64 [R1+0x34a8], R24 ;  /* 0x0034a81801007387 */ /* 0x000fe40000100a00 */
[----:B------:R-:W2:Y:S02]  /*42ae0*/  LDL.LU R9, [R1+0x360c] ;  /* 0x00360c0001097983 */ /* 0x000ea40000300800 */
[----:B------:R-:W2:Y:S01]  /*42af0*/  LDL.LU R19, [R1+0x3608] ;  /* 0x0036080001137983 */ /* 0x000ea20000300800 */
[----:B------:R0:W-:Y:S02]  /*42b00*/  STL.64 [R1+0x34b8], R10 ;  /* 0x0034b80a01007387 */ /* 0x0001e40000100a00 */
[----:B0-----:R-:W-:Y:S01]  /*42b10*/  IMAD.MOV.U32 R10, RZ, RZ, R17 ;  /* 0x000000ffff0a7224 */ /* 0x001fe200078e0011 */
[----:B---3--:R-:W-:Y:S01]  /*42b20*/  MOV R11, R18 ;  /* 0x00000012000b7202 */ /* 0x008fe20000000f00 */
[----:B------:R-:W3:Y:S01]  /*42b30*/  LDL.LU R17, [R1+0x3604] ;  /* 0x0036040001117983 */ /* 0x000ee20000300800 */
[----:B------:R-:W2:Y:S03]  /*42b40*/  LDL.LU R18, [R1+0x3600] ;  /* 0x0036000001127983 */ /* 0x000ea60000300800 */
[----:B------:R5:W-:Y:S01]  /*42b50*/  STL.64 [R1+0x34d0], R10 ;  /* 0x0034d00a01007387 */ /* 0x000be20000100a00 */
[----:B------:R-:W2:Y:S02]  /*42b60*/  LDL.LU R24, [R1+0x90] ;  /* 0x0000900001187983 */ /* 0x000ea40000300800 */
[----:B------:R-:W2:Y:S02]  /*42b70*/  LDL.LU R25, [R1+0x94] ;  /* 0x0000940001197983 */ /* 0x000ea40000300800 */
[----:B------:R-:W2:Y:S01]  /*42b80*/  LDL.LU R26, [R1+0x98] ;  /* 0x00009800011a7983 */ /* 0x000ea20000300800 */
[----:B------:R-:W2:Y:S01]  /*42b90*/  LDL.LU R27, [R1+0x9c] ;  /* 0x00009c00011b7983 */ /* 0x000ea20000300800 */
[----:B-----5:R-:W-:Y:S01]  /*42ba0*/  MOV R10, R4 ;  /* 0x00000004000a7202 */ /* 0x020fe20000000f00 */
[----:B------:R-:W-:-:S02]  /*42bb0*/  IMAD.MOV.U32 R11, RZ, RZ, R16 ;  /* 0x000000ffff0b7224 */ /* 0x000fc400078e0010 */
[----:B------:R-:W5:Y:S01]  /*42bc0*/  LDL.LU R4, [R1+0x35fc] ;  /* 0x0035fc0001047983 */ /* 0x000f620000300800 */
[----:B------:R-:W3:Y:S03]  /*42bd0*/  LDL.LU R16, [R1+0x35f8] ;  /* 0x0035f80001107983 */ /* 0x000ee60000300800 */
[----:B------:R-:W-:Y:S04]  /*42be0*/  STL.64 [R1+0x34e8], R10 ;  /* 0x0034e80a01007387 */ /* 0x000fe80000100a00 */
[----:B--2---:R-:W-:Y:S01]  /*42bf0*/  STL.64 [R1+0x34c8], R26 ;  /* 0x0034c81a01007387 */ /* 0x004fe20000100a00 */
[----:B------:R0:W-:Y:S03]  /*42c00*/  STL.64 [R1+0x34c0], R24 ;  /* 0x0034c01801007387 */ /* 0x0001e60000100a00 */
[----:B0-----:R-:W2:Y:S01]  /*42c10*/  LDL.LU R24, [R1+0xa0] ;  /* 0x0000a00001187983 */ /* 0x001ea20000300800 */
[----:B------:R-:W2:Y:S02]  /*42c20*/  LDL.LU R25, [R1+0xa4] ;  /* 0x0000a40001197983 */ /* 0x000ea40000300800 */
[----:B------:R-:W2:Y:S02]  /*42c30*/  LDL.LU R26, [R1+0xa8] ;  /* 0x0000a800011a7983 */ /* 0x000ea40000300800 */
[----:B------:R-:W2:Y:S01]  /*42c40*/  LDL.LU R27, [R1+0xac] ;  /* 0x0000ac00011b7983 */ /* 0x000ea20000300800 */
[----:B------:R-:W-:-:S02]  /*42c50*/  MOV R10, R19 ;  /* 0x00000013000a7202 */ /* 0x000fc40000000f00 */
[----:B------:R-:W-:Y:S01]  /*42c60*/  MOV R11, R9 ;  /* 0x00000009000b7202 */ /* 0x000fe20000000f00 */
[----:B------:R-:W3:Y:S01]  /*42c70*/  LDL.LU R19, [R1+0x35f4] ;  /* 0x0035f40001137983 */ /* 0x000ee20000300800 */
[----:B------:R-:W3:Y:S03]  /*42c80*/  LDL.LU R9, [R1+0x35f0] ;  /* 0x0035f00001097983 */ /* 0x000ee60000300800 */
[----:B------:R-:W-:Y:S04]  /*42c90*/  STL.64 [R1+0x3500], R10 ;  /* 0x0035000a01007387 */ /* 0x000fe80000100a00 */
[----:B--2---:R-:W-:Y:S01]  /*42ca0*/  STL.64 [R1+0x34e0], R26 ;  /* 0x0034e01a01007387 */ /* 0x004fe20000100a00 */
[----:B------:R0:W-:Y:S03]  /*42cb0*/  STL.64 [R1+0x34d8], R24 ;  /* 0x0034d81801007387 */ /* 0x0001e60000100a00 */
[----:B0-----:R-:W2:Y:S01]  /*42cc0*/  LDL.LU R24, [R1+0xb0] ;  /* 0x0000b00001187983 */ /* 0x001ea20000300800 */
[----:B------:R-:W2:Y:S02]  /*42cd0*/  LDL.LU R25, [R1+0xb4] ;  /* 0x0000b40001197983 */ /* 0x000ea40000300800 */
[----:B------:R-:W2:Y:S02]  /*42ce0*/  LDL.LU R26, [R1+0xb8] ;  /* 0x0000b800011a7983 */ /* 0x000ea40000300800 */
[----:B------:R-:W2:Y:S02]  /*42cf0*/  LDL.LU R27, [R1+0xbc] ;  /* 0x0000bc00011b7983 */ /* 0x000ea40000300800 */
[----:B------:R-:W-:Y:S01]  /*42d00*/  IMAD.MOV.U32 R10, RZ, RZ, R18 ;  /* 0x000000ffff0a7224 */ /* 0x000fe200078e0012 */
[----:B---3--:R-:W-:Y:S01]  /*42d10*/  MOV R11, R17 ;  /* 0x00000011000b7202 */ /* 0x008fe20000000f00 */
        /* <DEDUP_REMOVED lines=9> */
[----:B------:R-:W-:Y:S01]  /*42db0*/  MOV R10, R16 ;  /* 0x00000010000a7202 */ /* 0x000fe20000000f00 */
[----:B-----5:R-:W-:Y:S01]  /*42dc0*/  IMAD.MOV.U32 R11, RZ, RZ, R4 ;  /* 0x000000ffff0b7224 */ /* 0x020fe200078e0004 */
        /* <DEDUP_REMOVED lines=11> */
[----:B------:R-:W4:Y:S01]  /*42e80*/  LDL.LU R9, [R1+0x35dc] ;  /* 0x0035dc0001097983 */ /* 0x000f220000300800 */
[----:B------:R-:W4:Y:S03]  /*42e90*/  LDL.LU R19, [R1+0x35d8] ;  /* 0x0035d80001137983 */ /* 0x000f260000300800 */
[----:B------:R3:W-:Y:S02]  /*42ea0*/  STL.64 [R1+0x3548], R10 ;  /* 0x0035480a01007387 */ /* 0x0007e40000100a00 */
[----:B---3--:R-:W-:Y:S01]  /*42eb0*/  IMAD.MOV.U32 R10, RZ, RZ, R17 ;  /* 0x000000ffff0a7224 */ /* 0x008fe200078e0011 */
        /* <DEDUP_REMOVED lines=13> */
[----:B------:R-:W3:Y:S01]  /*42f90*/  LDL.LU R16, [R1+0x35c8] ;  /* 0x0035c80001107983 */ /* 0x000ee20000300800 */
[----:B----4-:R-:W-:-:S02]  /*42fa0*/  MOV R6, R19 ;  /* 0x0000001300067202 */ /* 0x010fc40000000f00 */
[----:B------:R-:W-:Y:S01]  /*42fb0*/  STL.64 [R1+0x3588], R10 ;  /* 0x0035880a01007387 */ /* 0x000fe20000100a00 */
[----:B------:R-:W-:-:S03]  /*42fc0*/  MOV R7, R9 ;  /* 0x0000000900077202 */ /* 0x000fc60000000f00 */
[----:B--2---:R-:W-:Y:S01]  /*42fd0*/  STL.64 [R1+0x3540], R26 ;  /* 0x0035401a01007387 */ /* 0x004fe20000100a00 */
[----:B------:R0:W-:Y:S03]  /*42fe0*/  STL.64 [R1+0x3538], R24 ;  /* 0x0035381801007387 */ /* 0x0001e60000100a00 */
[----:B0-----:R-:W2:Y:S01]  /*42ff0*/  LDL.LU R24, [R1+0xf0] ;  /* 0x0000f00001187983 */ /* 0x001ea20000300800 */
[----:B------:R-:W2:Y:S02]  /*43000*/  LDL.LU R25, [R1+0xf4] ;  /* 0x0000f40001197983 */ /* 0x000ea40000300800 */
[----:B------:R-:W4:Y:S02]  /*43010*/  LDL.LU R26, [R1+0xf8] ;  /* 0x0000f800011a7983 */ /* 0x000f240000300800 */
[----:B------:R-:W4:Y:S01]  /*43020*/  LDL.LU R27, [R1+0xfc] ;  /* 0x0000fc00011b7983 */ /* 0x000f220000300800 */
[----:B------:R3:W-:Y:S01]  /*43030*/  STL.64 [R1+0x3590], R6 ;  /* 0x0035900601007387 */ /* 0x0007e20000100a00 */
[----:B------:R-:W2:Y:S02]  /*43040*/  LDL.LU R8, [R1+0x280] ;  /* 0x0002800001087983 */ /* 0x000ea40000300800 */
[----:B------:R-:W2:Y:S02]  /*43050*/  LDL.LU R9, [R1+0x284] ;  /* 0x0002840001097983 */ /* 0x000ea40000300800 */
[----:B------:R-:W2:Y:S01]  /*43060*/  LDL.LU R10, [R1+0x288] ;  /* 0x00028800010a7983 */ /* 0x000ea20000300800 */
[----:B------:R-:W2:Y:S01]  /*43070*/  LDL.LU R11, [R1+0x28c] ;  /* 0x00028c00010b7983 */ /* 0x000ea20000300800 */
[----:B-----5:R-:W-:-:S02]  /*43080*/  IMAD.MOV.U32 R19, RZ, RZ, R4 ;  /* 0x000000ffff137224 */ /* 0x020fc400078e0004 */
[----:B---3--:R-:W-:Y:S01]  /*43090*/  IMAD.MOV.U32 R6, RZ, RZ, R18 ;  /* 0x000000ffff067224 */ /* 0x008fe200078e0012 */
[----:B------:R-:W-:Y:S01]  /*430a0*/  MOV R7, R17 ;  /* 0x0000001100077202 */ /* 0x000fe20000000f00 */
[----:B--2---:R-:W-:Y:S01]  /*430b0*/  STL.64 [R1+0x35a0], R10 ;  /* 0x0035a00a01007387 */ /* 0x004fe20000100a00 */
[----:B------:R-:W-:Y:S03]  /*430c0*/  STL.64 [R1+0x3598], R8 ;  /* 0x0035980801007387 */ /* 0x000fe60000100a00 */
[----:B------:R0:W-:Y:S02]  /*430d0*/  STL.64 [R1+0x35a8], R6 ;  /* 0x0035a80601007387 */ /* 0x0001e40000100a00 */
[----:B------:R-:W2:Y:S01]  /*430e0*/  LDL.LU R4, [R1+0x320] ;  /* 0x0003200001047983 */ /* 0x000ea20000300800 */
[----:B------:R-:W2:Y:S04]  /*430f0*/  LDL.LU R5, [R1+0x324] ;  /* 0x0003240001057983 */ /* 0x000ea80000300800 */
[----:B0-----:R-:W3:Y:S01]  /*43100*/  LDL.LU R6, [R1+0x328] ;  /* 0x0003280001067983 */ /* 0x001ee20000300800 */
[----:B------:R-:W3:Y:S03]  /*43110*/  LDL.LU R7, [R1+0x32c] ;  /* 0x00032c0001077983 */ /* 0x000ee60000300800 */
[----:B---3--:R-:W-:Y:S01]  /*43120*/  STL.64 [R1+0x35c0], R6 ;  /* 0x0035c00601007387 */ /* 0x008fe20000100a00 */
[----:B--2---:R0:W-:Y:S03]  /*43130*/  STL.64 [R1+0x35b8], R4 ;  /* 0x0035b80401007387 */ /* 0x0041e60000100a00 */
[----:B0-----:R-:W2:Y:S01]  /*43140*/  LDL.LU R4, [R1+0x330] ;  /* 0x0003300001047983 */ /* 0x001ea20000300800 */
[----:B------:R-:W2:Y:S02]  /*43150*/  LDL.LU R5, [R1+0x334] ;  /* 0x0003340001057983 */ /* 0x000ea40000300800 */
[----:B------:R-:W2:Y:S02]  /*43160*/  LDL.LU R6, [R1+0x338] ;  /* 0x0003380001067983 */ /* 0x000ea40000300800 */
[----:B------:R-:W2:Y:S01]  /*43170*/  LDL.LU R7, [R1+0x33c] ;  /* 0x00033c0001077983 */ /* 0x000ea20000300800 */
[----:B------:R-:W3:Y:S01]  /*43180*/  LDL.LU R8, [R1+0x290] ;  /* 0x0002900001087983 */ /* 0x000ee20000300800 */
[----:B------:R-:W3:Y:S02]  /*43190*/  LDL.LU R9, [R1+0x294] ;  /* 0x0002940001097983 */ /* 0x000ee40000300800 */
[----:B------:R-:W3:Y:S02]  /*431a0*/  LDL.LU R10, [R1+0x298] ;  /* 0x00029800010a7983 */ /* 0x000ee40000300800 */
[----:B------:R-:W3:Y:S01]  /*431b0*/  LDL.LU R11, [R1+0x29c] ;  /* 0x00029c00010b7983 */ /* 0x000ee20000300800 */
[----:B----4-:R-:W-:Y:S01]  /*431c0*/  STL.64 [R1+0x3558], R26 ;  /* 0x0035581a01007387 */ /* 0x010fe20000100a00 */
[----:B------:R0:W-:Y:S03]  /*431d0*/  STL.64 [R1+0x3550], R24 ;  /* 0x0035501801007387 */ /* 0x0001e60000100a00 */
[----:B0-----:R-:W4:Y:S01]  /*431e0*/  LDL.LU R24, [R1+0x140] ;  /* 0x0001400001187983 */ /* 0x001f220000300800 */
[----:B------:R-:W4:Y:S02]  /*431f0*/  LDL.LU R25, [R1+0x144] ;  /* 0x0001440001197983 */ /* 0x000f240000300800 */
[----:B------:R-:W5:Y:S02]  /*43200*/  LDL.LU R26, [R1+0x148] ;  /* 0x00014800011a7983 */ /* 0x000f640000300800 */
[----:B------:R-:W5:Y:S01]  /*43210*/  LDL.LU R27, [R1+0x14c] ;  /* 0x00014c00011b7983 */ /* 0x000f620000300800 */
[----:B------:R-:W-:Y:S01]  /*43220*/  MOV R18, R16 ;  /* 0x0000001000127202 */ /* 0x000fe20000000f00 */
[----:B-----5:R-:W-:Y:S01]  /*43230*/  STL.64 [R1+0x3570], R26 ;  /* 0x0035701a01007387 */ /* 0x020fe20000100a00 */
[----:B----4-:R0:W-:Y:S03]  /*43240*/  STL.64 [R1+0x3568], R24 ;  /* 0x0035681801007387 */ /* 0x0101e60000100a00 */
[----:B0-----:R-:W4:Y:S01]  /*43250*/  LDL.LU R24, [R1+0x270] ;  /* 0x0002700001187983 */ /* 0x001f220000300800 */
[----:B------:R-:W4:Y:S02]  /*43260*/  LDL.LU R25, [R1+0x274] ;  /* 0x0002740001197983 */ /* 0x000f240000300800 */
[----:B------:R-:W4:Y:S02]  /*43270*/  LDL.LU R26, [R1+0x278] ;  /* 0x00027800011a7983 */ /* 0x000f240000300800 */
[----:B------:R-:W4:Y:S01]  /*43280*/  LDL.LU R27, [R1+0x27c] ;  /* 0x00027c00011b7983 */ /* 0x000f220000300800 */
[----:B------:R-:W-:Y:S01]  /*43290*/  STL.64 [R1+0x3418], R14 ;  /* 0x0034180e01007387 */ /* 0x000fe20000100a00 */
[----:B------:R0:W-:Y:S03]  /*432a0*/  STL.64 [R1+0x3410], R12 ;  /* 0x0034100c01007387 */ /* 0x0001e60000100a00 */
[----:B0-----:R-:W5:Y:S01]  /*432b0*/  LDL.LU R12, [R1+0x30] ;  /* 0x00003000010c7983 */ /* 0x001f620000300800 */
[----:B------:R-:W5:Y:S02]  /*432c0*/  LDL.LU R13, [R1+0x34] ;  /* 0x00003400010d7983 */ /* 0x000f640000300800 */
[----:B------:R-:W3:Y:S02]  /*432d0*/  LDL.LU R14, [R1+0x38] ;  /* 0x00003800010e7983 */ /* 0x000ee40000300800 */
[----:B------:R-:W3:Y:S01]  /*432e0*/  LDL.LU R15, [R1+0x3c] ;  /* 0x00003c00010f7983 */ /* 0x000ee20000300800 */
[C---:B--2---:R-:W-:Y:S01]  /*432f0*/  HMMA.16816.F32 R16, R20.reuse, R18, R4 ;  /* 0x000000121410723c */ /* 0x044fe20000001804 */
[----:B---3--:R-:W-:Y:S01]  /*43300*/  STL.64 [R1+0x3438], R14 ;  /* 0x0034380e01007387 */ /* 0x008fe20000100a00 */
[----:B-----5:R0:W-:Y:S03]  /*43310*/  STL.64 [R1+0x3430], R12 ;  /* 0x0034300c01007387 */ /* 0x0201e60000100a00 */
[----:B0-----:R-:W2:Y:S01]  /*43320*/  LDL.LU R12, [R1+0x40] ;  /* 0x00004000010c7983 */ /* 0x001ea20000300800 */
[----:B------:R-:W2:Y:S02]  /*43330*/  LDL.LU R13, [R1+0x44] ;  /* 0x00004400010d7983 */ /* 0x000ea40000300800 */
[----:B------:R-:W2:Y:S02]  /*43340*/  LDL.LU R14, [R1+0x48] ;  /* 0x00004800010e7983 */ /* 0x000ea40000300800 */
[----:B------:R-:W2:Y:S01]  /*43350*/  LDL.LU R15, [R1+0x4c] ;  /* 0x00004c00010f7983 */ /* 0x000ea20000300800 */
[----:B------:R-:W3:Y:S01]  /*43360*/  LDL.LU.64 R6, [R1+0x35c0] ;  /* 0x0035c00001067983 */ /* 0x000ee20000300a00 */
[----:B------:R-:W3:Y:S11]  /*43370*/  LDL.LU.64 R4, [R1+0x35b8] ;  /* 0x0035b80001047983 */ /* 0x000ef60000300a00 */
[----:B------:R-:W-:Y:S02]  /*43380*/  STL.64 [R1+0x6d0], R16 ;  /* 0x0006d01001007387 */ /* 0x000fe40000100a00 */
[----:B------:R0:W-:Y:S02]  /*43390*/  STL.64 [R1+0x6d8], R18 ;  /* 0x0006d81201007387 */ /* 0x0001e40000100a00 */
[----:B0-----:R-:W3:Y:S01]  /*433a0*/  LDL.LU.64 R18, [R1+0x35b0] ;  /* 0x0035b00001127983 */ /* 0x001ee20000300a00 */
[----:B------:R-:W5:Y:S01]  /*433b0*/  LDL.LU R29, [R1+0x9d4] ;  /* 0x0009d400011d7983 */ /* 0x000f620000300800 */
[C---:B---3--:R-:W-:Y:S02]  /*433c0*/  HMMA.16816.F32 R16, R20.reuse, R18, R4 ;  /* 0x000000121410723c */ /* 0x048fe40000001804 */
[----:B------:R-:W3:Y:S11]  /*433d0*/  LDL.LU.64 R6, [R1+0x35a8] ;  /* 0x0035a80001067983 */ /* 0x000ef60000300a00 */
[----:B------:R-:W-:Y:S10]  /*433e0*/  @!UPT UIADD3 URZ, URZ, URZ, URZ ;  /* 0x0000003f3f3ff290 */ /* 0x000ff4000fffe03f */
[----:B------:R0:W-:Y:S01]  /*433f0*/  STL.64 [R1+0x310], R16 ;  /* 0x0003101001007387 */ /* 0x0001e20000100a00 */
[----:B------:R1:W-:Y:S03]  /*43400*/  STL.64 [R1+0x318], R18 ;  /* 0x0003181201007387 */ /* 0x0003e60000100a00 */
[----:B0-----:R-:W2:Y:S01]  /*43410*/  LDL.LU R16, [R1] ;  /* 0x0000000001107983 */ /* 0x001ea20000300800 */
[----:B------:R-:W2:Y:S02]  /*43420*/  LDL.LU R17, [R1+0x4] ;  /* 0x0000040001117983 */ /* 0x000ea40000300800 */
[----:B-1----:R-:W2:Y:S02]  /*43430*/  LDL.LU R18, [R1+0x8] ;  /* 0x0000080001127983 */ /* 0x002ea40000300800 */
[----:B------:R-:W2:Y:S01]  /*43440*/  LDL.LU R19, [R1+0xc] ;  /* 0x00000c0001137983 */ /* 0x000ea20000300800 */
        /* <DEDUP_REMOVED lines=8> */
[----:B------:R-:W4:Y:S11]  /*434d0*/  LDL.LU.64 R10, [R1+0x3588] ;  /* 0x00358800010a7983 */ /* 0x000f360000300a00 */
[----:B------:R-:W-:Y:S10]  /*434e0*/  @!UPT UIADD3 URZ, URZ, URZ, URZ ;  /* 0x0000003f3f3ff290 */ /* 0x000ff4000fffe03f */
[----:B------:R-:W-:Y:S01]  /*434f0*/  STL.64 [R1+0x2f0], R4 ;  /* 0x0002f00401007387 */ /* 0x000fe20000100a00 */
[----:B------:R0:W-:Y:S03]  /*43500*/  STL.64 [R1+0x2f8], R6 ;  /* 0x0002f80601007387 */ /* 0x0001e60000100a00 */
[----:B0-----:R-:W3:Y:S01]  /*43510*/  LDL.LU.64 R6, [R1+0x3580] ;  /* 0x0035800001067983 */ /* 0x001ee20000300a00 */
[----:B------:R-:W2:Y:S02]  /*43520*/  LDL.LU R5, [R1+0x3578] ;  /* 0x0035780001057983 */ /* 0x000ea40000300800 */
[----:B------:R-:W2:Y:S01]  /*43530*/  LDL.LU R4, [R1+0x9d0] ;  /* 0x0009d00001047983 */ /* 0x000ea20000300800 */
        /* <DEDUP_REMOVED lines=85> */
[----:B------:R-:W2:Y:S11]  /*43a90*/  LDL.LU.64 R26, [R1+0x3450] ;  /* 0x00345000011a7983 */ /* 0x000eb60000300a00 */
[----:B------:R-:W-:Y:S10]  /*43aa0*/  @!UPT UIADD3 URZ, URZ, URZ, URZ ;  /* 0x0000003f3f3ff290 */ /* 0x000ff4000fffe03f */
[----:B------:R-:W-:Y:S01]  /*43ab0*/  STL.64 [R1+0x5e0], R8 ;  /* 0x0005e00801007387 */ /* 0x000fe20000100a00 */
[----:B------:R0:W-:Y:S03]  /*43ac0*/  STL.64 [R1+0x5e8], R10 ;  /* 0x0005e80a01007387 */ /* 0x0001e60000100a00 */
[----:B0-----:R-:W4:Y:S01]  /*43ad0*/  LDL.LU.64 R10, [R1+0x3448] ;  /* 0x00344800010a7983 */ /* 0x001f220000300a00 */
[----:B------:R-:W3:Y:S02]  /*43ae0*/  LDL.LU R8, [R1+0x3440] ;  /* 0x0034400001087983 */ /* 0x000ee40000300800 */
[----:B------:R-:W3:Y:S01]  /*43af0*/  LDL.LU R9, [R1+0x9e0] ;  /* 0x0009e00001097983 */ /* 0x000ee20000300800 */
[C---:B--2---:R-:W-:Y:S01]  /*43b00*/  HMMA.16816.F32 R24, R20.reuse, R26, R12 ;  /* 0x0000001a1418723c */ /* 0x044fe2000000180c */
[----:B------:R-:W2:Y:S01]  /*43b10*/  LDL.LU.64 R14, [R1+0x3438] ;  /* 0x00343800010e7983 */ /* 0x000ea20000300a00 */
[----:B------:R-:W2:Y:S11]  /*43b20*/  LDL.LU.64 R12, [R1+0x3430] ;  /* 0x00343000010c7983 */ /* 0x000eb60000300a00 */
[----:B------:R-:W-:Y:S10]  /*43b30*/  @!UPT UIADD3 URZ, URZ, URZ, URZ ;  /* 0x0000003f3f3ff290 */ /* 0x000ff4000fffe03f */
[----:B------:R-:W-:Y:S01]  /*43b40*/  STL.64 [R1+0x210], R24 ;  /* 0x0002101801007387 */ /* 0x000fe20000100a00 */
[----:B------:R0:W-:Y:S03]  /*43b50*/  STL.64 [R1+0x218], R26 ;  /* 0x0002181a01007387 */ /* 0x0001e60000100a00 */
[----:B0-----:R-:W2:Y:S01]  /*43b60*/  LDL.LU.64 R26, [R1+0x3428] ;  /* 0x00342800011a7983 */ /* 0x001ea20000300a00 */
[----:B------:R-:W2:Y:S02]  /*43b70*/  LDL.LU R24, [R1+0x3420] ;  /* 0x0034200001187983 */ /* 0x000ea40000300800 */
[--C-:B--2---:R-:W-:Y:S02]  /*43b80*/  FADD R0, R24, -R3.reuse ;  /* 0x8000000318007221 */ /* 0x104fe40000000000 */
[C---:B------:R-:W-:Y:S01]  /*43b90*/  HMMA.16816.F32 R24, R20.reuse, R26, R12 ;  /* 0x0000001a1418723c */ /* 0x040fe2000000180c */
[----:B------:R-:W2:Y:S01]  /*43ba0*/  LDL.LU.64 R14, [R1+0x3418] ;  /* 0x00341800010e7983 */ /* 0x000ea20000300a00 */
[----:B------:R-:W2:Y:S11]  /*43bb0*/  LDL.LU.64 R12, [R1+0x3410] ;  /* 0x00341000010c7983 */ /* 0x000eb60000300a00 */
[----:B------:R-:W-:Y:S10]  /*43bc0*/  @!UPT UIADD3 URZ, URZ, URZ, URZ ;  /* 0x0000003f3f3ff290 */ /* 0x000ff4000fffe03f */
[----:B------:R-:W-:Y:S01]  /*43bd0*/  STL.64 [R1+0x200], R24 ;  /* 0x0002001801007387 */ /* 0x000fe20000100a00 */
[----:B------:R0:W-:Y:S03]  /*43be0*/  STL.64 [R1+0x208], R26 ;  /* 0x0002081a01007387 */ /* 0x0001e60000100a00 */
[----:B0-----:R-:W2:Y:S01]  /*43bf0*/  LDL.LU.64 R26, [R1+0x3408] ;  /* 0x00340800011a7983 */ /* 0x001ea20000300a00 */
[----:B------:R-:W2:Y:S02]  /*43c00*/  LDL.LU R25, [R1+0x3400] ;  /* 0x0034000001197983 */ /* 0x000ea40000300800 */
[----:B------:R-:W-:Y:S02]  /*43c10*/  FMUL R0, R0, 1.4426950216293334961 ;  /* 0x3fb8aa3b00007820 */ /* 0x000fe40000400000 */
[----:B--2---:R-:W-:Y:S02]  /*43c20*/  FADD R2, R25, -R3 ;  /* 0x8000000319027221 */ /* 0x004fe40000000000 */
[----:B------:R-:W-:Y:S01]  /*43c30*/  HMMA.16816.F32 R24, R20, R26, R12 ;  /* 0x0000001a1418723c */ /* 0x000fe2000000180c */
[----:B------:R-:W2:Y:S01]  /*43c40*/  LDL.LU.64 R14, [R1+0x33f8] ;  /* 0x0033f800010e7983 */ /* 0x000ea20000300a00 */
[----:B------:R0:W1:Y:S01]  /*43c50*/  MUFU.EX2 R28, R0 ;  /* 0x00000000001c7308 */ /* 0x0000620000000800 */
[----:B------:R-:W3:Y:S02]  /*43c60*/  LDL.LU.64 R12, [R1+0x33f0] ;  /* 0x0033f000010c7983 */ /* 0x000ee40000300a00 */
[----:B0-----:R-:W-:-:S06]  /*43c70*/  FMUL R0, R2, 1.4426950216293334961 ;  /* 0x3fb8aa3b02007820 */ /* 0x001fcc0000400000 */
[----:B------:R-:W0:Y:S11]  /*43c80*/  MUFU.EX2 R0, R0 ;  /* 0x0000000000007308 */ /* 0x000e360000000800 */
[----:B------:R-:W-:Y:S01]  /*43c90*/  @!UPT UIADD3 URZ, URZ, URZ, URZ ;  /* 0x0000003f3f3ff290 */ /* 0x000fe2000fffe03f */
[----:B------:R-:W-:Y:S01]  /*43ca0*/  STL.64 [R1+0x1f0], R24 ;  /* 0x0001f01801007387 */ /* 0x000fe20000100a00 */
[----:B------:R0:W-:Y:S03]  /*43cb0*/  STL.64 [R1+0x1f8], R26 ;  /* 0x0001f81a01007387 */ /* 0x0001e60000100a00 */
[----:B0-----:R-:W3:Y:S01]  /*43cc0*/  LDL.LU.64 R26, [R1+0x33e8] ;  /* 0x0033e800011a7983 */ /* 0x001ee20000300a00 */
[----:B------:R-:W3:Y:S02]  /*43cd0*/  LDL.LU.64 R24, [R1+0x33e0] ;  /* 0x0033e00001187983 */ /* 0x000ee40000300a00 */
[----:B-1----:R-:W-:Y:S02]  /*43ce0*/  STL [R1+0x9ac], R28 ;  /* 0x0009ac1c01007387 */ /* 0x002fe40000100800 */
[----:B------:R0:W-:Y:S02]  /*43cf0*/  STL [R1+0x337c], R28 ;  /* 0x00337c1c01007387 */ /* 0x0001e40000100800 */
[----:B0-----:R-:W4:Y:S01]  /*43d00*/  LDL.LU R28, [R1+0x9e4] ;  /* 0x0009e400011c7983 */ /* 0x001f220000300800 */
[----:B--2---:R-:W-:Y:S11]  /*43d10*/  HMMA.16816.F32 R16, R20, R14, R16 ;  /* 0x0000000e1410723c */ /* 0x004ff60000001810 */
[----:B------:R-:W-:Y:S11]  /*43d20*/  @!UPT UIADD3 URZ, URZ, URZ, URZ ;  /* 0x0000003f3f3ff290 */ /* 0x000ff6000fffe03f */
[----:B------:R-:W-:Y:S01]  /*43d30*/  @!UPT UIADD3 URZ, URZ, URZ, URZ ;  /* 0x0000003f3f3ff290 */ /* 0x000fe2000fffe03f */
[----:B------:R-:W-:Y:S01]  /*43d40*/  STL.64 [R1+0x5d0], R16 ;  /* 0x0005d01001007387 */ /* 0x000fe20000100a00 */
[----:B------:R-:W-:Y:S02]  /*43d50*/  STL [R1+0x9a8], R0 ;  /* 0x0009a80001007387 */ /* 0x000fe40000100800 */
[----:B------:R0:W-:Y:S02]  /*43d60*/  STL.64 [R1+0x5d8], R18 ;  /* 0x0005d81201007387 */ /* 0x0001e40000100a00 */
[----:B0-----:R-:W2:Y:S01]  /*43d70*/  LDL.LU.64 R18, [R1+0x33d8] ;  /* 0x0033d80001127983 */ /* 0x001ea20000300a00 */
[----:B------:R-:W2:Y:S02]  /*43d80*/  LDL.LU.64 R16, [R1+0x33d0] ;  /* 0x0033d00001107983 */ /* 0x000ea40000300a00 */
[----:B---3--:R2:W-:Y:S02]  /*43d90*/  STL.64 [R1+0x3218], R12 ;  /* 0x0032180c01007387 */ /* 0x0085e40000100a00 */
[----:B-----5:R-:W-:-:S04]  /*43da0*/  FADD R2, R29, -R3 ;  /* 0x800000031d027221 */ /* 0x020fc80000000000 */
[----:B------:R-:W-:Y:S02]  /*43db0*/  FMUL R0, R2, 1.4426950216293334961 ;  /* 0x3fb8aa3b02007820 */ /* 0x000fe40000400000 */
[----:B------:R-:W-:Y:S02]  /*43dc0*/  FADD R2, R4, -R3 ;  /* 0x8000000304027221 */ /* 0x000fe40000000000 */
[----:B------:R0:W1:Y:S01]  /*43dd0*/  MUFU.EX2 R3, R0 ;  /* 0x0000000000037308 */ /* 0x0000620000000800 */
[----:B------:R-:W3:Y:S04]  /*43de0*/  S2R R29, SR_TID.X ;  /* 0x00000000001d7919 */ /* 0x000ee80000002100 */
[----:B------:R-:W5:Y:S01]  /*43df0*/  S2R R4, SR_TID.X ;  /* 0x0000000000047919 */ /* 0x000f620000002100 */
[----:B0-----:R-:W-:-:S02]  /*43e00*/  FMUL R0, R2, 1.4426950216293334961 ;  /* 0x3fb8aa3b02007820 */ /* 0x001fc40000400000 */
[----:B----4-:R-:W-:Y:S01]  /*43e10*/  FADD R2, R28, -R8 ;  /* 0x800000081c027221 */ /* 0x010fe20000000000 */
[----:B---3--:R-:W-:Y:S02]  /*43e20*/  SHF.L.U32 R28, R29, 0x1, RZ ;  /* 0x000000011d1c7819 */ /* 0x008fe400000006ff */
[----:B-----5:R-:W-:Y:S01]  /*43e30*/  LOP3.LUT R4, R4, 0x7, RZ, 0xc0, !PT ;  /* 0x0000000704047812 */ /* 0x020fe200078ec0ff */
[----:B------:R-:W0:Y:S04]  /*43e40*/  MUFU.EX2 R29, R0 ;  /* 0x00000000001d7308 */ /* 0x000e280000000800 */
[----:B------:R-:W-:-:S05]  /*43e50*/  IMAD R4, R4, 0x110, RZ ;  /* 0x0000011004047824 */ /* 0x000fca00078e02ff */
[----:B------:R-:W-:-:S04]  /*43e60*/  LOP3.LUT R4, R4, 0x30, R28, 0x78, !PT ;  /* 0x0000003004047812 */ /* 0x000fc800078e781c */
[----:B------:R-:W-:Y:S01]  /*43e70*/  LOP3.LUT R4, R4, 0x40, RZ, 0x3c, !PT ;  /* 0x0000004004047812 */ /* 0x000fe200078e3cff */
[C---:B--2---:R-:W-:Y:S11]  /*43e80*/  HMMA.16816.F32 R12, R20.reuse, R10, R16 ;  /* 0x0000000a140c723c */ /* 0x044ff60000001810 */
[----:B------:R-:W-:Y:S11]  /*43e90*/  @!UPT UIADD3 URZ, URZ, URZ, URZ ;  /* 0x0000003f3f3ff290 */ /* 0x000ff6000fffe03f */
[----:B------:R-:W-:Y:S01]  /*43ea0*/  @!UPT UIADD3 URZ, URZ, URZ, URZ ;  /* 0x0000003f3f3ff290 */ /* 0x000fe2000fffe03f */
[----:B------:R-:W-:Y:S01]  /*43eb0*/  STL.64 [R1+0x5c0], R12 ;  /* 0x0005c00c01007387 */ /* 0x000fe20000100a00 */
[----:B------:R2:W-:Y:S02]  /*43ec0*/  STL.64 [R1+0x5c8], R14 ;  /* 0x0005c80e01007387 */ /* 0x0005e40000100a00 */
[----:B-1----:R-:W-:Y:S02]  /*43ed0*/  STL [R1+0x9a4], R3 ;  /* 0x0009a40301007387 */ /* 0x002fe40000100800 */
[----:B------:R-:W-:Y:S01]  /*43ee0*/  STL [R1+0x3380], R3 ;  /* 0x0033800301007387 */ /* 0x000fe20000100800 */
[----:B--2---:R-:W2:Y:S01]  /*43ef0*/  LDL.LU R15, [R1+0x9e8] ;  /* 0x0009e800010f7983 */ /* 0x004ea20000300800 */
[----:B------:R-:W-:Y:S01]  /*43f00*/  HMMA.16816.F32 R16, R20, R6, R24 ;  /* 0x000000061410723c */ /* 0x000fe20000001818 */
[----:B0-----:R-:W-:Y:S02]  /*43f10*/  STL [R1+0x9a0], R29 ;  /* 0x0009a01d01007387 */ /* 0x001fe40000100800 */
[----:B------:R-:W-:Y:S02]  /*43f20*/  STL [R1+0x3384], R29 ;  /* 0x0033841d01007387 */ /* 0x000fe40000100800 */
[----:B------:R-:W-:-:S02]  /*43f30*/  FADD R0, R9, -R8 ;  /* 0x8000000809007221 */ /* 0x000fc40000000000 */
[----:B------:R-:W-:Y:S01]  /*43f40*/  FMUL R2, R2, 1.4426950216293334961 ;  /* 0x3fb8aa3b02027820 */ /* 0x000fe20000400000 */
[----:B------:R-:W-:Y:S11]  /*43f50*/  LDSM.16.M88.4 R20, [R4+0x27000] ;  /* 0x027000000414783b */ /* 0x000ff60000000200 */
[----:B------:R-:W-:Y:S04]  /*43f60*/  @!UPT UIADD3 URZ, URZ, URZ, URZ ;  /* 0x0000003f3f3ff290 */ /* 0x000fe8000fffe03f */
[----:B------:R-:W-:Y:S01]  /*43f70*/  STL.64 [R1+0x5a0], R16 ;  /* 0x0005a01001007387 */ /* 0x000fe20000100a00 */
[----:B------:R-:W-:Y:S02]  /*43f80*/  STL.64 [R1+0x5a8], R18 ;  /* 0x0005a81201007387 */ /* 0x000fe40000100a00 */
[----:B------:R-:W0:Y:S02]  /*43f90*/  LDSM.16.M88.4 R16, [R4+0x20000] ;  /* 0x020000000410783b */ /* 0x000e240000000200 */
[----:B0-----:R-:W-:Y:S02]  /*43fa0*/  STL.64 [R1+0x1a0], R16 ;  /* 0x0001a01001007387 */ /* 0x001fe40000100a00 */
[----:B------:R-:W-:Y:S01]  /*43fb0*/  STL.64 [R1+0x1a8], R18 ;  /* 0x0001a81201007387 */ /* 0x000fe20000100a00 */
[----:B------:R-:W-:Y:S02]  /*43fc0*/  MOV R28, R16 ;  /* 0x00000010001c7202 */ /* 0x000fe40000000f00 */
[----:B------:R-:W0:Y:S04]  /*43fd0*/  LDSM.16.M88.4 R16, [R4+0x20800] ;  /* 0x020800000410783b */ /* 0x000e280000000200 */
[----:B------:R-:W-:Y:S04]  /*43fe0*/  STL [R1+0x3388], R28 ;  /* 0x0033881c01007387 */ /* 0x000fe80000100800 */
[----:B0-----:R-:W-:Y:S01]  /*43ff0*/  STL.64 [R1+0x190], R16 ;  /* 0x0001901001007387 */ /* 0x001fe20000100a00 */
[----:B------:R-:W-:-:S02]  /*44000*/  IMAD.MOV.U32 R3, RZ, RZ, R16 ;  /* 0x000000ffff037224 */ /* 0x000fc400078e0010 */
[----:B------:R-:W-:Y:S01]  /*44010*/  STL.64 [R1+0x198], R18 ;  /* 0x0001981201007387 */ /* 0x000fe20000100a00 */
[----:B------:R-:W-:Y:S02]  /*44020*/  MOV R24, R17 ;  /* 0x0000001100187202 */ /* 0x000fe40000000f00 */
[----:B------:R-:W0:Y:S04]  /*44030*/  LDSM.16.M88.4 R16, [R4+0x21000] ;  /* 0x021000000410783b */ /* 0x000e280000000200 */
[----:B------:R-:W-:Y:S01]  /*44040*/  STL [R1+0x3390], R24 ;  /* 0x0033901801007387 */ /* 0x000fe20000100800 */
[----:B------:R-:W-:Y:S01]  /*44050*/  STL [R1+0x338c], R3 ;  /* 0x00338c0301007387 */ /* 0x000fe20000100800 */
[----:B------:R-:W1:Y:S02]  /*44060*/  MUFU.EX2 R25, R2 ;  /* 0x0000000200197308 */ /* 0x000e640000000800 */
[----:B0-----:R-:W-:Y:S01]  /*44070*/  STL.64 [R1+0x180], R16 ;  /* 0x0001801001007387 */ /* 0x001fe20000100a00 */
[----:B------:R-:W-:Y:S01]  /*44080*/  STL.64 [R1+0x188], R18 ;  /* 0x0001881201007387 */ /* 0x000fe20000100a00 */
[----:B------:R-:W-:Y:S01]  /*44090*/  MOV R28, R16 ;  /* 0x00000010001c7202 */ /* 0x000fe20000000f00 */
[----:B------:R-:W-:Y:S01]  /*440a0*/  IMAD.MOV.U32 R29, RZ, RZ, R17 ;  /* 0x000000ffff1d7224 */ /* 0x000fe200078e0011 */
[----:B------:R-:W3:Y:S04]  /*440b0*/  LDL.LU R9, [R1+0x9ec] ;  /* 0x0009ec0001097983 */ /* 0x000ee80000300800 */
[----:B------:R-:W0:Y:S04]  /*440c0*/  LDSM.16.M88.4 R16, [R4+0x21800] ;  /* 0x021800000410783b */ /* 0x000e280000000200 */
[----:B------:R-:W-:Y:S01]  /*440d0*/  STL [R1+0x3398], R29 ;  /* 0x0033981d01007387 */ /* 0x000fe20000100800 */
[----:B------:R-:W-:Y:S02]  /*440e0*/  STL [R1+0x3394], R28 ;  /* 0x0033941c01007387 */ /* 0x000fe40000100800 */
[----:B-1----:R-:W-:Y:S02]  /*440f0*/  STL [R1+0x990], R25 ;  /* 0x0009901901007387 */ /* 0x002fe40000100800 */
[----:B------:R-:W-:Y:S01]  /*44100*/  STL [R1+0x339c], R25 ;  /* 0x00339c1901007387 */ /* 0x000fe20000100800 */
[----:B0-----:R-:W-:Y:S01]  /*44110*/  STL.64 [R1+0x170], R16 ;  /* 0x0001701001007387 */ /* 0x001fe20000100a00 */
[----:B------:R-:W-:Y:S01]  /*44120*/  MOV R24, R16 ;  /* 0x0000001000187202 */ /* 0x000fe20000000f00 */
[----:B------:R-:W-:Y:S01]  /*44130*/  STL.64 [R1+0x178], R18 ;  /* 0x0001781201007387 */ /* 0x000fe20000100a00 */
[----:B------:R-:W-:-:S02]  /*44140*/  MOV R3, R17 ;  /* 0x0000001100037202 */ /* 0x000fc40000000f00 */
[----:B------:R-:W0:Y:S04]  /*44150*/  LDSM.16.M88.4 R16, [R4+0x22000] ;  /* 0x022000000410783b */ /* 0x000e280000000200 */
[----:B------:R-:W-:Y:S01]  /*44160*/  STL [R1+0x33a4], R3 ;  /* 0x0033a40301007387 */ /* 0x000fe20000100800 */
[----:B------:R-:W-:Y:S01]  /*44170*/  STL [R1+0x33a0], R24 ;  /* 0x0033a01801007387 */ /* 0x000fe20000100800 */
[----:B0-----:R-:W-:Y:S01]  /*44180*/  MOV R28, R17 ;  /* 0x00000011001c7202 */ /* 0x001fe20000000f00 */
[----:B------:R-:W-:Y:S01]  /*44190*/  IMAD.MOV.U32 R29, RZ, RZ, R16 ;  /* 0x000000ffff1d7224 */ /* 0x000fe200078e0010 */
[----:B------:R-:W-:Y:S01]  /*441a0*/  STL.64 [R1+0x160], R16 ;  /* 0x0001601001007387 */ /* 0x000fe20000100a00 */
[----:B------:R-:W-:Y:S02]  /*441b0*/  STL.64 [R1+0x168], R18 ;  /* 0x0001681201007387 */ /* 0x000fe40000100a00 */
[----:B------:R-:W-:Y:S02]  /*441c0*/  STL [R1+0x33ac], R28 ;  /* 0x0033ac1c01007387 */ /* 0x000fe40000100800 */
[----:B------:R-:W-:Y:S01]  /*441d0*/  FMUL R0, R0, 1.4426950216293334961 ;  /* 0x3fb8aa3b00007820 */ /* 0x000fe20000400000 */
[----:B------:R-:W-:Y:S04]  /*441e0*/  STL [R1+0x33a8], R29 ;  /* 0x0033a81d01007387 */ /* 0x000fe80000100800 */
[----:B------:R-:W-:Y:S01]  /*441f0*/  LDSM.16.M88.4 R16, [R4+0x24800] ;  /* 0x024800000410783b */ /* 0x000fe20000000200 */
[----:B--2---:R-:W-:-:S03]  /*44200*/  FADD R2, R15, -R8 ;  /* 0x800000080f027221 */ /* 0x004fc60000000000 */
[----:B------:R-:W0:Y:S04]  /*44210*/  LDSM.16.M88.4 R12, [R4+0x22800] ;  /* 0x02280000040c783b */ /* 0x000e280000000200 */
[----:B0-----:R-:W-:Y:S01]  /*44220*/  STL.64 [R1+0x150], R12 ;  /* 0x0001500c01007387 */ /* 0x001fe20000100a00 */
[----:B------:R-:W-:Y:S01]  /*44230*/  MOV R24, R12 ;  /* 0x0000000c00187202 */ /* 0x000fe20000000f00 */
[----:B------:R-:W-:Y:S02]  /*44240*/  STL.64 [R1+0x158], R14 ;  /* 0x0001580e01007387 */ /* 0x000fe40000100a00 */
[----:B------:R-:W-:Y:S02]  /*44250*/  IMAD.MOV.U32 R25, RZ, RZ, R13 ;  /* 0x000000ffff197224 */ /* 0x000fe400078e000d */
[----:B------:R-:W0:Y:S04]  /*44260*/  LDSM.16.M88.4 R12, [R4+0x23000] ;  /* 0x02300000040c783b */ /* 0x000e280000000200 */
[----:B------:R-:W-:Y:S01]  /*44270*/  STL [R1+0x33b4], R25 ;  /* 0x0033b41901007387 */ /* 0x000fe20000100800 */
[----:B------:R-:W-:Y:S03]  /*44280*/  STL [R1+0x33b0], R24 ;  /* 0x0033b01801007387 */ /* 0x000fe60000100800 */
[----:B0-----:R-:W-:Y:S01]  /*44290*/  STL.64 [R1+0x140], R12 ;  /* 0x0001400c01007387 */ /* 0x001fe20000100a00 */
[----:B------:R-:W-:Y:S01]  /*442a0*/  MOV R29, R12 ;  /* 0x0000000c001d7202 */ /* 0x000fe20000000f00 */
[----:B------:R-:W-:Y:S01]  /*442b0*/  STL.64 [R1+0x148], R14 ;  /* 0x0001480e01007387 */ /* 0x000fe20000100a00 */
[----:B------:R-:W-:-:S02]  /*442c0*/  MOV R3, R13 ;  /* 0x0000000d00037202 */ /* 0x000fc40000000f00 */
[----:B------:R-:W0:Y:S04]  /*442d0*/  LDSM.16.M88.4 R12, [R4+0x23800] ;  /* 0x02380000040c783b */ /* 0x000e280000000200 */
[----:B------:R-:W-:Y:S01]  /*442e0*/  STL [R1+0x33bc], R3 ;  /* 0x0033bc0301007387 */ /* 0x000fe20000100800 */
[----:B------:R-:W-:Y:S01]  /*442f0*/  STL [R1+0x33b8], R29 ;  /* 0x0033b81d01007387 */ /* 0x000fe20000100800 */
[----:B------:R-:W1:Y:S02]  /*44300*/  MUFU.EX2 R26, R0 ;  /* 0x00000000001a7308 */ /* 0x000e640000000800 */
[----:B0-----:R-:W-:Y:S01]  /*44310*/  STL.64 [R1+0x130], R12 ;  /* 0x0001300c01007387 */ /* 0x001fe20000100a00 */
[----:B------:R-:W-:Y:S02]  /*44320*/  IMAD.MOV.U32 R24, RZ, RZ, R12 ;  /* 0x000000ffff187224 */ /* 0x000fe400078e000c */
[----:B------:R-:W-:Y:S01]  /*44330*/  STL.64 [R1+0x138], R14 ;  /* 0x0001380e01007387 */ /* 0x000fe20000100a00 */
[----:B------:R-:W-:-:S02]  /*44340*/  MOV R28, R13 ;  /* 0x0000000d001c7202 */ /* 0x000fc40000000f00 */
[----:B------:R-:W0:Y:S04]  /*44350*/  LDSM.16.M88.4 R12, [R4+0x24000] ;  /* 0x02400000040c783b */ /* 0x000e280000000200 */
[----:B-1----:R-:W-:Y:S04]  /*44360*/  STL [R1+0x994], R26 ;  /* 0x0009941a01007387 */ /* 0x002fe80000100800 */
[----:B0-----:R-:W-:Y:S01]  /*44370*/  STL.64 [R1+0x120], R12 ;  /* 0x0001200c01007387 */ /* 0x001fe20000100a00 */
[----:B------:R-:W-:Y:S01]  /*44380*/  MOV R29, R12 ;  /* 0x0000000c001d7202 */ /* 0x000fe20000000f00 */
[----:B------:R-:W-:Y:S02]  /*44390*/  STL.64 [R1+0x128], R14 ;  /* 0x0001280e01007387 */ /* 0x000fe40000100a00 */
[----:B------:R-:W-:-:S02]  /*443a0*/  IMAD.MOV.U32 R25, RZ, RZ, R13 ;  /* 0x000000ffff197224 */ /* 0x000fc400078e000d */
[----:B------:R-:W0:Y:S01]  /*443b0*/  LDSM.16.M88.4 R12, [R4+0x25000] ;  /* 0x02500000040c783b */ /* 0x000e220000000200 */
[----:B------:R-:W-:-:S04]  /*443c0*/  FMUL R2, R2, 1.4426950216293334961 ;  /* 0x3fb8aa3b02027820 */ /* 0x000fc80000400000 */
[----:B------:R-:W1:Y:S01]  /*443d0*/  MUFU.EX2 R27, R2 ;  /* 0x00000002001b7308 */ /* 0x000e620000000800 */
[----:B0-----:R-:W-:Y:S01]  /*443e0*/  STL.64 [R1+0x100], R12 ;  /* 0x0001000c01007387 */ /* 0x001fe20000100a00 */
[----:B------:R-:W-:Y:S01]  /*443f0*/  MOV R11, R13 ;  /* 0x0000000d000b7202 */ /* 0x000fe20000000f00 */
[----:B------:R-:W-:Y:S01]  /*44400*/  STL.64 [R1+0x108], R14 ;  /* 0x0001080e01007387 */ /* 0x000fe20000100a00 */
[----:B------:R-:W-:Y:S02]  /*44410*/  MOV R10, R12 ;  /* 0x0000000c000a7202 */ /* 0x000fe40000000f00 */
[----:B------:R-:W0:Y:S04]  /*44420*/  LDSM.16.M88.4 R12, [R4+0x25800] ;  /* 0x02580000040c783b */ /* 0x000e280000000200 */
[----:B------:R-:W-:Y:S01]  /*44430*/  STL.64 [R1+0x110], R16 ;  /* 0x0001101001007387 */ /* 0x000fe20000100a00 */
[----:B------:R-:W-:Y:S02]  /*44440*/  STL.64 [R1+0x118], R18 ;  /* 0x0001181201007387 */ /* 0x000fe40000100a00 */
[----:B-1----:R-:W-:Y:S02]  /*44450*/  STL [R1+0x998], R27 ;  /* 0x0009981b01007387 */ /* 0x002fe40000100800 */
[----:B------:R-:W-:Y:S01]  /*44460*/  STL.64 [R1+0x33c8], R26 ;  /* 0x0033c81a01007387 */ /* 0x000fe20000100a00 */
[----:B------:R-:W-:Y:S01]  /*44470*/  STL.64 [R1+0x33c0], R24 ;  /* 0x0033c01801007387 */ /* 0x000fe20000100a00 */
[----:B------:R1:W-:Y:S02]  /*44480*/  STL.64 [R1+0x3298], R16 ;  /* 0x0032981001007387 */ /* 0x0003e40000100a00 */
[----:B---3--:R-:W-:-:S02]  /*44490*/  FADD R0, R9, -R8 ;  /* 0x8000000809007221 */ /* 0x008fc40000000000 */
[----:B------:R-:W-:Y:S01]  /*444a0*/  LDSM.16.M88.4 R24, [R4+0x28000] ;  /* 0x028000000418783b */ /* 0x000fe20000000200 */
[----:B0-----:R-:W-:Y:S03]  /*444b0*/  STL.64 [R1+0xf0], R12 ;  /* 0x0000f00c01007387 */ /* 0x001fe60000100a00 */
[----:B------:R-:W-:Y:S02]  /*444c0*/  IMAD.MOV.U32 R8, RZ, RZ, R12 ;  /* 0x000000ffff087224 */ /* 0x000fe400078e000c */
[----:B------:R-:W-:Y:S01]  /*444d0*/  STL.64 [R1+0xf8], R14 ;  /* 0x0000f80e01007387 */ /* 0x000fe20000100a00 */
[----:B-1----:R-:W-:Y:S02]  /*444e0*/  MOV R16, R13 ;  /* 0x0000000d00107202 */ /* 0x002fe40000000f00 */
[----:B------:R-:W0:Y:S01]  /*444f0*/  LDSM.16.M88.4 R12, [R4+0x26000] ;  /* 0x02600000040c783b */ /* 0x000e220000000200 */
[----:B------:R-:W-:-:S04]  /*44500*/  FMUL R0, R0, 1.4426950216293334961 ;  /* 0x3fb8aa3b00007820 */ /* 0x000fc80000400000 */
[----:B------:R1:W2:Y:S01]  /*44510*/  MUFU.EX2 R19, R0 ;  /* 0x0000000000137308 */ /* 0x0002a20000000800 */
[----:B0-----:R-:W-:Y:S01]  /*44520*/  STL.64 [R1+0xe0], R12 ;  /* 0x0000e00c01007387 */ /* 0x001fe20000100a00 */
[----:B------:R-:W-:Y:S01]  /*44530*/  MOV R9, R13 ;  /* 0x0000000d00097202 */ /* 0x000fe20000000f00 */
[----:B------:R-:W-:Y:S02]  /*44540*/  STL.64 [R1+0xe8], R14 ;  /* 0x0000e80e01007387 */ /* 0x000fe40000100a00 */
[----:B------:R-:W-:Y:S02]  /*44550*/  IMAD.MOV.U32 R3, RZ, RZ, R12 ;  /* 0x000000ffff037224 */ /* 0x000fe400078e000c */
[----:B------:R-:W0:Y:S01]  /*44560*/  LDSM.16.M88.4 R12, [R4+0x26800] ;  /* 0x02680000040c783b */ /* 0x000e220000000200 */
[----:B------:R-:W-:Y:S01]  /*44570*/  IMAD.MOV.U32 R2, RZ, RZ, R24 ;  /* 0x000000ffff027224 */ /* 0x000fe200078e0018 */
[----:B-1----:R-:W-:Y:S02]  /*44580*/  MOV R0, R25 ;  /* 0x0000001900007202 */ /* 0x002fe40000000f00 */
[----:B------:R-:W-:Y:S01]  /*44590*/  MOV R18, R11 ;  /* 0x0000000b00127202 */ /* 0x000fe20000000f00 */
[----:B------:R-:W-:Y:S01]  /*445a0*/  IMAD.MOV.U32 R17, RZ, RZ, R10 ;  /* 0x000000ffff117224 */ /* 0x000fe200078e000a */
[----:B0-----:R-:W-:Y:S01]  /*445b0*/  STL.64 [R1+0xd0], R12 ;  /* 0x0000d00c01007387 */ /* 0x001fe20000100a00 */
[----:B------:R-:W-:Y:S02]  /*445c0*/  STL.64 [R1+0xd8], R14 ;  /* 0x0000d80e01007387 */ /* 0x000fe40000100a00 */
[----:B------:R-:W-:Y:S02]  /*445d0*/  STL.64 [R1+0xa0], R24 ;  /* 0x0000a01801007387 */ /* 0x000fe40000100a00 */
[----:B------:R0:W-:Y:S01]  /*445e0*/  STL.64 [R1+0xa8], R26 ;  /* 0x0000a81a01007387 */ /* 0x0001e20000100a00 */
[----:B------:R-:W-:-:S02]  /*445f0*/  MOV R6, R13 ;  /* 0x0000000d00067202 */ /* 0x000fc40000000f00 */
[----:B------:R-:W-:Y:S02]  /*44600*/  MOV R7, R12 ;  /* 0x0000000c00077202 */ /* 0x000fe40000000f00 */
[----:B------:R-:W1:Y:S04]  /*44610*/  LDSM.16.M88.4 R12, [R4+0x27800] ;  /* 0x02780000040c783b */ /* 0x000e680000000200 */
[----:B0-----:R-:W3:Y:S01]  /*44620*/  LDL.LU.64 R26, [R1+0x33c8] ;  /* 0x0033c800011a7983 */ /* 0x001ee20000300a00 */
[----:B------:R-:W4:Y:S02]  /*44630*/  LDL.LU.64 R24, [R1+0x33c0] ;  /* 0x0033c00001187983 */ /* 0x000f240000300a00 */
[----:B--2---:R-:W-:Y:S02]  /*44640*/  STL [R1+0x99c], R19 ;  /* 0x00099c1301007387 */ /* 0x004fe40000100800 */
[----:B------:R-:W-:Y:S01]  /*44650*/  STL.64 [R1+0xc0], R20 ;  /* 0x0000c01401007387 */ /* 0x000fe20000100a00 */
[----:B------:R0:W-:Y:S01]  /*44660*/  STL.64 [R1+0xc8], R22 ;  /* 0x0000c81601007387 */ /* 0x0001e20000100a00 */
[----:B------:R2:W-:Y:S02]  /*44670*/  STL.64 [R1+0x3230], R20 ;  /* 0x0032301401007387 */ /* 0x0005e40000100a00 */
[----:B------:R-:W-:Y:S01]  /*44680*/  STL.64 [R1+0x3228], R4 ;  /* 0x0032280401007387 */ /* 0x000fe20000100a00 */
[----:B0-----:R-:W-:-:S02]  /*44690*/  MOV R22, R9 ;  /* 0x0000000900167202 */ /* 0x001fc40000000f00 */
[----:B------:R-:W-:Y:S02]  /*446a0*/  MOV R23, R8 ;  /* 0x0000000800177202 */ /* 0x000fe40000000f00 */
[----:B------:R0:W5:Y:S01]  /*446b0*/  LDSM.16.M88.4 R8, [R4+0x28800] ;  /* 0x028800000408783b */ /* 0x0001620000000200 */
[----:B--2---:R-:W-:Y:S01]  /*446c0*/  MOV R21, R6 ;  /* 0x0000000600157202 */ /* 0x004fe20000000f00 */
[----:B------:R-:W-:Y:S02]  /*446d0*/  IMAD.MOV.U32 R20, RZ, RZ, R7 ;  /* 0x000000ffff147224 */ /* 0x000fe400078e0007 */
[----:B0-----:R-:W2:Y:S01]  /*446e0*/  LDL.LU R4, [R1+0x660] ;  /* 0x0006600001047983 */ /* 0x001ea20000300800 */
[----:B------:R-:W2:Y:S02]  /*446f0*/  LDL.LU R5, [R1+0x664] ;  /* 0x0006640001057983 */ /* 0x000ea40000300800 */
[----:B------:R-:W2:Y:S02]  /*44700*/  LDL.LU R6, [R1+0x668] ;  /* 0x0006680001067983 */ /* 0x000ea40000300800 */
[----:B------:R-:W2:Y:S02]  /*44710*/  LDL.LU R7, [R1+0x66c] ;  /* 0x00066c0001077983 */ /* 0x000ea40000300800 */
[----:B--2---:R-:W-:Y:S01]  /*44720*/  STL.64 [R1+0x3240], R6 ;  /* 0x0032400601007387 */ /* 0x004fe20000100a00 */
[----:B------:R-:W-:Y:S02]  /*44730*/  STL.64 [R1+0x3238], R4 ;  /* 0x0032380401007387 */ /* 0x000fe40000100a00 */
[----:B------:R0:W-:Y:S02]  /*44740*/  STL.64 [R1+0x3248], R20 ;  /* 0x0032481401007387 */ /* 0x0001e40000100a00 */
[----:B0-----:R-:W-:Y:S01]  /*44750*/  MOV R20, R3 ;  /* 0x0000000300147202 */ /* 0x001fe20000000f00 */
[----:B------:R-:W-:Y:S01]  /*44760*/  IMAD.MOV.U32 R21, RZ, RZ, R22 ;  /* 0x000000ffff157224 */ /* 0x000fe200078e0016 */
[----:B------:R-:W2:Y:S04]  /*44770*/  LDL.LU R3, [R1+0x33bc] ;  /* 0x0033bc0001037983 */ /* 0x000ea80000300800 */
[----:B------:R0:W-:Y:S01]  /*44780*/  STL.64 [R1+0x3260], R20 ;  /* 0x0032601401007387 */ /* 0x0001e20000100a00 */
[----:B------:R-:W2:Y:S02]  /*44790*/  LDL.LU R4, [R1+0x670] ;  /* 0x0006700001047983 */ /* 0x000ea40000300800 */
[----:B------:R-:W2:Y:S02]  /*447a0*/  LDL.LU R5, [R1+0x674] ;  /* 0x0006740001057983 */ /* 0x000ea40000300800 */
[----:B------:R-:W2:Y:S01]  /*447b0*/  LDL.LU R6, [R1+0x678] ;  /* 0x0006780001067983 */ /* 0x000ea20000300800 */
[----:B------:R-:W2:Y:S01]  /*447c0*/  LDL.LU R7, [R1+0x67c] ;  /* 0x00067c0001077983 */ /* 0x000ea20000300800 */
[----:B0-----:R-:W-:-:S02]  /*447d0*/  MOV R20, R23 ;  /* 0x0000001700147202 */ /* 0x001fc40000000f00 */
[----:B------:R-:W-:-:S05]  /*447e0*/  MOV R21, R16 ;  /* 0x0000001000157202 */ /* 0x000fca0000000f00 */
[----:B------:R0:W-:Y:S02]  /*447f0*/  STL.64 [R1+0x3278], R20 ;  /* 0x0032781401007387 */ /* 0x0001e40000100a00 */
[----:B0-----:R-:W-:Y:S01]  /*44800*/  IMAD.MOV.U32 R20, RZ, RZ, R17 ;  /* 0x000000ffff147224 */ /* 0x001fe200078e0011 */
[----:B------:R-:W-:Y:S01]  /*44810*/  MOV R21, R18 ;  /* 0x0000001200157202 */ /* 0x000fe20000000f00 */
[----:B--2---:R-:W-:Y:S01]  /*44820*/  STL.64 [R1+0x3258], R6 ;  /* 0x0032580601007387 */ /* 0x004fe20000100a00 */
[----:B------:R0:W-:Y:S03]  /*44830*/  STL.64 [R1+0x3250], R4 ;  /* 0x0032500401007387 */ /* 0x0001e60000100a00 */
[----:B0-----:R-:W2:Y:S01]  /*44840*/  LDL.LU R4, [R1+0x680] ;  /* 0x0006800001047983 */ /* 0x001ea20000300800 */
[----:B------:R-:W2:Y:S02]  /*44850*/  LDL.LU R5, [R1+0x684] ;  /* 0x0006840001057983 */ /* 0x000ea40000300800 */
[----:B------:R-:W2:Y:S02]  /*44860*/  LDL.LU R6, [R1+0x688] ;  /* 0x0006880001067983 */ /* 0x000ea40000300800 */
[----:B------:R-:W2:Y:S01]  /*44870*/  LDL.LU R7, [R1+0x68c] ;  /* 0x00068c0001077983 */ /* 0x000ea20000300800 */
[----:B------:R0:W-:Y:S04]  /*44880*/  STL.64 [R1+0x3290], R20 ;  /* 0x0032901401007387 */ /* 0x0001e80000100a00 */
[----:B0-----:R-:W2:Y:S01]  /*44890*/  LDL.LU R20, [R1+0x6b0] ;  /* 0x0006b00001147983 */ /* 0x001ea20000300800 */
[----:B------:R-:W2:Y:S02]  /*448a0*/  LDL.LU R21, [R1+0x6b4] ;  /* 0x0006b40001157983 */ /* 0x000ea40000300800 */
[----:B------:R-:W2:Y:S02]  /*448b0*/  LDL.LU R22, [R1+0x6b8] ;  /* 0x0006b80001167983 */ /* 0x000ea40000300800 */
[----:B------:R-:W2:Y:S01]  /*448c0*/  LDL.LU R23, [R1+0x6bc] ;  /* 0x0006bc0001177983 */ /* 0x000ea20000300800 */
[----:B------:R-:W-:Y:S01]  /*448d0*/  MOV R16, R29 ;  /* 0x0000001d00107202 */ /* 0x000fe20000000f00 */
[----:B----4-:R-:W-:Y:S01]  /*448e0*/  IMAD.MOV.U32 R17, RZ, RZ, R25 ;  /* 0x000000ffff117224 */ /* 0x010fe200078e0019 */
[----:B--2---:R-:W-:Y:S01]  /*448f0*/  STL.64 [R1+0x32a8], R22 ;  /* 0x0032a81601007387 */ /* 0x004fe20000100a00 */
[----:B------:R0:W-:Y:S02]  /*44900*/  STL.64 [R1+0x32a0], R20 ;  /* 0x0032a01401007387 */ /* 0x0001e40000100a00 */
[----:B------:R-:W2:Y:S02]  /*44910*/  LDL.LU R29, [R1+0x33b8] ;  /* 0x0033b800011d7983 */ /* 0x000ea40000300800 */
[----:B------:R-:W4:Y:S01]  /*44920*/  LDL.LU R25, [R1+0x33b4] ;  /* 0x0033b40001197983 */ /* 0x000f220000300800 */
        /* <DEDUP_REMOVED lines=8> */
[----:B------:R0:W-:Y:S02]  /*449b0*/  STL.64 [R1+0x32b8], R20 ;  /* 0x0032b81401007387 */ /* 0x0001e40000100a00 */
[----:B------:R-:W2:Y:S02]  /*449c0*/  LDL.LU R24, [R1+0x33b0] ;  /* 0x0033b00001187983 */ /* 0x000ea40000300800 */
[----:B------:R-:W2:Y:S01]  /*449d0*/  LDL.LU R28, [R1+0x33ac] ;  /* 0x0033ac00011c7983 */ /* 0x000ea20000300800 */
        /* <DEDUP_REMOVED lines=15> */
[----:B------:R-:W2:Y:S01]  /*44ad0*/  LDL.LU R23, [R1+0x1dc] ;  /* 0x0001dc0001177983 */ /* 0x000ea20000300800 */
[----:B-1----:R-:W-:Y:S01]  /*44ae0*/  MOV R16, R24 ;  /* 0x0000001800107202 */ /* 0x002fe20000000f00 */
[----:B----4-:R-:W-:Y:S01]  /*44af0*/  IMAD.MOV.U32 R17, RZ, RZ, R25 ;  /* 0x000000ffff117224 */ /* 0x010fe200078e0019 */
[----:B--2---:R-:W-:Y:S01]  /*44b00*/  STL.64 [R1+0x32f0], R22 ;  /* 0x0032f01601007387 */ /* 0x004fe20000100a00 */
[----:B------:R-:W-:Y:S02]  /*44b10*/  STL.64 [R1+0x32e8], R20 ;  /* 0x0032e81401007387 */ /* 0x000fe40000100a00 */
[----:B------:R-:W2:Y:S02]  /*44b20*/  LDL.LU R24, [R1+0x33a0] ;  /* 0x0033a00001187983 */ /* 0x000ea40000300800 */
[----:B------:R-:W3:Y:S01]  /*44b30*/  LDL.LU R25, [R1+0x339c] ;  /* 0x00339c0001197983 */ /* 0x000ee20000300800 */
[----:B------:R0:W-:Y:S02]  /*44b40*/  STL.64 [R1+0x32f8], R16 ;  /* 0x0032f81001007387 */ /* 0x0001e40000100a00 */
[----:B0-----:R-:W-:-:S02]  /*44b50*/  MOV R16, R29 ;  /* 0x0000001d00107202 */ /* 0x001fc40000000f00 */
[----:B------:R-:W-:Y:S01]  /*44b60*/  MOV R17, R28 ;  /* 0x0000001c00117202 */ /* 0x000fe20000000f00 */
[----:B------:R-:W4:Y:S01]  /*44b70*/  LDL.LU R29, [R1+0x3398] ;  /* 0x00339800011d7983 */ /* 0x000f220000300800 */
[----:B------:R-:W3:Y:S02]  /*44b80*/  LDL.LU R28, [R1+0x3394] ;  /* 0x00339400011c7983 */ /* 0x000ee40000300800 */
[----:B------:R-:W3:Y:S01]  /*44b90*/  LDL R18, [R1+0x1a4] ;  /* 0x0001a40001127983 */ /* 0x000ee20000100800 */
[----:B------:R0:W-:Y:S01]  /*44ba0*/  STL.64 [R1+0x3310], R16 ;  /* 0x0033101001007387 */ /* 0x0001e20000100a00 */
[----:B------:R-:W3:Y:S02]  /*44bb0*/  LDL.LU R20, [R1+0x1e0] ;  /* 0x0001e00001147983 */ /* 0x000ee40000300800 */
[----:B------:R-:W3:Y:S02]  /*44bc0*/  LDL.LU R21, [R1+0x1e4] ;  /* 0x0001e40001157983 */ /* 0x000ee40000300800 */
[----:B------:R-:W3:Y:S01]  /*44bd0*/  LDL.LU R22, [R1+0x1e8] ;  /* 0x0001e80001167983 */ /* 0x000ee20000300800 */
[----:B------:R-:W3:Y:S01]  /*44be0*/  LDL.LU R23, [R1+0x1ec] ;  /* 0x0001ec0001177983 */ /* 0x000ee20000300800 */
[----:B0-----:R-:W-:Y:S01]  /*44bf0*/  MOV R17, R3 ;  /* 0x0000000300117202 */ /* 0x001fe20000000f00 */
[----:B--2---:R-:W-:-:S02]  /*44c00*/  IMAD.MOV.U32 R16, RZ, RZ, R24 ;  /* 0x000000ffff107224 */ /* 0x004fc400078e0018 */
[----:B------:R-:W2:Y:S01]  /*44c10*/  LDL.LU R24, [R1+0x3390] ;  /* 0x0033900001187983 */ /* 0x000ea20000300800 */
[----:B------:R-:W2:Y:S02]  /*44c20*/  LDL.LU R3, [R1+0x338c] ;  /* 0x00338c0001037983 */ /* 0x000ea40000300800 */
[----:B------:R-:W-:Y:S01]  /*44c30*/  STL.64 [R1+0x3328], R16 ;  /* 0x0033281001007387 */ /* 0x000fe20000100a00 */
[----:B---3--:R-:W-:Y:S01]  /*44c40*/  STL.64 [R1+0x3308], R22 ;  /* 0x0033081601007387 */ /* 0x008fe20000100a00 */
[----:B------:R0:W-:Y:S03]  /*44c50*/  STL.64 [R1+0x3300], R20 ;  /* 0x0033001401007387 */ /* 0x0001e60000100a00 */
[----:B0-----:R-:W3:Y:S01]  /*44c60*/  LDL.LU R20, [R1+0x220] ;  /* 0x0002200001147983 */ /* 0x001ee20000300800 */
[----:B------:R-:W3:Y:S02]  /*44c70*/  LDL.LU R21, [R1+0x224] ;  /* 0x0002240001157983 */ /* 0x000ee40000300800 */
[----:B------:R-:W2:Y:S02]  /*44c80*/  LDL.LU R22, [R1+0x228] ;  /* 0x0002280001167983 */ /* 0x000ea40000300800 */
[----:B------:R-:W2:Y:S01]  /*44c90*/  LDL.LU R23, [R1+0x22c] ;  /* 0x00022c0001177983 */ /* 0x000ea20000300800 */
[----:B------:R-:W-:Y:S01]  /*44ca0*/  MOV R16, R28 ;  /* 0x0000001c00107202 */ /* 0x000fe20000000f00 */
[----:B----4-:R-:W-:Y:S01]  /*44cb0*/  IMAD.MOV.U32 R17, RZ, RZ, R29 ;  /* 0x000000ffff117224 */ /* 0x010fe200078e001d */
        /* <DEDUP_REMOVED lines=8> */
[----:B------:R-:W3:Y:S01]  /*44d40*/  LDL.LU R23, [R1+0x23c] ;  /* 0x00023c0001177983 */ /* 0x000ee20000300800 */
[----:B------:R-:W-:-:S02]  /*44d50*/  MOV R16, R3 ;  /* 0x0000000300107202 */ /* 0x000fc40000000f00 */
[----:B------:R-:W-:Y:S01]  /*44d60*/  MOV R17, R24 ;  /* 0x0000001800117202 */ /* 0x000fe20000000f00 */
[----:B------:R-:W4:Y:S01]  /*44d70*/  LDL.LU R3, [R1+0x3380] ;  /* 0x0033800001037983 */ /* 0x000f220000300800 */
[----:B------:R-:W4:Y:S03]  /*44d80*/  LDL R24, [R1+0x9a8] ;  /* 0x0009a80001187983 */ /* 0x000f260000100800 */
[----:B------:R-:W-:Y:S04]  /*44d90*/  STL.64 [R1+0x3358], R16 ;  /* 0x0033581001007387 */ /* 0x000fe80000100a00 */
[----:B---3--:R-:W-:Y:S01]  /*44da0*/  STL.64 [R1+0x3338], R22 ;  /* 0x0033381601007387 */ /* 0x008fe20000100a00 */
[----:B--2---:R0:W-:Y:S03]  /*44db0*/  STL.64 [R1+0x3330], R20 ;  /* 0x0033301401007387 */ /* 0x0041e60000100a00 */
[----:B0-----:R-:W2:Y:S01]  /*44dc0*/  LDL.LU R20, [R1+0x240] ;  /* 0x0002400001147983 */ /* 0x001ea20000300800 */
[----:B------:R-:W2:Y:S02]  /*44dd0*/  LDL.LU R21, [R1+0x244] ;  /* 0x0002440001157983 */ /* 0x000ea40000300800 */
[----:B------:R-:W3:Y:S02]  /*44de0*/  LDL.LU R22, [R1+0x248] ;  /* 0x0002480001167983 */ /* 0x000ee40000300800 */
[----:B------:R-:W3:Y:S02]  /*44df0*/  LDL.LU R23, [R1+0x24c] ;  /* 0x00024c0001177983 */ /* 0x000ee40000300800 */
[----:B----4-:R-:W-:-:S02]  /*44e00*/  IMAD.MOV.U32 R16, RZ, RZ, R28 ;  /* 0x000000ffff107224 */ /* 0x010fc400078e001c */
[----:B------:R-:W4:Y:S04]  /*44e10*/  LDL.LU R28, [R1+0x337c] ;  /* 0x00337c00011c7983 */ /* 0x000f280000300800 */
        /* <DEDUP_REMOVED lines=12> */
[----:B------:R-:W-:Y:S01]  /*44ee0*/  STL.64 [R1+0x3270], R6 ;  /* 0x0032700601007387 */ /* 0x000fe20000100a00 */
[----:B------:R0:W-:Y:S03]  /*44ef0*/  STL.64 [R1+0x3268], R4 ;  /* 0x0032680401007387 */ /* 0x0001e60000100a00 */
[----:B0-----:R-:W3:Y:S01]  /*44f00*/  LDL.LU R4, [R1+0x690] ;  /* 0x0006900001047983 */ /* 0x001ee20000300800 */
[----:B------:R-:W3:Y:S02]  /*44f10*/  LDL.LU R5, [R1+0x694] ;  /* 0x0006940001057983 */ /* 0x000ee40000300800 */
[----:B------:R-:W3:Y:S02]  /*44f20*/  LDL.LU R6, [R1+0x698] ;  /* 0x0006980001067983 */ /* 0x000ee40000300800 */
[----:B------:R-:W3:Y:S01]  /*44f30*/  LDL.LU R7, [R1+0x69c] ;  /* 0x00069c0001077983 */ /* 0x000ee20000300800 */
[----:B------:R-:W-:-:S02]  /*44f40*/  F2FP.PACK_AB R25, R26, R25 ;  /* 0x000000191a19723e */ /* 0x000fc400000000ff */
[----:B------:R-:W-:Y:S02]  /*44f50*/  MOV R17, R18 ;  /* 0x0000001200117202 */ /* 0x000fe40000000f00 */
[----:B----4-:R-:W-:Y:S01]  /*44f60*/  F2FP.PACK_AB R24, R24, R28 ;  /* 0x0000001c1818723e */ /* 0x010fe200000000ff */
[----:B------:R-:W-:Y:S01]  /*44f70*/  F2FP.PACK_AB R26, R29, R3 ;  /* 0x000000031d1a723e */ /* 0x000fe200000000ff */
[----:B------:R-:W-:-:S07]  /*44f80*/  F2FP.PACK_AB R27, R19, R27 ;  /* 0x0000001b131b723e */ /* 0x000fce00000000ff */
[C---:B--2---:R-:W-:Y:S01]  /*44f90*/  HMMA.16816.F32 R16, R24.reuse, R16, R20 ;  /* 0x000000101810723c */ /* 0x044fe20000001814 */
[----:B---3--:R-:W-:Y:S01]  /*44fa0*/  STL.64 [R1+0x3288], R6 ;  /* 0x0032880601007387 */ /* 0x008fe20000100a00 */
[----:B------:R0:W-:Y:S03]  /*44fb0*/  STL.64 [R1+0x3280], R4 ;  /* 0x0032800401007387 */ /* 0x0001e60000100a00 */
[----:B0-----:R-:W2:Y:S01]  /*44fc0*/  LDL.LU R4, [R1+0x6a0] ;  /* 0x0006a00001047983 */ /* 0x001ea20000300800 */
[----:B------:R-:W2:Y:S02]  /*44fd0*/  LDL.LU R5, [R1+0x6a4] ;  /* 0x0006a40001057983 */ /* 0x000ea40000300800 */
[----:B------:R-:W2:Y:S02]  /*44fe0*/  LDL.LU R6, [R1+0x6a8] ;  /* 0x0006a80001067983 */ /* 0x000ea40000300800 */
[----:B------:R-:W2:Y:S01]  /*44ff0*/  LDL.LU R7, [R1+0x6ac] ;  /* 0x0006ac0001077983 */ /* 0x000ea20000300800 */
[----:B------:R-:W-:Y:S01]  /*45000*/  STL.64 [R1+0xb0], R12 ;  /* 0x0000b00c01007387 */ /* 0x000fe20000100a00 */
[----:B------:R-:W-:Y:S02]  /*45010*/  STL.64 [R1+0xb8], R14 ;  /* 0x0000b80e01007387 */ /* 0x000fe40000100a00 */
[----:B------:R-:W3:Y:S02]  /*45020*/  LDL.LU R28, [R1+0x3378] ;  /* 0x00337800011c7983 */ /* 0x000ee40000300800 */
[----:B------:R-:W4:Y:S01]  /*45030*/  LDL.LU R29, [R1+0x3374] ;  /* 0x00337400011d7983 */ /* 0x000f220000300800 */
[----:B------:R-:W2:Y:S01]  /*45040*/  LDL.LU R3, [R1+0x3370] ;  /* 0x0033700001037983 */ /* 0x000ea20000300800 */
[----:B-----5:R-:W-:Y:S02]  /*45050*/  STL.64 [R1+0x90], R8 ;  /* 0x0000900801007387 */ /* 0x020fe40000100a00 */
[----:B------:R-:W-:Y:S02]  /*45060*/  STL.64 [R1+0x98], R10 ;  /* 0x0000980a01007387 */ /* 0x000fe40000100a00 */
[----:B------:R0:W-:Y:S02]  /*45070*/  STL.64 [R1+0x3220], R8 ;  /* 0x0032200801007387 */ /* 0x0001e40000100a00 */
[----:B0-----:R-:W5:Y:S01]  /*45080*/  LDL.LU R8, [R1+0x650] ;  /* 0x0006500001087983 */ /* 0x001f620000300800 */
[----:B------:R-:W5:Y:S02]  /*45090*/  LDL.LU R9, [R1+0x654] ;  /* 0x0006540001097983 */ /* 0x000f640000300800 */
[----:B------:R-:W5:Y:S02]  /*450a0*/  LDL.LU R10, [R1+0x658] ;  /* 0x00065800010a7983 */ /* 0x000f640000300800 */
[----:B------:R-:W5:Y:S01]  /*450b0*/  LDL.LU R11, [R1+0x65c] ;  /* 0x00065c00010b7983 */ /* 0x000f620000300800 */
[----:B------:R-:W2:Y:S01]  /*450c0*/  LDL.LU.64 R22, [R1+0x3368] ;  /* 0x0033680001167983 */ /* 0x000ea20000300a00 */
[----:B------:R-:W2:Y:S02]  /*450d0*/  LDL.LU.64 R20, [R1+0x3360] ;  /* 0x0033600001147983 */ /* 0x000ea40000300a00 */
[----:B------:R0:W-:Y:S02]  /*450e0*/  STL.64 [R1+0x5b0], R16 ;  /* 0x0005b01001007387 */ /* 0x0001e40000100a00 */
[----:B------:R2:W-:Y:S01]  /*450f0*/  STL.64 [R1+0x5b8], R18 ;  /* 0x0005b81201007387 */ /* 0x0005e20000100a00 */
        /* <DEDUP_REMOVED lines=60> */
[----:B------:R0:W-:Y:S01]  /*454c0*/  STL.64 [R1+0x510], R16 ;  /* 0x0005101001007387 */ /* 0x0001e20000100a00 */
[----:B------:R1:W-:Y:S03]  /*454d0*/  STL.64 [R1+0x518], R18 ;  /* 0x0005181201007387 */ /* 0x0003e60000100a00 */
[----:B0-----:R-:W3:Y:S01]  /*454e0*/  LDL.LU R16, [R1+0x630] ;  /* 0x0006300001107983 */ /* 0x001ee20000300800 */
[----:B------:R-:W3:Y:S02]  /*454f0*/  LDL.LU R17, [R1+0x634] ;  /* 0x0006340001117983 */ /* 0x000ee40000300800 */
[----:B-1----:R-:W3:Y:S01]  /*45500*/  LDL.LU R18, [R1+0x638] ;  /* 0x0006380001127983 */ /* 0x002ee20000300800 */
        /* <DEDUP_REMOVED lines=27> */
[----:B0-----:R-:W2:Y:S01]  /*456c0*/  LDL.LU.64 R20, [R1+0x3230] ;  /* 0x0032300001147983 */ /* 0x001ea20000300a00 */
[----:B------:R-:W-:Y:S01]  /*456d0*/  MOV R19, R3 ;  /* 0x0000000300137202 */ /* 0x000fe20000000f00 */
[C---:B--2---:R-:W-:Y:S02]  /*456e0*/  HMMA.16816.F32 R20, R24.reuse, R20, R4 ;  /* 0x000000141814723c */ /* 0x044fe40000001804 */
[----:B------:R-:W2:Y:S01]  /*456f0*/  LDL.LU.64 R4, [R1+0x3228] ;  /* 0x0032280001047983 */ /* 0x000ea20000300a00 */
[----:B------:R-:W3:Y:S11]  /*45700*/  LDL.LU R3, [R1+0x9f0] ;  /* 0x0009f00001037983 */ /* 0x000ef60000300800 */
[----:B------:R-:W-:Y:S09]  /*45710*/  @!UPT UIADD3 URZ, URZ, URZ, URZ ;  /* 0x0000003f3f3ff290 */ /* 0x000ff2000fffe03f */
[----:B------:R0:W-:Y:S01]  /*45720*/  STL.64 [R1+0x4c0], R20 ;  /* 0x0004c01401007387 */ /* 0x0001e20000100a00 */
[----:B------:R1:W-:Y:S03]  /*45730*/  STL.64 [R1+0x4c8], R22 ;  /* 0x0004c81601007387 */ /* 0x0003e60000100a00 */
[----:B0-----:R-:W3:Y:S01]  /*45740*/  LDL.LU R20, [R1+0x700] ;  /* 0x0007000001147983 */ /* 0x001ee20000300800 */
[----:B------:R-:W3:Y:S02]  /*45750*/  LDL.LU R21, [R1+0x704] ;  /* 0x0007040001157983 */ /* 0x000ee40000300800 */
[----:B-1----:R-:W3:Y:S01]  /*45760*/  LDL.LU R22, [R1+0x708] ;  /* 0x0007080001167983 */ /* 0x002ee20000300800 */
[----:B-----5:R-:W-:Y:S01]  /*45770*/  HMMA.16816.F32 R12, R24, R12, R8 ;  /* 0x0000000c180c723c */ /* 0x020fe20000001808 */
[----:B------:R-:W5:Y:S01]  /*45780*/  LDL.LU R7, [R1+0x9f4] ;  /* 0x0009f40001077983 */ /* 0x000f620000300800 */
[----:B--2---:R-:W-:-:S05]  /*45790*/  IMAD.MOV.U32 R23, RZ, RZ, R5 ;  /* 0x000000ffff177224 */ /* 0x004fca00078e0005 */
[----:B---3--:R-:W-:Y:S01]  /*457a0*/  STL.64 [R1+0x31b8], R22 ;  /* 0x0031b81601007387 */ /* 0x008fe20000100a00 */
[----:B------:R-:W-:Y:S02]  /*457b0*/  STL.64 [R1+0x31b0], R20 ;  /* 0x0031b01401007387 */ /* 0x000fe40000100a00 */
[----:B------:R-:W2:Y:S02]  /*457c0*/  LDL.LU R5, [R1+0xa00] ;  /* 0x000a000001057983 */ /* 0x000ea40000300800 */
[----:B------:R-:W3:Y:S11]  /*457d0*/  LDL.LU.64 R8, [R1+0x3220] ;  /* 0x0032200001087983 */ /* 0x000ef60000300a00 */
[----:B------:R0:W-:Y:S01]  /*457e0*/  STL.64 [R1+0x4b0], R12 ;  /* 0x0004b00c01007387 */ /* 0x0001e20000100a00 */
[----:B------:R1:W-:Y:S03]  /*457f0*/  STL.64 [R1+0x4b8], R14 ;  /* 0x0004b80e01007387 */ /* 0x0003e60000100a00 */
[----:B0-----:R-:W2:Y:S01]  /*45800*/  LDL.LU.64 R12, [R1+0x3218] ;  /* 0x00321800010c7983 */ /* 0x001ea20000300a00 */
[----:B-1----:R-:W2:Y:S02]  /*45810*/  LDL.LU R14, [R1+0x6f8] ;  /* 0x0006f800010e7983 */ /* 0x002ea40000300800 */
[----:B----4-:R-:W-:Y:S01]  /*45820*/  IMAD.MOV.U32 R15, RZ, RZ, R29 ;  /* 0x000000ffff0f7224 */ /* 0x010fe200078e001d */
[----:B------:R-:W-:Y:S01]  /*45830*/  MOV R21, R0 ;  /* 0x0000000000157202 */ /* 0x000fe20000000f00 */
[----:B------:R-:W4:Y:S01]  /*45840*/  LDL.LU R29, [R1+0x3210] ;  /* 0x00321000011d7983 */ /* 0x000f220000300800 */
[----:B------:R-:W-:Y:S01]  /*45850*/  MOV R20, R2 ;  /* 0x0000000200147202 */ /* 0x000fe20000000f00 */
[----:B------:R-:W4:Y:S02]  /*45860*/  LDL.LU R0, [R1+0x9fc] ;  /* 0x0009fc0001007983 */ /* 0x000f240000300800 */
[----:B------:R-:W3:Y:S01]  /*45870*/  LDL.LU R2, [R1+0x9f8] ;  /* 0x0009f80001027983 */ /* 0x000ee20000300800 */
[----:B--2---:R-:W-:Y:S01]  /*45880*/  STL.64 [R1+0x31c8], R14 ;  /* 0x0031c80e01007387 */ /* 0x004fe20000100a00 */
[----:B------:R0:W-:Y:S03]  /*45890*/  STL.64 [R1+0x31c0], R12 ;  /* 0x0031c00c01007387 */ /* 0x0001e60000100a00 */
[----:B0-----:R-:W2:Y:S01]  /*458a0*/  LDL.LU R12, [R1+0x710] ;  /* 0x00071000010c7983 */ /* 0x001ea20000300800 */
        /* <DEDUP_REMOVED lines=9> */
[C---:B---3--:R-:W-:Y:S08]  /*45940*/  HMMA.16816.F32 R16, R24.reuse, R8, R16 ;  /* 0x000000081810723c */ /* 0x048ff00000001810 */
        /* <DEDUP_REMOVED lines=8> */
[----:B------:R-:W-:Y:S01]  /*459d0*/  LDSM.16.M88.4 R20, [R4+0x2a000] ;  /* 0x02a000000414783b */ /* 0x000fe20000000200 */
[----:B0-----:R-:W-:-:S03]  /*459e0*/  MOV R8, R12 ;  /* 0x0000000c00087202 */ /* 0x001fc60000000f00 */
[----:B------:R-:W-:Y:S01]  /*459f0*/  STL.64 [R1+0x80], R12 ;  /* 0x0000800c01007387 */ /* 0x000fe20000100a00 */
[----:B------:R-:W-:Y:S03]  /*45a00*/  STL.64 [R1+0x88], R14 ;  /* 0x0000880e01007387 */ /* 0x000fe60000100a00 */
[----:B-1----:R-:W-:Y:S01]  /*45a10*/  STL.64 [R1+0x31f8], R18 ;  /* 0x0031f81201007387 */ /* 0x002fe20000100a00 */
[----:B------:R0:W-:Y:S02]  /*45a20*/  STL.64 [R1+0x31f0], R16 ;  /* 0x0031f01001007387 */ /* 0x0001e40000100a00 */
[----:B0-----:R-:W-:Y:S02]  /*45a30*/  IMAD.MOV.U32 R16, RZ, RZ, R8 ;  /* 0x000000ffff107224 */ /* 0x001fe400078e0008 */
[----:B------:R-:W0:Y:S04]  /*45a40*/  LDSM.16.M88.4 R8, [R4+0x2b000] ;  /* 0x02b000000408783b */ /* 0x000e280000000200 */
[----:B0-----:R-:W-:Y:S01]  /*45a50*/  STL.64 [R1+0x3208], R10 ;  /* 0x0032080a01007387 */ /* 0x001fe20000100a00 */
[----:B------:R0:W-:Y:S03]  /*45a60*/  STL.64 [R1+0x3200], R8 ;  /* 0x0032000801007387 */ /* 0x0001e60000100a00 */
[----:B0-----:R-:W2:Y:S01]  /*45a70*/  LDL.LU R8, [R1+0x730] ;  /* 0x0007300001087983 */ /* 0x001ea20000300800 */
[----:B------:R-:W2:Y:S02]  /*45a80*/  LDL.LU R9, [R1+0x734] ;  /* 0x0007340001097983 */ /* 0x000ea40000300800 */
[----:B------:R-:W2:Y:S02]  /*45a90*/  LDL.LU R10, [R1+0x738] ;  /* 0x00073800010a7983 */ /* 0x000ea40000300800 */
[----:B------:R-:W2:Y:S01]  /*45aa0*/  LDL.LU R11, [R1+0x73c] ;  /* 0x00073c00010b7983 */ /* 0x000ea20000300800 */
[----:B------:R-:W-:-:S02]  /*45ab0*/  MOV R6, R13 ;  /* 0x0000000d00067202 */ /* 0x000fc40000000f00 */
[----:B------:R-:W0:Y:S02]  /*45ac0*/  LDSM.16.M88.4 R12, [R4+0x29800] ;  /* 0x02980000040c783b */ /* 0x000e240000000200 */
[----:B------:R-:W-:Y:S02]  /*45ad0*/  MOV R17, R6 ;  /* 0x0000000600117202 */ /* 0x000fe40000000f00 */
[----:B-----5:R-:W-:Y:S01]  /*45ae0*/  STL [R1+0x31e8], R7 ;  /* 0x0031e80701007387 */ /* 0x020fe20000100800 */
[----:B------:R1:W-:Y:S03]  /*45af0*/  STL.64 [R1+0x31e0], R4 ;  /* 0x0031e00401007387 */ /* 0x0003e60000100a00 */
[----:B-1----:R-:W3:Y:S01]  /*45b00*/  LDL.LU R4, [R1+0x720] ;  /* 0x0007200001047983 */ /* 0x002ee20000300800 */
[----:B------:R-:W3:Y:S02]  /*45b10*/  LDL.LU R5, [R1+0x724] ;  /* 0x0007240001057983 */ /* 0x000ee40000300800 */
[----:B------:R-:W3:Y:S02]  /*45b20*/  LDL.LU R6, [R1+0x728] ;  /* 0x0007280001067983 */ /* 0x000ee40000300800 */
[----:B------:R-:W3:Y:S01]  /*45b30*/  LDL.LU R7, [R1+0x72c] ;  /* 0x00072c0001077983 */ /* 0x000ee20000300800 */
[----:B0-----:R-:W-:Y:S01]  /*45b40*/  STL.64 [R1+0x70], R12 ;  /* 0x0000700c01007387 */ /* 0x001fe20000100a00 */
[----:B------:R-:W-:Y:S02]  /*45b50*/  STL.64 [R1+0x78], R14 ;  /* 0x0000780e01007387 */ /* 0x000fe40000100a00 */
[----:B------:R-:W-:Y:S02]  /*45b60*/  STL.64 [R1+0x60], R20 ;  /* 0x0000601401007387 */ /* 0x000fe40000100a00 */
[----:B------:R-:W-:Y:S01]  /*45b70*/  STL.64 [R1+0x68], R22 ;  /* 0x0000681601007387 */ /* 0x000fe20000100a00 */
[C---:B--2---:R-:W-:Y:S01]  /*45b80*/  HMMA.16816.F32 R16, R24.reuse, R16, R8 ;  /* 0x000000101810723c */ /* 0x044fe20000001808 */
[----:B------:R-:W2:Y:S01]  /*45b90*/  LDL.LU.64 R10, [R1+0x3208] ;  /* 0x00320800010a7983 */ /* 0x000ea20000300a00 */
[----:B------:R-:W5:Y:S11]  /*45ba0*/  LDL.LU.64 R8, [R1+0x3200] ;  /* 0x0032000001087983 */ /* 0x000f760000300a00 */
[----:B------:R-:W-:Y:S10]  /*45bb0*/  @!UPT UIADD3 URZ, URZ, URZ, URZ ;  /* 0x0000003f3f3ff290 */ /* 0x000ff4000fffe03f */
[----:B------:R-:W-:Y:S01]  /*45bc0*/  STL.64 [R1+0x480], R16 ;  /* 0x0004801001007387 */ /* 0x000fe20000100a00 */
[----:B------:R0:W-:Y:S03]  /*45bd0*/  STL.64 [R1+0x488], R18 ;  /* 0x0004881201007387 */ /* 0x0001e60000100a00 */
[----:B0-----:R-:W2:Y:S01]  /*45be0*/  LDL.LU.64 R18, [R1+0x31f8] ;  /* 0x0031f80001127983 */ /* 0x001ea20000300a00 */
[----:B------:R-:W2:Y:S02]  /*45bf0*/  LDL.LU.64 R16, [R1+0x31f0] ;  /* 0x0031f00001107983 */ /* 0x000ea40000300a00 */
[----:B----4-:R-:W-:Y:S01]  /*45c00*/  FADD R0, R0, -R29 ;  /* 0x8000001d00007221 */ /* 0x010fe20000000000 */
[----:B---3--:R-:W-:Y:S03]  /*45c10*/  HMMA.16816.F32 R12, R24, R12, R4 ;  /* 0x0000000c180c723c */ /* 0x008fe60000001804 */
[----:B------:R-:W-:-:S06]  /*45c20*/  FMUL R0, R0, 1.4426950216293334961 ;  /* 0x3fb8aa3b00007820 */ /* 0x000fcc0000400000 */
[----:B------:R-:W0:Y:S01]  /*45c30*/  MUFU.EX2 R0, R0 ;  /* 0x0000000000007308 */ /* 0x000e220000000800 */
[----:B--2---:R-:W-:Y:S01]  /*45c40*/  STL [R1+0x50], R16 ;  /* 0x0000501001007387 */ /* 0x004fe20000100800 */
[----:B------:R-:W-:Y:S02]  /*45c50*/  STL.64 [R1+0x58], R18 ;  /* 0x0000581201007387 */ /* 0x000fe40000100a00 */
[----:B------:R-:W-:Y:S02]  /*45c60*/  STL.64 [R1+0x48], R10 ;  /* 0x0000480a01007387 */ /* 0x000fe40000100a00 */
[----:B------:R-:W2:Y:S01]  /*45c70*/  LDL.LU R7, [R1+0x31e8] ;  /* 0x0031e80001077983 */ /* 0x000ea20000300800 */
[----:B0-----:R-:W-:Y:S01]  /*45c80*/  STL [R1+0x730], R0 ;  /* 0x0007300001007387 */ /* 0x001fe20000100800 */
[----:B------:R-:W3:Y:S06]  /*45c90*/  LDL.LU.64 R4, [R1+0x31e0] ;  /* 0x0031e00001047983 */ /* 0x000eec0000300a00 */
[----:B------:R-:W-:Y:S02]  /*45ca0*/  STL.64 [R1+0x470], R12 ;  /* 0x0004700c01007387 */ /* 0x000fe40000100a00 */
[----:B------:R0:W-:Y:S02]  /*45cb0*/  STL.64 [R1+0x478], R14 ;  /* 0x0004780e01007387 */ /* 0x0001e40000100a00 */
[----:B0-----:R-:W4:Y:S01]  /*45cc0*/  LDL.LU.64 R14, [R1+0x31d8] ;  /* 0x0031d800010e7983 */ /* 0x001f220000300a00 */
[----:B------:R-:W4:Y:S02]  /*45cd0*/  LDL.LU.64 R12, [R1+0x31d0] ;  /* 0x0031d000010c7983 */ /* 0x000f240000300a00 */
[----:B------:R-:W-:-:S04]  /*45ce0*/  FADD R2, R2, -R29 ;  /* 0x8000001d02027221 */ /* 0x000fc80000000000 */
[----:B------:R-:W-:-:S06]  /*45cf0*/  FMUL R0, R2, 1.4426950216293334961 ;  /* 0x3fb8aa3b02007820 */ /* 0x000fcc0000400000 */
[----:B------:R-:W0:Y:S01]  /*45d00*/  MUFU.EX2 R0, R0 ;  /* 0x0000000000007308 */ /* 0x000e220000000800 */
[----:B----4-:R-:W-:Y:S01]  /*45d10*/  HMMA.16816.F32 R20, R24, R20, R12 ;  /* 0x000000141814723c */ /* 0x010fe2000000180c */
[----:B------:R-:W4:Y:S01]  /*45d20*/  LDL.LU.64 R14, [R1+0x31c8] ;  /* 0x0031c800010e7983 */ /* 0x000f220000300a00 */
[----:B0-----:R-:W-:Y:S02]  /*45d30*/  STL [R1+0x720], R0 ;  /* 0x0007200001007387 */ /* 0x001fe40000100800 */
[----:B------:R-:W4:Y:S11]  /*45d40*/  LDL.LU.64 R12, [R1+0x31c0] ;  /* 0x0031c000010c7983 */ /* 0x000f360000300a00 */
[----:B------:R-:W-:Y:S08]  /*45d50*/  @!UPT UIADD3 URZ, URZ, URZ, URZ ;  /* 0x0000003f3f3ff290 */ /* 0x000ff0000fffe03f */
[----:B------:R-:W-:Y:S01]  /*45d60*/  STL.64 [R1+0x460], R20 ;  /* 0x0004601401007387 */ /* 0x000fe20000100a00 */
[----:B------:R0:W-:Y:S03]  /*45d70*/  STL.64 [R1+0x468], R22 ;  /* 0x0004681601007387 */ /* 0x0001e60000100a00 */
[----:B0-----:R-:W3:Y:S01]  /*45d80*/  LDL.LU.64 R22, [R1+0x31b8] ;  /* 0x0031b80001167983 */ /* 0x001ee20000300a00 */
[----:B------:R-:W3:Y:S02]  /*45d90*/  LDL.LU.64 R20, [R1+0x31b0] ;  /* 0x0031b00001147983 */ /* 0x000ee40000300a00 */
[----:B--2---:R-:W-:-:S04]  /*45da0*/  FADD R2, R7, -R29 ;  /* 0x8000001d07027221 */ /* 0x004fc80000000000 */
[----:B------:R-:W-:-:S06]  /*45db0*/  FMUL R0, R2, 1.4426950216293334961 ;  /* 0x3fb8aa3b02007820 */ /* 0x000fcc0000400000 */
[----:B------:R-:W0:Y:S01]  /*45dc0*/  MUFU.EX2 R0, R0 ;  /* 0x0000000000007308 */ /* 0x000e220000000800 */
[----:B------:R-:W-:Y:S01]  /*45dd0*/  FADD R3, R3, -R29 ;  /* 0x8000001d03037221 */ /* 0x000fe20000000000 */
[----:B------:R-:W-:Y:S04]  /*45de0*/  STL [R1+0x2e50], R29 ;  /* 0x002e501d01007387 */ /* 0x000fe80000100800 */
[----:B0-----:R0:W-:Y:S02]  /*45df0*/  STL [R1+0x710], R0 ;  /* 0x0007100001007387 */ /* 0x0011e40000100800 */
[----:B0-----:R-:W-:-:S04]  /*45e00*/  FMUL R0, R3, 1.4426950216293334961 ;  /* 0x3fb8aa3b03007820 */ /* 0x001fc80000400000 */
[----:B------:R0:W1:Y:S01]  /*45e10*/  MUFU.EX2 R3, R0 ;  /* 0x0000000000037308 */ /* 0x0000620000000800 */
[----:B------:R-:W-:-:S05]  /*45e20*/  MOV R29, R17 ;  /* 0x00000011001d7202 */ /* 0x000fca0000000f00 */
[----:B------:R5:W-:Y:S02]  /*45e30*/  STL [R1+0x3048], R29 ;  /* 0x0030481d01007387 */ /* 0x000be40000100800 */
[----:B-----5:R-:W-:Y:S01]  /*45e40*/  IMAD.MOV.U32 R29, RZ, RZ, R8 ;  /* 0x000000ffff1d7224 */ /* 0x020fe200078e0008 */
[C---:B----4-:R-:W-:Y:S08]  /*45e50*/  HMMA.16816.F32 R12, R24.reuse, R8, R12 ;  /* 0x00000008180c723c */ /* 0x050ff0000000180c */
[----:B---3--:R-:W-:Y:S01]  /*45e60*/  HMMA.16816.F32 R20, R24, R16, R20 ;  /* 0x000000101814723c */ /* 0x008fe20000001814 */
[----:B------:R-:W-:Y:S11]  /*45e70*/  LDSM.16.M88.4 R16, [R4+0x2e000] ;  /* 0x02e000000410783b */ /* 0x000ff60000000200 */
[----:B------:R-:W-:Y:S11]  /*45e80*/  @!UPT UIADD3 URZ, URZ, URZ, URZ ;  /* 0x0000003f3f3ff290 */ /* 0x000ff6000fffe03f */
[----:B------:R-:W-:Y:S01]  /*45e90*/  STL.64 [R1+0x450], R20 ;  /* 0x0004501401007387 */ /* 0x000fe20000100a00 */
[----:B------:R-:W-:Y:S02]  /*45ea0*/  STL.64 [R1+0x458], R22 ;  /* 0x0004581601007387 */ /* 0x000fe40000100a00 */
[----:B0-----:R-:W2:Y:S02]  /*45eb0*/  LDL.LU R0, [R1+0xa0c] ;  /* 0x000a0c0001007983 */ /* 0x001ea40000300800 */
[----:B-1----:R0:W-:Y:S01]  /*45ec0*/  STL [R1+0x700], R3 ;  /* 0x0007000301007387 */ /* 0x0021e20000100800 */
[----:B------:R-:W-:Y:S01]  /*45ed0*/  STL.64 [R1+0x440], R12 ;  /* 0x0004400c01007387 */ /* 0x000fe20000100a00 */
[----:B------:R-:W-:Y:S02]  /*45ee0*/  STL.64 [R1+0x448], R14 ;  /* 0x0004480e01007387 */ /* 0x000fe40000100a00 */
[----:B------:R-:W1:Y:S01]  /*45ef0*/  LDSM.16.M88.4 R12, [R4+0x2b800] ;  /* 0x02b80000040c783b */ /* 0x000e620000000200 */
[----:B------:R-:W-:Y:S01]  /*45f00*/  LDSM.16.M88.4 R20, [R4+0x2d800] ;  /* 0x02d800000414783b */ /* 0x000fe20000000200 */
[----:B0-----:R-:W-:-:S03]  /*45f10*/  MOV R3, R9 ;  /* 0x0000000900037202 */ /* 0x001fc60000000f00 */
[----:B------:R-:W0:Y:S04]  /*45f20*/  LDSM.16.M88.4 R8, [R4+0x2c000] ;  /* 0x02c000000408783b */ /* 0x000e280000000200 */
[----:B------:R3:W-:Y:S01]  /*45f30*/  STL [R1+0x3050], R29 ;  /* 0x0030501d01007387 */ /* 0x0007e20000100800 */
[----:B------:R4:W-:Y:S03]  /*45f40*/  STL [R1+0x304c], R3 ;  /* 0x00304c0301007387 */ /* 0x0009e60000100800 */
[----:B-1----:R-:W-:Y:S01]  /*45f50*/  STL.64 [R1+0x30], R12 ;  /* 0x0000300c01007387 */ /* 0x002fe20000100a00 */
[----:B------:R-:W-:Y:S02]  /*45f60*/  STL.64 [R1+0x38], R14 ;  /* 0x0000380e01007387 */ /* 0x000fe40000100a00 */
[----:B------:R-:W1:Y:S01]  /*45f70*/  LDSM.16.M88.4 R12, [R4+0x2c800] ;  /* 0x02c80000040c783b */ /* 0x000e620000000200 */
[----:B0-----:R-:W-:Y:S01]  /*45f80*/  STL.64 [R1+0x20], R8 ;  /* 0x0000200801007387 */ /* 0x001fe20000100a00 */
[----:B---3--:R-:W-:-:S02]  /*45f90*/  MOV R29, R8 ;  /* 0x00000008001d7202 */ /* 0x008fc40000000f00 */
[----:B------:R-:W-:Y:S02]  /*45fa0*/  STL.64 [R1+0x28], R10 ;  /* 0x0000280a01007387 */ /* 0x000fe40000100a00 */
[----:B----4-:R-:W-:Y:S02]  /*45fb0*/  IMAD.MOV.U32 R3, RZ, RZ, R9 ;  /* 0x000000ffff037224 */ /* 0x010fe400078e0009 */
[----:B------:R-:W0:Y:S04]  /*45fc0*/  LDSM.16.M88.4 R8, [R4+0x2d000] ;  /* 0x02d000000408783b */ /* 0x000e280000000200 */
[----:B-1----:R-:W-:Y:S01]  /*45fd0*/  STL.64 [R1+0x10], R12 ;  /* 0x0000100c01007387 */ /* 0x002fe20000100a00 */
[----:B------:R-:W-:Y:S02]  /*45fe0*/  STL.64 [R1+0x18], R14 ;  /* 0x0000180e01007387 */ /* 0x000fe40000100a00 */
[----:B------:R-:W-:Y:S02]  /*45ff0*/  STL [R1+0x2ccc], R22 ;  /* 0x002ccc1601007387 */ /* 0x000fe40000100800 */
[----:B------:R-:W1:Y:S01]  /*46000*/  LDSM.16.M88.4 R12, [R4+0x2e800] ;  /* 0x02e80000040c783b */ /* 0x000e620000000200 */
[----:B0-----:R-:W-:Y:S03]  /*46010*/  STL.64 [R1], R8 ;  /* 0x0000000801007387 */ /* 0x001fe60000100a00 */
[----:B------:R-:W-:Y:S02]  /*46020*/  STL.64 [R1+0x8], R10 ;  /* 0x0000080a01007387 */ /* 0x000fe40000100a00 */
[----:B------:R-:W0:Y:S04]  /*46030*/  LDSM.16.M88.4 R8, [R4+0x2f000] ;  /* 0x02f000000408783b */ /* 0x000e280000000200 */
[----:B------:R-:W-:Y:S01]  /*46040*/  STL [R1+0x2cc8], R23 ;  /* 0x002cc81701007387 */ /* 0x000fe20000100800 */
[----:B------:R-:W-:Y:S01]  /*46050*/  STL.64 [R1+0x3158], R20 ;  /* 0x0031581401007387 */ /* 0x000fe20000100a00 */
[----:B------:R3:W-:Y:S02]  /*46060*/  STL.64 [R1+0x3150], R18 ;  /* 0x0031501201007387 */ /* 0x0007e40000100a00 */
[----:B------:R4:W-:Y:S01]  /*46070*/  STL.64 [R1+0x3148], R16 ;  /* 0x0031481001007387 */ /* 0x0009e20000100a00 */
[----:B-1----:R-:W-:Y:S01]  /*46080*/  STL [R1+0x2c7c], R14 ;  /* 0x002c7c0e01007387 */ /* 0x002fe20000100800 */
[----:B------:R-:W-:Y:S03]  /*46090*/  STL [R1+0x2c78], R15 ;  /* 0x002c780f01007387 */ /* 0x000fe60000100800 */
[----:B0-----:R-:W-:Y:S01]  /*460a0*/  STL [R1+0x2d14], R10 ;  /* 0x002d140a01007387 */ /* 0x001fe20000100800 */
[----:B------:R-:W-:Y:S02]  /*460b0*/  STL [R1+0x2d10], R11 ;  /* 0x002d100b01007387 */ /* 0x000fe40000100800 */
[----:B------:R-:W-:Y:S02]  /*460c0*/  STL.64 [R1+0x3190], R8 ;  /* 0x0031900801007387 */ /* 0x000fe40000100a00 */
[----:B---3--:R-:W3:Y:S02]  /*460d0*/  LDL.LU R19, [R1+0xa08] ;  /* 0x000a080001137983 */ /* 0x008ee40000300800 */
[----:B------:R-:W-:-:S02]  /*460e0*/  FADD R2, R5, -R28 ;  /* 0x8000001c05027221 */ /* 0x000fc40000000000 */
[----:B------:R-:W0:Y:S02]  /*460f0*/  LDSM.16.M88.4 R4, [R4+0x2f800] ;  /* 0x02f800000404783b */ /* 0x000e240000000200 */
[----:B------:R-:W-:-:S06]  /*46100*/  FMUL R2, R2, 1.4426950216293334961 ;  /* 0x3fb8aa3b02027820 */ /* 0x000fcc0000400000 */
[----:B------:R-:W1:Y:S01]  /*46110*/  MUFU.EX2 R2, R2 ;  /* 0x0000000200027308 */ /* 0x000e620000000800 */
[----:B---3--:R-:W-:Y:S01]  /*46120*/  STL [R1+0x3198], R19 ;  /* 0x0031981301007387 */ /* 0x008fe20000100800 */
[----:B----4-:R-:W3:Y:S02]  /*46130*/  LDL.LU.64 R16, [R1+0x30] ;  /* 0x0000300001107983 */ /* 0x010ee40000300a00 */
[----:B0-----:R-:W-:Y:S02]  /*46140*/  STL [R1+0x2cf4], R6 ;  /* 0x002cf40601007387 */ /* 0x001fe40000100800 */
[----:B------:R-:W-:Y:S01]  /*46150*/  STL [R1+0x2cf0], R7 ;  /* 0x002cf00701007387 */ /* 0x000fe20000100800 */
[----:B------:R-:W-:Y:S01]  /*46160*/  STL.64 [R1+0x3160], R4 ;  /* 0x0031600401007387 */ /* 0x000fe20000100a00 */
[----:B------:R-:W4:Y:S02]  /*46170*/  LDL.LU R8, [R1+0x7c0] ;  /* 0x0007c00001087983 */ /* 0x000f240000300800 */
[----:B-1----:R-:W-:Y:S02]  /*46180*/  STL [R1+0x6b4], R2 ;  /* 0x0006b40201007387 */ /* 0x002fe40000100800 */
[----:B------:R-:W4:Y:S01]  /*46190*/  LDL.LU R9, [R1+0x7c4] ;  /* 0x0007c40001097983 */ /* 0x000f220000300800 */
[----:B------:R-:W5:Y:S01]  /*461a0*/  LDL.LU R10, [R1+0x7c8] ;  /* 0x0007c800010a7983 */ /* 0x000f620000300800 */
[----:B------:R-:W5:Y:S03]  /*461b0*/  LDL.LU R11, [R1+0x7cc] ;  /* 0x0007cc00010b7983 */ /* 0x000f660000300800 */
[----:B-----5:R-:W-:Y:S01]  /*461c0*/  STL.64 [R1+0x31a8], R10 ;  /* 0x0031a80a01007387 */ /* 0x020fe20000100a00 */
[----:B----4-:R0:W-:Y:S03]  /*461d0*/  STL.64 [R1+0x31a0], R8 ;  /* 0x0031a00801007387 */ /* 0x0101e60000100a00 */
[----:B0-----:R-:W3:Y:S01]  /*461e0*/  LDL.LU R8, [R1+0x7d0] ;  /* 0x0007d00001087983 */ /* 0x001ee20000300800 */
[----:B------:R-:W3:Y:S02]  /*461f0*/  LDL.LU R9, [R1+0x7d4] ;  /* 0x0007d40001097983 */ /* 0x000ee40000300800 */
[----:B------:R-:W3:Y:S02]  /*46200*/  LDL.LU R10, [R1+0x7d8] ;  /* 0x0007d800010a7983 */ /* 0x000ee40000300800 */
[----:B------:R-:W3:Y:S01]  /*46210*/  LDL.LU R11, [R1+0x7dc] ;  /* 0x0007dc00010b7983 */ /* 0x000ee20000300800 */
[----:B------:R-:W4:Y:S04]  /*46220*/  LDL.LU R14, [R1+0xa04] ;  /* 0x000a0400010e7983 */ /* 0x000f280000300800 */
[----:B----4-:R-:W-:Y:S01]  /*46230*/  STL [R1+0x3188], R14 ;  /* 0x0031880e01007387 */ /* 0x010fe20000100800 */
[----:B------:R-:W-:Y:S02]  /*46240*/  STL.64 [R1+0x3180], R12 ;  /* 0x0031800c01007387 */ /* 0x000fe40000100a00 */
[----:B------:R-:W4:Y:S02]  /*46250*/  LDL.LU R20, [R1+0x7a0] ;  /* 0x0007a00001147983 */ /* 0x000f240000300800 */
[----:B------:R-:W4:Y:S01]  /*46260*/  LDL.LU R21, [R1+0x7a4] ;  /* 0x0007a40001157983 */ /* 0x000f220000300800 */
[----:B------:R-:W5:Y:S01]  /*46270*/  LDL.LU R22, [R1+0x7a8] ;  /* 0x0007a80001167983 */ /* 0x000f620000300800 */
[----:B------:R-:W5:Y:S01]  /*46280*/  LDL.LU R23, [R1+0x7ac] ;  /* 0x0007ac0001177983 */ /* 0x000f620000300800 */
[----:B---3--:R-:W-:Y:S02]  /*46290*/  HMMA.16816.F32 R8, R24, R16, R8 ;  /* 0x000000101808723c */ /* 0x008fe40000001808 */
[----:B-----5:R-:W-:Y:S01]  /*462a0*/  STL.64 [R1+0x3170], R22 ;  /* 0x0031701601007387 */ /* 0x020fe20000100a00 */
[----:B----4-:R0:W-:Y:S03]  /*462b0*/  STL.64 [R1+0x3168], R20 ;  /* 0x0031681401007387 */ /* 0x0101e60000100a00 */
[----:B0-----:R-:W3:Y:S01]  /*462c0*/  LDL.LU R20, [R1+0x7b0] ;  /* 0x0007b00001147983 */ /* 0x001ee20000300800 */
[----:B------:R-:W3:Y:S02]  /*462d0*/  LDL.LU R21, [R1+0x7b4] ;  /* 0x0007b40001157983 */ /* 0x000ee40000300800 */
[----:B------:R-:W3:Y:S02]  /*462e0*/  LDL.LU R22, [R1+0x7b8] ;  /* 0x0007b80001167983 */ /* 0x000ee40000300800 */
[----:B------:R-:W3:Y:S01]  /*462f0*/  LDL.LU R23, [R1+0x7bc] ;  /* 0x0007bc0001177983 */ /* 0x000ee20000300800 */
[----:B------:R-:W4:Y:S01]  /*46300*/  LDL.LU.64 R4, [R1] ;  /* 0x0000000001047983 */ /* 0x000f220000300a00 */
[----:B--2---:R-:W-:Y:S01]  /*46310*/  FADD R0, R0, -R28 ;  /* 0x8000001c00007221 */ /* 0x004fe20000000000 */
[----:B------:R-:W-:-:S02]  /*46320*/  MOV R12, R29 ;  /* 0x0000001d000c7202 */ /* 0x000fc40000000f00 */
[----:B----4-:R0:W-:Y:S04]  /*46330*/  STL.64 [R1+0x3178], R4 ;  /* 0x0031780401007387 */ /* 0x0101e80000100a00 */
[----:B0-----:R-:W3:Y:S03]  /*46340*/  LDL.LU.64 R4, [R1+0x10] ;  /* 0x0000100001047983 */ /* 0x001ee60000300a00 */
[----:B------:R-:W-:Y:S02]  /*46350*/  STL.64 [R1+0x430], R8 ;  /* 0x0004300801007387 */ /* 0x000fe40000100a00 */
[----:B------:R0:W-:Y:S02]  /*46360*/  STL.64 [R1+0x438], R10 ;  /* 0x0004380a01007387 */ /* 0x0001e40000100a00 */
[----:B0-----:R-:W2:Y:S01]  /*46370*/  LDL.LU.64 R10, [R1+0x31a8] ;  /* 0x0031a800010a7983 */ /* 0x001ea20000300a00 */
[----:B------:R-:W2:Y:S02]  /*46380*/  LDL.LU.64 R8, [R1+0x31a0] ;  /* 0x0031a00001087983 */ /* 0x000ea40000300a00 */
[----:B------:R-:W4:Y:S01]  /*46390*/  LDL.LU R19, [R1+0x3198] ;  /* 0x0031980001137983 */ /* 0x000f220000300800 */
[----:B------:R-:W-:Y:S01]  /*463a0*/  MOV R13, R3 ;  /* 0x00000003000d7202 */ /* 0x000fe20000000f00 */
[----:B------:R-:W-:-:S06]  /*463b0*/  FMUL R0, R0, 1.4426950216293334961 ;  /* 0x3fb8aa3b00007820 */ /* 0x000fcc0000400000 */
[----:B------:R-:W0:Y:S01]  /*463c0*/  MUFU.EX2 R0, R0 ;  /* 0x0000000000007308 */ /* 0x000e220000000800 */
[----:B------:R-:W-:Y:S01]  /*463d0*/  IMAD.MOV.U32 R29, RZ, RZ, R16 ;  /* 0x000000ffff1d7224 */ /* 0x000fe200078e0010 */
[----:B------:R-:W-:-:S04]  /*463e0*/  MOV R3, R17 ;  /* 0x0000001100037202 */ /* 0x000fc80000000f00 */
[----:B------:R-:W-:Y:S01]  /*463f0*/  STL [R1+0x3054], R29 ;  /* 0x0030541d01007387 */ /* 0x000fe20000100800 */
[----:B------:R-:W5:Y:S03]  /*46400*/  LDL.LU R16, [R1+0x790] ;  /* 0x0007900001107983 */ /* 0x000f660000300800 */
[----:B0-----:R-:W-:Y:S01]  /*46410*/  STL [R1+0x6bc], R0 ;  /* 0x0006bc0001007387 */ /* 0x001fe20000100800 */
[----:B------:R-:W5:Y:S02]  /*46420*/  LDL.LU R17, [R1+0x794] ;  /* 0x0007940001117983 */ /* 0x000f640000300800 */
[----:B------:R-:W5:Y:S01]  /*46430*/  LDL.LU R18, [R1+0x798] ;  /* 0x0007980001127983 */ /* 0x000f620000300800 */
[C---:B--2---:R-:W-:Y:S01]  /*46440*/  HMMA.16816.F32 R12, R24.reuse, R12, R8 ;  /* 0x0000000c180c723c */ /* 0x044fe20000001808 */
[--C-:B----4-:R-:W-:Y:S02]  /*46450*/  FADD R2, R19, -R28.reuse ;  /* 0x8000001c13027221 */ /* 0x110fe40000000000 */
[----:B------:R-:W5:Y:S01]  /*46460*/  LDL.LU R19, [R1+0x79c] ;  /* 0x00079c0001137983 */ /* 0x000f620000300800 */
[----:B------:R-:W2:Y:S11]  /*46470*/  LDL.LU.64 R8, [R1+0x3190] ;  /* 0x0031900001087983 */ /* 0x000eb60000300a00 */
[----:B------:R-:W-:Y:S08]  /*46480*/  @!UPT UIADD3 URZ, URZ, URZ, URZ ;  /* 0x0000003f3f3ff290 */ /* 0x000ff0000fffe03f */
[----:B------:R0:W-:Y:S01]  /*46490*/  STL.64 [R1+0x420], R12 ;  /* 0x0004200c01007387 */ /* 0x0001e20000100a00 */
[----:B------:R-:W-:Y:S02]  /*464a0*/  MOV R10, R14 ;  /* 0x0000000e000a7202 */ /* 0x000fe40000000f00 */
[----:B------:R-:W4:Y:S01]  /*464b0*/  LDL.LU R14, [R1+0x3188] ;  /* 0x00318800010e7983 */ /* 0x000f220000300800 */
[----:B---3--:R-:W-:Y:S01]  /*464c0*/  HMMA.16816.F32 R20, R24, R4, R20 ;  /* 0x000000041814723c */ /* 0x008fe20000001814 */
[----:B------:R-:W-:Y:S02]  /*464d0*/  IMAD.MOV.U32 R11, RZ, RZ, R15 ;  /* 0x000000ffff0b7224 */ /* 0x000fe400078e000f */
[----:B------:R-:W-:Y:S01]  /*464e0*/  FMUL R2, R2, 1.4426950216293334961 ;  /* 0x3fb8aa3b02027820 */ /* 0x000fe20000400000 */
[----:B0-----:R-:W3:Y:S01]  /*464f0*/  LDL.LU.64 R12, [R1+0x3180] ;  /* 0x00318000010c7983 */ /* 0x001ee20000300a00 */
[----:B------:R-:W-:Y:S02]  /*46500*/  STL [R1+0x2d1c], R10 ;  /* 0x002d1c0a01007387 */ /* 0x000fe40000100800 */
[----:B------:R0:W-:Y:S02]  /*46510*/  STL [R1+0x2d18], R11 ;  /* 0x002d180b01007387 */ /* 0x0001e40000100800 */
[----:B------:R1:W-:Y:S11]  /*46520*/  STL [R1+0x2e54], R28 ;  /* 0x002e541c01007387 */ /* 0x0003f60000100800 */
[----:B------:R-:W-:Y:S04]  /*46530*/  @!UPT UIADD3 URZ, URZ, URZ, URZ ;  /* 0x0000003f3f3ff290 */ /* 0x000fe8000fffe03f */
[----:B0-----:R-:W-:Y:S01]  /*46540*/  MOV R11, R22 ;  /* 0x00000016000b7202 */ /* 0x001fe20000000f00 */
[----:B------:R-:W-:Y:S02]  /*46550*/  IMAD.MOV.U32 R10, RZ, RZ, R21 ;  /* 0x000000ffff0a7224 */ /* 0x000fe400078e0015 */
[----:B----4-:R-:W-:Y:S01]  /*46560*/  FADD R0, R14, -R28 ;  /* 0x8000001c0e007221 */ /* 0x010fe20000000000 */
[----:B-1----:R-:W-:Y:S01]  /*46570*/  MOV R28, R4 ;  /* 0x00000004001c7202 */ /* 0x002fe20000000f00 */
[----:B------:R0:W1:Y:S02]  /*46580*/  MUFU.EX2 R14, R2 ;  /* 0x00000002000e7308 */ /* 0x0000640000000800 */
[----:B0-----:R-:W-:Y:S02]  /*46590*/  MOV R2, R5 ;  /* 0x0000000500027202 */ /* 0x001fe40000000f00 */
[----:B------:R-:W4:Y:S01]  /*465a0*/  LDL.LU.64 R4, [R1+0x3178] ;  /* 0x0031780001047983 */ /* 0x000f220000300a00 */
[----:B------:R-:W-:Y:S02]  /*465b0*/  STL [R1+0x410], R20 ;  /* 0x0004101401007387 */ /* 0x000fe40000100800 */
[----:B------:R0:W-:Y:S02]  /*465c0*/  STL [R1+0x41c], R23 ;  /* 0x00041c1701007387 */ /* 0x0001e40000100800 */
[----:B0-----:R-:W4:Y:S01]  /*465d0*/  LDL.LU.64 R22, [R1+0x3170] ;  /* 0x0031700001167983 */ /* 0x001f220000300a00 */
[----:B------:R-:W4:Y:S02]  /*465e0*/  LDL.LU.64 R20, [R1+0x3168] ;  /* 0x0031680001147983 */ /* 0x000f240000300a00 */
[----:B------:R-:W-:-:S02]  /*465f0*/  FMUL R0, R0, 1.4426950216293334961 ;  /* 0x3fb8aa3b00007820 */ /* 0x000fc40000400000 */
[----:B-1----:R-:W-:Y:S01]  /*46600*/  STL [R1+0x6b0], R14 ;  /* 0x0006b00e01007387 */ /* 0x002fe20000100800 */
[----:B------:R0:W-:Y:S01]  /*46610*/  STL [R1+0x2d24], R10 ;  /* 0x002d240a01007387 */ /* 0x0001e20000100800 */
[----:B------:R1:W-:Y:S01]  /*46620*/  STL [R1+0x2d20], R11 ;  /* 0x002d200b01007387 */ /* 0x0003e20000100800 */
[----:B------:R0:W0:Y:S01]  /*46630*/  MUFU.EX2 R15, R0 ;  /* 0x00000000000f7308 */ /* 0x0000220000000800 */
[C---:B----4-:R-:W-:Y:S01]  /*46640*/  HMMA.16816.F32 R20, R24.reuse, R4, R20 ;  /* 0x000000041814723c */ /* 0x050fe20000001814 */
[----:B------:R-:W-:Y:S01]  /*46650*/  MOV R29, R4 ;  /* 0x00000004001d7202 */ /* 0x000fe20000000f00 */
[----:B0-----:R-:W-:Y:S02]  /*46660*/  IMAD.MOV.U32 R0, RZ, RZ, R5 ;  /* 0x000000ffff007224 */ /* 0x001fe400078e0005 */
[----:B------:R-:W4:Y:S11]  /*46670*/  LDL.LU.64 R4, [R1+0x3160] ;  /* 0x0031600001047983 */ /* 0x000f360000300a00 */
[----:B------:R-:W-:Y:S08]  /*46680*/  @!UPT UIADD3 URZ, URZ, URZ, URZ ;  /* 0x0000003f3f3ff290 */ /* 0x000ff0000fffe03f */
[----:B------:R-:W-:Y:S01]  /*46690*/  STL.64 [R1+0x408], R22 ;  /* 0x0004081601007387 */ /* 0x000fe20000100a00 */
[----:B------:R-:W-:Y:S02]  /*466a0*/  MOV R10, R20 ;  /* 0x00000014000a7202 */ /* 0x000fe40000000f00 */
[----:B-1----:R-:W-:Y:S02]  /*466b0*/  MOV R11, R21 ;  /* 0x00000015000b7202 */ /* 0x002fe40000000f00 */
[----:B------:R-:W5:Y:S03]  /*466c0*/  LDL.LU.64 R20, [R1+0x3158] ;  /* 0x0031580001147983 */ /* 0x000f660000300a00 */
[----:B------:R-:W-:Y:S02]  /*466d0*/  STL.64 [R1+0x3140], R10 ;  /* 0x0031400a01007387 */ /* 0x000fe40000100a00 */
[----:B--2---:R0:W-:Y:S02]  /*466e0*/  STL.64 [R1+0x3138], R8 ;  /* 0x0031380801007387 */ /* 0x0041e40000100a00 */
[----:B0-----:R-:W2:Y:S01]  /*466f0*/  LDL.LU R8, [R1+0x780] ;  /* 0x0007800001087983 */ /* 0x001ea20000300800 */
[----:B------:R-:W2:Y:S02]  /*46700*/  LDL.LU R9, [R1+0x784] ;  /* 0x0007840001097983 */ /* 0x000ea40000300800 */
[----:B------:R-:W2:Y:S02]  /*46710*/  LDL.LU R10, [R1+0x788] ;  /* 0x00078800010a7983 */ /* 0x000ea40000300800 */
[----:B------:R-:W2:Y:S01]  /*46720*/  LDL.LU R11, [R1+0x78c] ;  /* 0x00078c00010b7983 */ /* 0x000ea20000300800 */
[----:B------:R-:W-:Y:S01]  /*46730*/  STL [R1+0x6b8], R15 ;  /* 0x0006b80f01007387 */ /* 0x000fe20000100800 */
[C---:B-----5:R-:W-:Y:S11]  /*46740*/  HMMA.16816.F32 R16, R24.reuse, R20, R16 ;  /* 0x000000141810723c */ /* 0x060ff60000001810 */
[----:B------:R-:W-:Y:S11]  /*46750*/  @!UPT UIADD3 URZ, URZ, URZ, URZ ;  /* 0x0000003f3f3ff290 */ /* 0x000ff6000fffe03f */
[----:B------:R-:W-:Y:S01]  /*46760*/  @!UPT UIADD3 URZ, URZ, URZ, URZ ;  /* 0x0000003f3f3ff290 */ /* 0x000fe2000fffe03f */
[----:B------:R0:W-:Y:S01]  /*46770*/  STL.64 [R1+0x3f0], R16 ;  /* 0x0003f01001007387 */ /* 0x0001e20000100a00 */
[----:B------:R-:W-:Y:S01]  /*46780*/  IMAD.MOV.U32 R22, RZ, RZ, R18 ;  /* 0x000000ffff167224 */ /* 0x000fe200078e0012 */
[----:B------:R-:W-:Y:S02]  /*46790*/  MOV R23, R19 ;  /* 0x0000001300177202 */ /* 0x000fe40000000f00 */
[----:B------:R-:W5:Y:S04]  /*467a0*/  LDL.LU.64 R18, [R1+0x3150] ;  /* 0x0031500001127983 */ /* 0x000f680000300a00 */
[----:B0-----:R-:W2:Y:S01]  /*467b0*/  LDL.LU.64 R16, [R1+0x3148] ;  /* 0x0031480001107983 */ /* 0x001ea20000300a00 */
[----:B------:R-:W-:Y:S02]  /*467c0*/  STL.64 [R1+0x2eb0], R22 ;  /* 0x002eb01601007387 */ /* 0x000fe40000100a00 */
[----:B------:R0:W-:Y:S02]  /*467d0*/  STL.64 [R1+0x2ea8], R20 ;  /* 0x002ea81401007387 */ /* 0x0001e40000100a00 */
[----:B0-----:R-:W3:Y:S01]  /*467e0*/  LDL.LU R20, [R1+0x110] ;  /* 0x0001100001147983 */ /* 0x001ee20000300800 */
[----:B------:R-:W3:Y:S01]  /*467f0*/  LDL.LU R21, [R1+0x114] ;  /* 0x0001140001157983 */ /* 0x000ee20000300800 */
[C---:B--2---:R-:W-:Y:S02]  /*46800*/  HMMA.16816.F32 R8, R24.reuse, R16, R8 ;  /* 0x000000101808723c */ /* 0x044fe40000001808 */
[----:B---3--:R0:W-:Y:S11]  /*46810*/  STL.64 [R1+0x3058], R20 ;  /* 0x0030581401007387 */ /* 0x0081f60000100a00 */
[----:B------:R-:W-:Y:S11]  /*46820*/  @!UPT UIADD3 URZ, URZ, URZ, URZ ;  /* 0x0000003f3f3ff290 */ /* 0x000ff6000fffe03f */
[----:B------:R-:W-:Y:S01]  /*46830*/  MOV R6, R10 ;  /* 0x0000000a00067202 */ /* 0x000fe20000000f00 */
[----:B------:R-:W-:Y:S01]  /*46840*/  IMAD.MOV.U32 R7, RZ, RZ, R11 ;  /* 0x000000ffff077224 */ /* 0x000fe200078e000b */
[----:B------:R-:W-:Y:S04]  /*46850*/  STL.64 [R1+0x3e0], R8 ;  /* 0x0003e00801007387 */ /* 0x000fe80000100a00 */
[----:B------:R-:W-:Y:S01]  /*46860*/  STL.64 [R1+0x3130], R6 ;  /* 0x0031300601007387 */ /* 0x000fe20000100a00 */
[----:B----4-:R-:W-:Y:S02]  /*46870*/  STL.64 [R1+0x3128], R4 ;  /* 0x0031280401007387 */ /* 0x010fe40000100a00 */
[----:B0-----:R-:W2:Y:S02]  /*46880*/  LDL.LU R20, [R1+0x130] ;  /* 0x0001300001147983 */ /* 0x001ea40000300800 */
[----:B------:R-:W2:Y:S02]  /*46890*/  LDL.LU R21, [R1+0x134] ;  /* 0x0001340001157983 */ /* 0x000ea40000300800 */
[----:B--2---:R-:W-:Y:S01]  /*468a0*/  STL.64 [R1+0x3070], R20 ;  /* 0x0030701401007387 */ /* 0x004fe20000100a00 */
[----:B-----5:R-:W-:Y:S02]  /*468b0*/  STL.64 [R1+0x2ea0], R18 ;  /* 0x002ea01201007387 */ /* 0x020fe40000100a00 */
[----:B------:R0:W-:Y:S02]  /*468c0*/  STL.64 [R1+0x2e98], R16 ;  /* 0x002e981001007387 */ /* 0x0001e40000100a00 */
[----:B0-----:R-:W2:Y:S01]  /*468d0*/  LDL.LU R16, [R1+0x6d0] ;  /* 0x0006d00001107983 */ /* 0x001ea20000300800 */
[----:B------:R-:W2:Y:S02]  /*468e0*/  LDL.LU R17, [R1+0x6d4] ;  /* 0x0006d40001117983 */ /* 0x000ea40000300800 */
[----:B------:R-:W3:Y:S02]  /*468f0*/  LDL.LU R18, [R1+0x6d8] ;  /* 0x0006d80001127983 */ /* 0x000ee40000300800 */
[----:B------:R-:W3:Y:S01]  /*46900*/  LDL.LU R19, [R1+0x6dc] ;  /* 0x0006dc0001137983 */ /* 0x000ee20000300800 */
[----:B------:R-:W4:Y:S01]  /*46910*/  LDL.LU R20, [R1+0x140] ;  /* 0x0001400001147983 */ /* 0x000f220000300800 */
[----:B------:R-:W4:Y:S03]  /*46920*/  LDL.LU R21, [R1+0x144] ;  /* 0x0001440001157983 */ /* 0x000f260000300800 */
[----:B----4-:R-:W-:Y:S01]  /*46930*/  STL.64 [R1+0x3088], R20 ;  /* 0x0030881401007387 */ /* 0x010fe20000100a00 */
[----:B---3--:R-:W-:Y:S02]  /*46940*/  STL.64 [R1+0x3068], R18 ;  /* 0x0030681201007387 */ /* 0x008fe40000100a00 */
[----:B--2---:R0:W-:Y:S02]  /*46950*/  STL.64 [R1+0x3060], R16 ;  /* 0x0030601001007387 */ /* 0x0041e40000100a00 */
        /* <DEDUP_REMOVED lines=24> */
[----:B----4-:R0:W-:Y:S04]  /*46ae0*/  STL.64 [R1+0x30d0], R20 ;  /* 0x0030d01401007387 */ /* 0x0101e80000100a00 */
[----:B0-----:R-:W4:Y:S01]  /*46af0*/  LDL.LU R20, [R1+0x180] ;  /* 0x0001800001147983 */ /* 0x001f220000300800 */
        /* <DEDUP_REMOVED lines=12> */
[----:B------:R-:W4:Y:S02]  /*46bc0*/  LDL.LU R21, [R1+0x1a4] ;  /* 0x0001a40001157983 */ /* 0x000f240000300800 */
[----:B------:R-:W5:Y:S02]  /*46bd0*/  LDL.LU R4, [R1+0x760] ;  /* 0x0007600001047983 */ /* 0x000f640000300800 */
[----:B------:R-:W5:Y:S01]  /*46be0*/  LDL.LU R5, [R1+0x764] ;  /* 0x0007640001057983 */ /* 0x000f620000300800 */
[----:B------:R-:W5:Y:S01]  /*46bf0*/  LDL.LU R6, [R1+0x768] ;  /* 0x0007680001067983 */ /* 0x000f620000300800 */
[----:B------:R-:W5:Y:S02]  /*46c00*/  LDL.LU R7, [R1+0x76c] ;  /* 0x00076c0001077983 */ /* 0x000f640000300800 */
[----:B------:R-:W4:Y:S02]  /*46c10*/  LDL.LU R8, [R1+0x770] ;  /* 0x0007700001087983 */ /* 0x000f240000300800 */
[----:B------:R-:W4:Y:S01]  /*46c20*/  LDL.LU R9, [R1+0x774] ;  /* 0x0007740001097983 */ /* 0x000f220000300800 */
[----:B------:R-:W4:Y:S01]  /*46c30*/  LDL.LU R10, [R1+0x778] ;  /* 0x00077800010a7983 */ /* 0x000f220000300800 */
[----:B------:R-:W4:Y:S02]  /*46c40*/  LDL.LU R11, [R1+0x77c] ;  /* 0x00077c00010b7983 */ /* 0x000f240000300800 */
[----:B---3--:R-:W-:Y:S02]  /*46c50*/  STL.64 [R1+0x30c8], R18 ;  /* 0x0030c81201007387 */ /* 0x008fe40000100a00 */
[----:B--2---:R0:W-:Y:S02]  /*46c60*/  STL.64 [R1+0x30c0], R16 ;  /* 0x0030c01001007387 */ /* 0x0041e40000100a00 */
[----:B0-----:R-:W2:Y:S01]  /*46c70*/  LDL.LU R16, [R1+0x380] ;  /* 0x0003800001107983 */ /* 0x001ea20000300800 */
[----:B------:R-:W2:Y:S02]  /*46c80*/  LDL.LU R17, [R1+0x384] ;  /* 0x0003840001117983 */ /* 0x000ea40000300800 */
[----:B------:R-:W3:Y:S02]  /*46c90*/  LDL.LU R18, [R1+0x388] ;  /* 0x0003880001127983 */ /* 0x000ee40000300800 */
[----:B------:R-:W3:Y:S01]  /*46ca0*/  LDL.LU R19, [R1+0x38c] ;  /* 0x00038c0001137983 */ /* 0x000ee20000300800 */
[----:B------:R-:W2:Y:S04]  /*46cb0*/  LDL R22, [R1+0x700] ;  /* 0x0007000001167983 */ /* 0x000ea80000100800 */
[----:B------:R-:W2:Y:S04]  /*46cc0*/  LDL R23, [R1+0x710] ;  /* 0x0007100001177983 */ /* 0x000ea80000100800 */
[----:B--2---:R-:W-:Y:S01]  /*46cd0*/  STL.64 [R1+0x3120], R22 ;  /* 0x0031201601007387 */ /* 0x004fe20000100a00 */
[----:B----4-:R0:W-:Y:S03]  /*46ce0*/  STL.64 [R1+0x3118], R20 ;  /* 0x0031181401007387 */ /* 0x0101e60000100a00 */
[----:B0-----:R-:W2:Y:S01]  /*46cf0*/  LDL.LU R20, [R1+0x750] ;  /* 0x0007500001147983 */ /* 0x001ea20000300800 */
[----:B------:R-:W2:Y:S02]  /*46d00*/  LDL.LU R21, [R1+0x754] ;  /* 0x0007540001157983 */ /* 0x000ea40000300800 */
[----:B------:R-:W2:Y:S02]  /*46d10*/  LDL.LU R22, [R1+0x758] ;  /* 0x0007580001167983 */ /* 0x000ea40000300800 */
[----:B------:R-:W2:Y:S01]  /*46d20*/  LDL.LU R23, [R1+0x75c] ;  /* 0x00075c0001177983 */ /* 0x000ea20000300800 */
[----:B---3--:R-:W-:Y:S01]  /*46d30*/  STL.64 [R1+0x30e0], R18 ;  /* 0x0030e01201007387 */ /* 0x008fe20000100a00 */
[----:B------:R0:W-:Y:S03]  /*46d40*/  STL.64 [R1+0x30d8], R16 ;  /* 0x0030d81001007387 */ /* 0x0001e60000100a00 */
[----:B0-----:R-:W3:Y:S01]  /*46d50*/  LDL.LU R16, [R1+0x390] ;  /* 0x0003900001107983 */ /* 0x001ee20000300800 */
[----:B------:R-:W3:Y:S02]  /*46d60*/  LDL.LU R17, [R1+0x394] ;  /* 0x0003940001117983 */ /* 0x000ee40000300800 */
[----:B------:R-:W4:Y:S02]  /*46d70*/  LDL.LU R18, [R1+0x398] ;  /* 0x0003980001127983 */ /* 0x000f240000300800 */
[----:B------:R-:W4:Y:S01]  /*46d80*/  LDL.LU R19, [R1+0x39c] ;  /* 0x00039c0001137983 */ /* 0x000f220000300800 */
[C---:B------:R-:W-:Y:S01]  /*46d90*/  HMMA.16816.F32 R8, R24.reuse, R12, R8 ;  /* 0x0000000c1808723c */ /* 0x040fe20000001808 */
        /* <DEDUP_REMOVED lines=10> */
[----:B------:R-:W3:Y:S02]  /*46e40*/  LDL.LU R18, [R1+0x3b8] ;  /* 0x0003b80001127983 */ /* 0x000ee40000300800 */
[----:B------:R-:W3:Y:S02]  /*46e50*/  LDL.LU R19, [R1+0x3bc] ;  /* 0x0003bc0001137983 */ /* 0x000ee40000300800 */
[----:B------:R-:W-:Y:S01]  /*46e60*/  STL.64 [R1+0x3d0], R8 ;  /* 0x0003d00801007387 */ /* 0x000fe20000100a00 */
[----:B------:R0:W-:Y:S03]  /*46e70*/  STL.64 [R1+0x3d8], R10 ;  /* 0x0003d80a01007387 */ /* 0x0001e60000100a00 */
[----:B0-----:R-:W4:Y:S01]  /*46e80*/  LDL.LU.64 R10, [R1+0x3140] ;  /* 0x00314000010a7983 */ /* 0x001f220000300a00 */
[----:B------:R-:W5:Y:S02]  /*46e90*/  LDL.LU.64 R8, [R1+0x3138] ;  /* 0x0031380001087983 */ /* 0x000f640000300a00 */
[C---:B-----5:R-:W-:Y:S11]  /*46ea0*/  HMMA.16816.F32 R4, R24.reuse, R8, R4 ;  /* 0x000000081804723c */ /* 0x060ff60000001804 */
[----:B------:R-:W-:Y:S11]  /*46eb0*/  @!UPT UIADD3 URZ, URZ, URZ, URZ ;  /* 0x0000003f3f3ff290 */ /* 0x000ff6000fffe03f */
[----:B------:R-:W-:Y:S01]  /*46ec0*/  @!UPT UIADD3 URZ, URZ, URZ, URZ ;  /* 0x0000003f3f3ff290 */ /* 0x000fe2000fffe03f */
[----:B------:R-:W-:Y:S01]  /*46ed0*/  STL.64 [R1+0x3c0], R4 ;  /* 0x0003c00401007387 */ /* 0x000fe20000100a00 */
[----:B------:R0:W-:Y:S03]  /*46ee0*/  STL.64 [R1+0x3c8], R6 ;  /* 0x0003c80601007387 */ /* 0x0001e60000100a00 */
[----:B0-----:R-:W5:Y:S01]  /*46ef0*/  LDL.LU.64 R6, [R1+0x3130] ;  /* 0x0031300001067983 */ /* 0x001f620000300a00 */
[----:B------:R-:W2:Y:S02]  /*46f00*/  LDL.LU.64 R4, [R1+0x3128] ;  /* 0x0031280001047983 */ /* 0x000ea40000300a00 */
[----:B----4-:R0:W-:Y:S02]  /*46f10*/  STL.64 [R1+0x2e80], R10 ;  /* 0x002e800a01007387 */ /* 0x0101e40000100a00 */
[----:B0-----:R-:W4:Y:S04]  /*46f20*/  LDL R10, [R1+0x6bc] ;  /* 0x0006bc00010a7983 */ /* 0x001f280000100800 */
[----:B------:R-:W4:Y:S01]  /*46f30*/  LDL R11, [R1+0x6b4] ;  /* 0x0006b400010b7983 */ /* 0x000f220000100800 */
[----:B------:R0:W-:Y:S03]  /*46f40*/  STL.64 [R1+0x2e78], R8 ;  /* 0x002e780801007387 */ /* 0x0001e60000100a00 */
[----:B0-----:R-:W3:Y:S01]  /*46f50*/  LDL.LU R8, [R1+0x120] ;  /* 0x0001200001087983 */ /* 0x001ee20000300800 */
[----:B------:R-:W3:Y:S01]  /*46f60*/  LDL.LU R9, [R1+0x124] ;  /* 0x0001240001097983 */ /* 0x000ee20000300800 */
[----:B--2---:R-:W-:Y:S02]  /*46f70*/  HMMA.16816.F32 R24, R24, R4, R20 ;  /* 0x000000041818723c */ /* 0x004fe40000001814 */
[----:B------:R-:W2:Y:S01]  /*46f80*/  LDL.LU.64 R22, [R1+0x3120] ;  /* 0x0031200001167983 */ /* 0x000ea20000300a00 */
[----:B------:R-:W3:Y:S11]  /*46f90*/  LDL.LU.64 R20, [R1+0x3118] ;  /* 0x0031180001147983 */ /* 0x000ef60000300a00 */
[----:B------:R-:W-:Y:S09]  /*46fa0*/  @!UPT UIADD3 URZ, URZ, URZ, URZ ;  /* 0x0000003f3f3ff290 */ /* 0x000ff2000fffe03f */
[----:B------:R-:W-:Y:S01]  /*46fb0*/  STL.64 [R1+0x1c0], R24 ;  /* 0x0001c01801007387 */ /* 0x000fe20000100a00 */
[----:B------:R0:W-:Y:S03]  /*46fc0*/  STL.64 [R1+0x1c8], R26 ;  /* 0x0001c81a01007387 */ /* 0x0001e60000100a00 */
[----:B0-----:R-:W2:Y:S04]  /*46fd0*/  LDL R26, [R1+0x720] ;  /* 0x00072000011a7983 */ /* 0x001ea80000100800 */
[----:B------:R-:W2:Y:S01]  /*46fe0*/  LDL R27, [R1+0x730] ;  /* 0x00073000011b7983 */ /* 0x000ea20000100800 */
[----:B----4-:R-:W-:Y:S01]  /*46ff0*/  F2FP.PACK_AB R25, R10, R11 ;  /* 0x0000000b0a19723e */ /* 0x010fe200000000ff */
[----:B-----5:R-:W-:Y:S02]  /*47000*/  STL.64 [R1+0x2e70], R6 ;  /* 0x002e700601007387 */ /* 0x020fe40000100a00 */
[----:B------:R0:W-:Y:S02]  /*47010*/  STL.64 [R1+0x2e68], R4 ;  /* 0x002e680401007387 */ /* 0x0001e40000100a00 */
[----:B0-----:R-:W4:Y:S01]  /*47020*/  LDL.LU R4, [R1+0x6e0] ;  /* 0x0006e00001047983 */ /* 0x001f220000300800 */
[----:B------:R-:W4:Y:S02]  /*47030*/  LDL.LU R5, [R1+0x6e4] ;  /* 0x0006e40001057983 */ /* 0x000f240000300800 */
[----:B------:R-:W4:Y:S02]  /*47040*/  LDL.LU R6, [R1+0x6e8] ;  /* 0x0006e80001067983 */ /* 0x000f240000300800 */
[----:B------:R-:W4:Y:S01]  /*47050*/  LDL.LU R7, [R1+0x6ec] ;  /* 0x0006ec0001077983 */ /* 0x000f220000300800 */
[----:B--2---:R-:W-:Y:S01]  /*47060*/  F2FP.PACK_AB R24, R26, R27 ;  /* 0x0000001b1a18723e */ /* 0x004fe200000000ff */
[----:B------:R-:W-:Y:S01]  /*47070*/  F2FP.PACK_AB R26, R22, R23 ;  /* 0x00000017161a723e */ /* 0x000fe200000000ff */
[----:B------:R-:W-:-:S07]  /*47080*/  F2FP.PACK_AB R27, R15, R14 ;  /* 0x0000000e0f1b723e */ /* 0x000fce00000000ff */
[C---:B---3--:R-:W-:Y:S01]  /*47090*/  HMMA.16816.F32 R20, R24.reuse, R20, R16 ;  /* 0x000000141814723c */ /* 0x048fe20000001810 */
[----:B------:R-:W2:Y:S01]  /*470a0*/  LDL.LU.64 R18, [R1+0x3110] ;  /* 0x0031100001127983 */ /* 0x000ea20000300a00 */
[----:B------:R-:W2:Y:S11]  /*470b0*/  LDL.LU.64 R16, [R1+0x3108] ;  /* 0x0031080001107983 */ /* 0x000eb60000300a00 */
[----:B------:R-:W-:Y:S10]  /*470c0*/  @!UPT UIADD3 URZ, URZ, URZ, URZ ;  /* 0x0000003f3f3ff290 */ /* 0x000ff4000fffe03f */
[----:B------:R0:W-:Y:S01]  /*470d0*/  STL.64 [R1+0x3b0], R20 ;  /* 0x0003b01401007387 */ /* 0x0001e20000100a00 */
[----:B------:R2:W-:Y:S03]  /*470e0*/  STL.64 [R1+0x3b8], R22 ;  /* 0x0003b81601007387 */ /* 0x0005e60000100a00 */
[----:B0-----:R-:W2:Y:S02]  /*470f0*/  LDL.LU.64 R20, [R1+0x3100] ;  /* 0x0031000001147983 */ /* 0x001ea40000300a00 */
[----:B--2---:R-:W-:Y:S02]  /*47100*/  HMMA.16816.F32 R20, R24, R20, R16 ;  /* 0x000000141814723c */ /* 0x004fe40000001810 */
[----:B------:R-:W2:Y:S01]  /*47110*/  LDL.LU.64 R18, [R1+0x30f8] ;  /* 0x0030f80001127983 */ /* 0x000ea20000300a00 */
[----:B------:R-:W2:Y:S11]  /*47120*/  LDL.LU.64 R16, [R1+0x30f0] ;  /* 0x0030f00001107983 */ /* 0x000eb60000300a00 */
[----:B------:R-:W-:Y:S09]  /*47130*/  @!UPT UIADD3 URZ, URZ, URZ, URZ ;  /* 0x0000003f3f3ff290 */ /* 0x000ff2000fffe03f */
[----:B------:R0:W-:Y:S04]  /*47140*/  STL.64 [R1+0x3a0], R20 ;  /* 0x0003a01401007387 */ /* 0x0001e80000100a00 */
[----:B0-----:R-:W2:Y:S01]  /*47150*/  LDL.LU.64 R20, [R1+0x30e8] ;  /* 0x0030e80001147983 */ /* 0x001ea20000300a00 */
[----:B------:R-:W-:Y:S02]  /*47160*/  MOV R14, R22 ;  /* 0x00000016000e7202 */ /* 0x000fe40000000f00 */
[----:B------:R-:W-:-:S05]  /*47170*/  MOV R15, R23 ;  /* 0x00000017000f7202 */ /* 0x000fca0000000f00 */
[----:B------:R-:W-:Y:S01]  /*47180*/  STL [R1+0x2c84], R15 ;  /* 0x002c840f01007387 */ /* 0x000fe20000100800 */
[----:B------:R-:W-:Y:S01]  /*47190*/  STL [R1+0x2c80], R14 ;  /* 0x002c800e01007387 */ /* 0x000fe20000100800 */
        /* <DEDUP_REMOVED lines=40> */
[----:B------:R-:W-:Y:S03]  /*47420*/  STL.64 [R1+0x348], R22 ;  /* 0x0003481601007387 */ /* 0x000fe60000100a00 */
[----:B0-----:R-:W2:Y:S01]  /*47430*/  LDL.LU.64 R20, [R1+0x3058] ;  /* 0x0030580001147983 */ /* 0x001ea20000300a00 */
[----:B------:R-:W3:Y:S01]  /*47440*/  LDL R14, [R1+0x7e4] ;  /* 0x0007e400010e7983 */ /* 0x000ee20000100800 */
[C---:B----4-:R-:W-:Y:S02]  /*47450*/  HMMA.16816.F32 R4, R24.reuse, R8, R4 ;  /* 0x000000081804723c */ /* 0x050fe40000001804 */
[----:B---3--:R-:W-:Y:S11]  /*47460*/  STL [R1+0x2fc0], R14 ;  /* 0x002fc00e01007387 */ /* 0x008ff60000100800 */
[----:B------:R-:W-:Y:S10]  /*47470*/  @!UPT UIADD3 URZ, URZ, URZ, URZ ;  /* 0x0000003f3f3ff290 */ /* 0x000ff4000fffe03f */
[----:B------:R-:W-:Y:S02]  /*47480*/  STL.64 [R1+0x330], R4 ;  /* 0x0003300401007387 */ /* 0x000fe40000100a00 */
[----:B------:R2:W-:Y:S02]  /*47490*/  STL.64 [R1+0x338], R6 ;  /* 0x0003380601007387 */ /* 0x0005e40000100a00 */
[----:B--2---:R-:W-:Y:S01]  /*474a0*/  HMMA.16816.F32 R4, R24, R20, R16 ;  /* 0x000000141804723c */ /* 0x004fe20000001810 */
[----:B------:R-:W-:Y:S01]  /*474b0*/  STL.64 [R1+0x2fb8], R12 ;  /* 0x002fb80c01007387 */ /* 0x000fe20000100a00 */
[----:B------:R-:W2:Y:S11]  /*474c0*/  LDL.LU R8, [R1+0x5d0] ;  /* 0x0005d00001087983 */ /* 0x000eb60000300800 */
[----:B------:R-:W-:Y:S10]  /*474d0*/  @!UPT UIADD3 URZ, URZ, URZ, URZ ;  /* 0x0000003f3f3ff290 */ /* 0x000ff4000fffe03f */
[----:B------:R-:W-:Y:S01]  /*474e0*/  STL.64 [R1+0x320], R4 ;  /* 0x0003200401007387 */ /* 0x000fe20000100a00 */
[----:B------:R-:W-:Y:S02]  /*474f0*/  STL.64 [R1+0x328], R6 ;  /* 0x0003280601007387 */ /* 0x000fe40000100a00 */
[----:B------:R-:W2:Y:S02]  /*47500*/  LDL.LU R9, [R1+0x5d4] ;  /* 0x0005d40001097983 */ /* 0x000ea40000300800 */
[----:B------:R-:W3:Y:S01]  /*47510*/  LDL.LU R10, [R1+0x5d8] ;  /* 0x0005d800010a7983 */ /* 0x000ee20000300800 */
[----:B------:R-:W3:Y:S01]  /*47520*/  LDL.LU R11, [R1+0x5dc] ;  /* 0x0005dc00010b7983 */ /* 0x000ee20000300800 */
[----:B------:R-:W4:Y:S02]  /*47530*/  LDL.LU R16, [R1+0x200] ;  /* 0x0002000001107983 */ /* 0x000f240000300800 */
[----:B------:R-:W4:Y:S02]  /*47540*/  LDL.LU R17, [R1+0x204] ;  /* 0x0002040001117983 */ /* 0x000f240000300800 */
[----:B------:R-:W5:Y:S01]  /*47550*/  LDL.LU R18, [R1+0x208] ;  /* 0x0002080001127983 */ /* 0x000f620000300800 */
[----:B------:R-:W5:Y:S01]  /*47560*/  LDL.LU R19, [R1+0x20c] ;  /* 0x00020c0001137983 */ /* 0x000f620000300800 */
[----:B------:R-:W-:Y:S01]  /*47570*/  IMAD.MOV.U32 R20, RZ, RZ, R29 ;  /* 0x000000ffff147224 */ /* 0x000fe200078e001d */
[----:B------:R-:W-:-:S02]  /*47580*/  MOV R21, R0 ;  /* 0x0000000000157202 */ /* 0x000fc40000000f00 */
[----:B-----5:R-:W-:Y:S01]  /*47590*/  STL.64 [R1+0x2ec0], R18 ;  /* 0x002ec01201007387 */ /* 0x020fe20000100a00 */
[----:B----4-:R0:W-:Y:S02]  /*475a0*/  STL.64 [R1+0x2eb8], R16 ;  /* 0x002eb81001007387 */ /* 0x0101e40000100a00 */
[----:B------:R-:W4:Y:S02]  /*475b0*/  LDL.LU R29, [R1+0x3054] ;  /* 0x00305400011d7983 */ /* 0x000f240000300800 */
[----:B------:R1:W-:Y:S01]  /*475c0*/  STL.64 [R1+0x2ec8], R20 ;  /* 0x002ec81401007387 */ /* 0x0003e20000100a00 */
[----:B0-----:R-:W5:Y:S01]  /*475d0*/  LDL.LU R16, [R1+0x210] ;  /* 0x0002100001107983 */ /* 0x001f620000300800 */
[----:B------:R-:W5:Y:S02]  /*475e0*/  LDL.LU R17, [R1+0x214] ;  /* 0x0002140001117983 */ /* 0x000f640000300800 */
[----:B------:R-:W2:Y:S02]  /*475f0*/  LDL.LU R18, [R1+0x218] ;  /* 0x0002180001127983 */ /* 0x000ea40000300800 */
[----:B------:R-:W2:Y:S01]  /*47600*/  LDL.LU R19, [R1+0x21c] ;  /* 0x00021c0001137983 */ /* 0x000ea20000300800 */
[----:B-1----:R-:W-:Y:S01]  /*47610*/  MOV R20, R28 ;  /* 0x0000001c00147202 */ /* 0x002fe20000000f00 */
[----:B------:R-:W-:Y:S01]  /*47620*/  IMAD.MOV.U32 R21, RZ, RZ, R2 ;  /* 0x000000ffff157224 */ /* 0x000fe200078e0002 */
[----:B--2---:R-:W-:Y:S01]  /*47630*/  STL.64 [R1+0x2ed8], R18 ;  /* 0x002ed81201007387 */ /* 0x004fe20000100a00 */
[----:B-----5:R0:W-:Y:S03]  /*47640*/  STL.64 [R1+0x2ed0], R16 ;  /* 0x002ed01001007387 */ /* 0x0201e60000100a00 */
[----:B------:R1:W-:Y:S01]  /*47650*/  STL.64 [R1+0x2ee0], R20 ;  /* 0x002ee01401007387 */ /* 0x0003e20000100a00 */
[----:B0-----:R-:W2:Y:S01]  /*47660*/  LDL.LU R16, [R1+0x5e0] ;  /* 0x0005e00001107983 */ /* 0x001ea20000300800 */
[----:B------:R-:W2:Y:S02]  /*47670*/  LDL.LU R17, [R1+0x5e4] ;  /* 0x0005e40001117983 */ /* 0x000ea40000300800 */
[----:B------:R-:W5:Y:S02]  /*47680*/  LDL.LU R18, [R1+0x5e8] ;  /* 0x0005e80001127983 */ /* 0x000f640000300800 */
[----:B------:R-:W5:Y:S02]  /*47690*/  LDL.LU R19, [R1+0x5ec] ;  /* 0x0005ec0001137983 */ /* 0x000f640000300800 */
[----:B-----5:R-:W-:Y:S01]  /*476a0*/  STL.64 [R1+0x2ef0], R18 ;  /* 0x002ef01201007387 */ /* 0x020fe20000100a00 */
[----:B--2---:R-:W-:Y:S02]  /*476b0*/  STL.64 [R1+0x2ee8], R16 ;  /* 0x002ee81001007387 */ /* 0x004fe40000100a00 */
[----:B-1----:R-:W2:Y:S02]  /*476c0*/  LDL.LU R20, [R1+0x20] ;  /* 0x0000200001147983 */ /* 0x002ea40000300800 */
[----:B------:R-:W2:Y:S02]  /*476d0*/  LDL.LU R21, [R1+0x24] ;  /* 0x0000240001157983 */ /* 0x000ea40000300800 */
[----:B--2---:R4:W-:Y:S02]  /*476e0*/  STL.64 [R1+0x2ef8], R20 ;  /* 0x002ef81401007387 */ /* 0x0049e40000100a00 */
[----:B----4-:R-:W-:-:S02]  /*476f0*/  MOV R20, R29 ;  /* 0x0000001d00147202 */ /* 0x010fc40000000f00 */
[----:B------:R-:W-:Y:S01]  /*47700*/  MOV R21, R3 ;  /* 0x0000000300157202 */ /* 0x000fe20000000f00 */
[----:B------:R-:W2:Y:S01]  /*47710*/  LDL.LU R29, [R1+0x3050] ;  /* 0x00305000011d7983 */ /* 0x000ea20000300800 */
[----:B------:R-:W4:Y:S03]  /*47720*/  LDL.LU R3, [R1+0x304c] ;  /* 0x00304c0001037983 */ /* 0x000f260000300800 */
[----:B------:R2:W-:Y:S01]  /*47730*/  STL.64 [R1+0x2f10], R20 ;  /* 0x002f101401007387 */ /* 0x0005e20000100a00 */
[----:B------:R-:W5:Y:S02]  /*47740*/  LDL.LU R16, [R1+0x5f0] ;  /* 0x0005f00001107983 */ /* 0x000f640000300800 */
[----:B------:R-:W5:Y:S02]  /*47750*/  LDL.LU R17, [R1+0x5f4] ;  /* 0x0005f40001117983 */ /* 0x000f640000300800 */
[----:B------:R-:W3:Y:S01]  /*47760*/  LDL.LU R18, [R1+0x5f8] ;  /* 0x0005f80001127983 */ /* 0x000ee20000300800 */
[----:B------:R-:W3:Y:S01]  /*47770*/  LDL.LU R19, [R1+0x5fc] ;  /* 0x0005fc0001137983 */ /* 0x000ee20000300800 */
[----:B--2---:R-:W-:Y:S01]  /*47780*/  IMAD.MOV.U32 R20, RZ, RZ, R29 ;  /* 0x000000ffff147224 */ /* 0x004fe200078e001d */
[----:B----4-:R-:W-:-:S02]  /*47790*/  MOV R21, R3 ;  /* 0x0000000300157202 */ /* 0x010fc40000000f00 */
[----:B------:R-:W2:Y:S04]  /*477a0*/  LDL.LU R29, [R1+0x3048] ;  /* 0x00304800011d7983 */ /* 0x000ea80000300800 */
[----:B------:R-:W-:Y:S01]  /*477b0*/  STL.64 [R1+0x2f28], R20 ;  /* 0x002f281401007387 */ /* 0x000fe20000100a00 */
[----:B---3--:R-:W-:Y:S02]  /*477c0*/  STL.64 [R1+0x2f08], R18 ;  /* 0x002f081201007387 */ /* 0x008fe40000100a00 */
[----:B-----5:R0:W-:Y:S02]  /*477d0*/  STL.64 [R1+0x2f00], R16 ;  /* 0x002f001001007387 */ /* 0x0201e40000100a00 */
[----:B0-----:R-:W3:Y:S01]  /*477e0*/  LDL.LU R16, [R1+0x600] ;  /* 0x0006000001107983 */ /* 0x001ee20000300800 */
[----:B------:R-:W3:Y:S02]  /*477f0*/  LDL.LU R17, [R1+0x604] ;  /* 0x0006040001117983 */ /* 0x000ee40000300800 */
[----:B------:R-:W4:Y:S02]  /*47800*/  LDL.LU R18, [R1+0x608] ;  /* 0x0006080001127983 */ /* 0x000f240000300800 */
[----:B------:R-:W4:Y:S01]  /*47810*/  LDL.LU R19, [R1+0x60c] ;  /* 0x00060c0001137983 */ /* 0x000f220000300800 */
[----:B------:R-:W5:Y:S01]  /*47820*/  LDL.LU R20, [R1+0x50] ;  /* 0x0000500001147983 */ /* 0x000f620000300800 */
[----:B--2---:R-:W-:-:S05]  /*47830*/  MOV R21, R29 ;  /* 0x0000001d00157202 */ /* 0x004fca0000000f00 */
[----:B-----5:R-:W-:Y:S01]  /*47840*/  STL.64 [R1+0x2f40], R20 ;  /* 0x002f401401007387 */ /* 0x020fe20000100a00 */
[----:B----4-:R-:W-:Y:S02]  /*47850*/  STL.64 [R1+0x2f20], R18 ;  /* 0x002f201201007387 */ /* 0x010fe40000100a00 */
[----:B---3--:R0:W-:Y:S02]  /*47860*/  STL.64 [R1+0x2f18], R16 ;  /* 0x002f181001007387 */ /* 0x0081e40000100a00 */
        /* <DEDUP_REMOVED lines=36> */
[----:B----4-:R0:W-:Y:S01]  /*47ab0*/  STL.64 [R1+0x2fc8], R20 ;  /* 0x002fc81401007387 */ /* 0x0101e20000100a00 */
[----:B------:R-:W4:Y:S02]  /*47ac0*/  LDL.LU R12, [R1+0xb0] ;  /* 0x0000b000010c7983 */ /* 0x000f240000300800 */
[----:B------:R-:W4:Y:S02]  /*47ad0*/  LDL.LU R13, [R1+0xb4] ;  /* 0x0000b400010d7983 */ /* 0x000f240000300800 */
[----:B----4-:R1:W-:Y:S01]  /*47ae0*/  STL.64 [R1+0x2fd0], R12 ;  /* 0x002fd00c01007387 */ /* 0x0103e20000100a00 */
[----:B0-----:R-:W4:Y:S02]  /*47af0*/  LDL.LU R20, [R1+0x2c0] ;  /* 0x0002c00001147983 */ /* 0x001f240000300800 */
[----:B------:R-:W4:Y:S02]  /*47b00*/  LDL.LU R21, [R1+0x2c4] ;  /* 0x0002c40001157983 */ /* 0x000f240000300800 */
[----:B------:R-:W5:Y:S01]  /*47b10*/  LDL.LU R22, [R1+0x2c8] ;  /* 0x0002c80001167983 */ /* 0x000f620000300800 */
[----:B------:R-:W5:Y:S04]  /*47b20*/  LDL.LU R23, [R1+0x2cc] ;  /* 0x0002cc0001177983 */ /* 0x000f680000300800 */
[----:B-----5:R-:W-:Y:S01]  /*47b30*/  STL.64 [R1+0x2fe0], R22 ;  /* 0x002fe01601007387 */ /* 0x020fe20000100a00 */
[----:B----4-:R0:W-:Y:S02]  /*47b40*/  STL.64 [R1+0x2fd8], R20 ;  /* 0x002fd81401007387 */ /* 0x0101e40000100a00 */
[----:B-1----:R-:W4:Y:S02]  /*47b50*/  LDL.LU R12, [R1+0xc0] ;  /* 0x0000c000010c7983 */ /* 0x002f240000300800 */
        /* <DEDUP_REMOVED lines=25> */
[----:B----4-:R-:W-:Y:S02]  /*47cf0*/  STL.64 [R1+0x3020], R20 ;  /* 0x0030201401007387 */ /* 0x010fe40000100a00 */
[----:B-1----:R-:W4:Y:S02]  /*47d00*/  LDL.LU R12, [R1+0xf0] ;  /* 0x0000f000010c7983 */ /* 0x002f240000300800 */
[----:B------:R-:W4:Y:S02]  /*47d10*/  LDL.LU R13, [R1+0xf4] ;  /* 0x0000f400010d7983 */ /* 0x000f240000300800 */
[----:B----4-:R0:W-:Y:S04]  /*47d20*/  STL.64 [R1+0x3030], R12 ;  /* 0x0030300c01007387 */ /* 0x0101e80000100a00 */
[----:B0-----:R-:W4:Y:S01]  /*47d30*/  LDL.LU R12, [R1+0x100] ;  /* 0x00010000010c7983 */ /* 0x001f220000300800 */
[----:B------:R-:W4:Y:S02]  /*47d40*/  LDL.LU R13, [R1+0x104] ;  /* 0x00010400010d7983 */ /* 0x000f240000300800 */
[----:B------:R-:W5:Y:S02]  /*47d50*/  LDL.LU R20, [R1+0x300] ;  /* 0x0003000001147983 */ /* 0x000f640000300800 */
[----:B------:R-:W5:Y:S01]  /*47d60*/  LDL.LU R21, [R1+0x304] ;  /* 0x0003040001157983 */ /* 0x000f620000300800 */
[----:B------:R-:W2:Y:S01]  /*47d70*/  LDL.LU R22, [R1+0x308] ;  /* 0x0003080001167983 */ /* 0x000ea20000300800 */
[----:B------:R-:W2:Y:S03]  /*47d80*/  LDL.LU R23, [R1+0x30c] ;  /* 0x00030c0001177983 */ /* 0x000ea60000300800 */
[----:B--2---:R-:W-:Y:S01]  /*47d90*/  STL.64 [R1+0x3040], R22 ;  /* 0x0030401601007387 */ /* 0x004fe20000100a00 */
[----:B-----5:R0:W-:Y:S03]  /*47da0*/  STL.64 [R1+0x3038], R20 ;  /* 0x0030381401007387 */ /* 0x0201e60000100a00 */
[----:B0-----:R-:W4:Y:S01]  /*47db0*/  LDL.LU R20, [R1+0x310] ;  /* 0x0003100001147983 */ /* 0x001f220000300800 */
[----:B------:R-:W4:Y:S02]  /*47dc0*/  LDL.LU R21, [R1+0x314] ;  /* 0x0003140001157983 */ /* 0x000f240000300800 */
[----:B------:R-:W4:Y:S02]  /*47dd0*/  LDL.LU R22, [R1+0x318] ;  /* 0x0003180001167983 */ /* 0x000f240000300800 */
[----:B------:R-:W4:Y:S01]  /*47de0*/  LDL.LU R23, [R1+0x31c] ;  /* 0x00031c0001177983 */ /* 0x000f220000300800 */
[----:B---3--:R-:W-:Y:S01]  /*47df0*/  STL.64 [R1+0x2f80], R18 ;  /* 0x002f801201007387 */ /* 0x008fe20000100a00 */
[----:B------:R0:W-:Y:S03]  /*47e00*/  STL.64 [R1+0x2f78], R16 ;  /* 0x002f781001007387 */ /* 0x0001e60000100a00 */
        /* <DEDUP_REMOVED lines=10> */
[C---:B----4-:R-:W-:Y:S01]  /*47eb0*/  HMMA.16816.F32 R12, R24.reuse, R12, R20 ;  /* 0x0000000c180c723c */ /* 0x050fe20000001814 */
        /* <DEDUP_REMOVED lines=12> */
[----:B------:R-:W4:Y:S01]  /*47f80*/  LDL.LU R4, [R1+0x5c0] ;  /* 0x0005c00001047983 */ /* 0x000f220000300800 */
[----:B------:R-:W4:Y:S02]  /*47f90*/  LDL.LU R5, [R1+0x5c4] ;  /* 0x0005c40001057983 */ /* 0x000f240000300800 */
[----:B------:R-:W4:Y:S02]  /*47fa0*/  LDL.LU R6, [R1+0x5c8] ;  /* 0x0005c80001067983 */ /* 0x000f240000300800 */
[----:B------:R-:W4:Y:S01]  /*47fb0*/  LDL.LU R7, [R1+0x5cc] ;  /* 0x0005cc0001077983 */ /* 0x000f220000300800 */
[----:B------:R-:W5:Y:S01]  /*47fc0*/  LDL.LU.64 R22, [R1+0x3040] ;  /* 0x0030400001167983 */ /* 0x000f620000300a00 */
[----:B------:R-:W5:Y:S02]  /*47fd0*/  LDL.LU.64 R20, [R1+0x3038] ;  /* 0x0030380001147983 */ /* 0x000f640000300a00 */
[----:B------:R0:W-:Y:S02]  /*47fe0*/  STL.64 [R1+0x310], R12 ;  /* 0x0003100c01007387 */ /* 0x0001e40000100a00 */
[----:B------:R5:W-:Y:S01]  /*47ff0*/  STL.64 [R1+0x318], R14 ;  /* 0x0003180e01007387 */ /* 0x000be20000100a00 */
[----:B0-----:R-:W5:Y:S01]  /*48000*/  LDL.LU.64 R12, [R1+0x3030] ;  /* 0x00303000010c7983 */ /* 0x001f620000300a00 */
[----:B------:R-:W2:Y:S01]  /*48010*/  LDL.LU R0, [R1+0xa28] ;  /* 0x000a280001007983 */ /* 0x000ea20000300800 */
[C---:B-----5:R-:W-:Y:S02]  /*48020*/  HMMA.16816.F32 R12, R24.reuse, R12, R20 ;  /* 0x0000000c180c723c */ /* 0x060fe40000001814 */
[----:B------:R-:W5:Y:S01]  /*48030*/  LDL.LU.64 R22, [R1+0x3028] ;  /* 0x0030280001167983 */ /* 0x000f620000300a00 */
[----:B------:R-:W5:Y:S11]  /*48040*/  LDL.LU.64 R20, [R1+0x3020] ;  /* 0x0030200001147983 */ /* 0x000f760000300a00 */
[----:B------:R-:W-:Y:S09]  /*48050*/  @!UPT UIADD3 URZ, URZ, URZ, URZ ;  /* 0x0000003f3f3ff290 */ /* 0x000ff2000fffe03f */
[----:B------:R0:W-:Y:S01]  /*48060*/  STL.64 [R1+0x300], R12 ;  /* 0x0003000c01007387 */ /* 0x0001e20000100a00 */
[----:B------:R5:W-:Y:S03]  /*48070*/  STL.64 [R1+0x308], R14 ;  /* 0x0003080e01007387 */ /* 0x000be60000100a00 */
        /* <DEDUP_REMOVED lines=24> */
[----:B------:R-:W2:Y:S11]  /*48200*/  LDL.LU.64 R20, [R1+0x2fc8] ;  /* 0x002fc80001147983 */ /* 0x000eb60000300a00 */
[----:B------:R-:W-:Y:S10]  /*48210*/  @!UPT UIADD3 URZ, URZ, URZ, URZ ;  /* 0x0000003f3f3ff290 */ /* 0x000ff4000fffe03f */
[----:B------:R-:W-:Y:S01]  /*48220*/  STL.64 [R1+0x2c0], R12 ;  /* 0x0002c00c01007387 */ /* 0x000fe20000100a00 */
[----:B------:R0:W-:Y:S03]  /*48230*/  STL.64 [R1+0x2c8], R14 ;  /* 0x0002c80e01007387 */ /* 0x0001e60000100a00 */
[----:B0-----:R-:W5:Y:S01]  /*48240*/  LDL.LU R14, [R1+0x2fc0] ;  /* 0x002fc000010e7983 */ /* 0x001f620000300800 */
[----:B------:R-:W3:Y:S02]  /*48250*/  LDL.LU.64 R12, [R1+0x2fb8] ;  /* 0x002fb800010c7983 */ /* 0x000ee40000300a00 */
[----:B------:R-:W3:Y:S01]  /*48260*/  LDL.LU R15, [R1+0xa10] ;  /* 0x000a1000010f7983 */ /* 0x000ee20000300800 */
        /* <DEDUP_REMOVED lines=14> */
[----:B------:R-:W3:Y:S01]  /*48350*/  LDL.LU R29, [R1+0xa2c] ;  /* 0x000a2c00011d7983 */ /* 0x000ee20000300800 */
        /* <DEDUP_REMOVED lines=64> */
[----:B0-----:R-:W2:Y:S01]  /*48760*/  LDL.LU.64 R22, [R1+0x2eb0] ;  /* 0x002eb00001167983 */ /* 0x001ea20000300a00 */
[----:B------:R-:W2:Y:S02]  /*48770*/  LDL.LU.64 R20, [R1+0x2ea8] ;  /* 0x002ea80001147983 */ /* 0x000ea40000300a00 */
[C---:B--2---:R-:W-:Y:S11]  /*48780*/  HMMA.16816.F32 R16, R24.reuse, R20, R16 ;  /* 0x000000141810723c */ /* 0x044ff60000001810 */
[----:B------:R-:W-:Y:S11]  /*48790*/  @!UPT UIADD3 URZ, URZ, URZ, URZ ;  /* 0x0000003f3f3ff290 */ /* 0x000ff6000fffe03f */
[----:B------:R-:W-:Y:S01]  /*487a0*/  @!UPT UIADD3 URZ, URZ, URZ, URZ ;  /* 0x0000003f3f3ff290 */ /* 0x000fe2000fffe03f */
[----:B------:R-:W-:Y:S01]  /*487b0*/  STL.64 [R1+0x200], R16 ;  /* 0x0002001001007387 */ /* 0x000fe20000100a00 */
[----:B------:R0:W-:Y:S03]  /*487c0*/  STL.64 [R1+0x208], R18 ;  /* 0x0002081201007387 */ /* 0x0001e60000100a00 */
[----:B0-----:R-:W2:Y:S01]  /*487d0*/  LDL.LU.64 R18, [R1+0x2ea0] ;  /* 0x002ea00001127983 */ /* 0x001ea20000300a00 */
[----:B------:R-:W3:Y:S02]  /*487e0*/  LDL.LU.64 R16, [R1+0x2e98] ;  /* 0x002e980001107983 */ /* 0x000ee40000300a00 */
[----:B------:R-:W2:Y:S02]  /*487f0*/  LDL.LU R21, [R1+0xa18] ;  /* 0x000a180001157983 */ /* 0x000ea40000300800 */
[----:B------:R-:W-:Y:S01]  /*48800*/  STL.64 [R1+0x2d30], R22 ;  /* 0x002d301601007387 */ /* 0x000fe20000100a00 */
[C---:B---3--:R-:W-:Y:S11]  /*48810*/  HMMA.16816.F32 R8, R24.reuse, R16, R8 ;  /* 0x000000101808723c */ /* 0x048ff60000001808 */
[----:B------:R-:W-:Y:S11]  /*48820*/  @!UPT UIADD3 URZ, URZ, URZ, URZ ;  /* 0x0000003f3f3ff290 */ /* 0x000ff6000fffe03f */
[----:B------:R-:W-:Y:S01]  /*48830*/  @!UPT UIADD3 URZ, URZ, URZ, URZ ;  /* 0x0000003f3f3ff290 */ /* 0x000fe2000fffe03f */
[----:B------:R-:W-:Y:S01]  /*48840*/  STL.64 [R1+0x1f0], R8 ;  /* 0x0001f00801007387 */ /* 0x000fe20000100a00 */
[----:B------:R0:W-:Y:S03]  /*48850*/  STL.64 [R1+0x1f8], R10 ;  /* 0x0001f80a01007387 */ /* 0x0001e60000100a00 */
[----:B0-----:R-:W3:Y:S01]  /*48860*/  LDL.LU.64 R10, [R1+0x2e90] ;  /* 0x002e9000010a7983 */ /* 0x001ee20000300a00 */
[----:B------:R-:W3:Y:S02]  /*48870*/  LDL.LU.64 R8, [R1+0x2e88] ;  /* 0x002e880001087983 */ /* 0x000ee40000300a00 */
[----:B------:R-:W4:Y:S02]  /*48880*/  LDL R16, [R1+0x7e0] ;  /* 0x0007e00001107983 */ /* 0x000f240000100800 */
[----:B--2---:R-:W-:Y:S01]  /*48890*/  STL.64 [R1+0x2d90], R18 ;  /* 0x002d901201007387 */ /* 0x004fe20000100a00 */
[----:B---3--:R-:W-:Y:S11]  /*488a0*/  HMMA.16816.F32 R8, R24, R12, R8 ;  /* 0x0000000c1808723c */ /* 0x008ff60000001808 */
[----:B------:R-:W-:Y:S11]  /*488b0*/  @!UPT UIADD3 URZ, URZ, URZ, URZ ;  /* 0x0000003f3f3ff290 */ /* 0x000ff6000fffe03f */
[----:B------:R-:W-:Y:S01]  /*488c0*/  @!UPT UIADD3 URZ, URZ, URZ, URZ ;  /* 0x0000003f3f3ff290 */ /* 0x000fe2000fffe03f */
[----:B------:R-:W-:Y:S01]  /*488d0*/  STL.64 [R1+0x1e0], R8 ;  /* 0x0001e00801007387 */ /* 0x000fe20000100a00 */
[----:B------:R0:W-:Y:S03]  /*488e0*/  STL.64 [R1+0x1e8], R10 ;  /* 0x0001e80a01007387 */ /* 0x0001e60000100a00 */
[----:B0-----:R-:W2:Y:S01]  /*488f0*/  LDL.LU.64 R10, [R1+0x2e80] ;  /* 0x002e8000010a7983 */ /* 0x001ea20000300a00 */
[----:B------:R-:W4:Y:S02]  /*48900*/  LDL.LU.64 R8, [R1+0x2e78] ;  /* 0x002e780001087983 */ /* 0x000f240000300a00 */
[----:B-----5:R-:W-:-:S04]  /*48910*/  FADD R0, R0, -R14 ;  /* 0x8000000e00007221 */ /* 0x020fc80000000000 */
[----:B------:R-:W-:Y:S02]  /*48920*/  FMUL R0, R0, 1.4426950216293334961 ;  /* 0x3fb8aa3b00007820 */ /* 0x000fe40000400000 */
[--C-:B------:R-:W-:Y:S01]  /*48930*/  FADD R2, R2, -R14.reuse ;  /* 0x8000000e02027221 */ /* 0x100fe20000000000 */
[----:B----4-:R-:W-:Y:S01]  /*48940*/  HMMA.16816.F32 R4, R24, R8, R4 ;  /* 0x000000081804723c */ /* 0x010fe20000001804 */
[----:B------:R0:W1:Y:S02]  /*48950*/  MUFU.EX2 R8, R0 ;  /* 0x0000000000087308 */ /* 0x0000640000000800 */
[----:B0-----:R-:W-:Y:S02]  /*48960*/  FMUL R0, R2, 1.4426950216293334961 ;  /* 0x3fb8aa3b02007820 */ /* 0x001fe40000400000 */
[----:B------:R-:W-:Y:S11]  /*48970*/  FADD R2, R21, -R14 ;  /* 0x8000000e15027221 */ /* 0x000ff60000000000 */
[----:B------:R-:W-:Y:S07]  /*48980*/  @!UPT UIADD3 URZ, URZ, URZ, URZ ;  /* 0x0000003f3f3ff290 */ /* 0x000fee000fffe03f */
[----:B------:R-:W-:Y:S01]  /*48990*/  STL.64 [R1+0x1d0], R4 ;  /* 0x0001d00401007387 */ /* 0x000fe20000100a00 */
[----:B------:R0:W-:Y:S03]  /*489a0*/  STL.64 [R1+0x1d8], R6 ;  /* 0x0001d80601007387 */ /* 0x0001e60000100a00 */
[----:B0-----:R-:W3:Y:S01]  /*489b0*/  LDL.LU.64 R6, [R1+0x2e70] ;  /* 0x002e700001067983 */ /* 0x001ee20000300a00 */
[----:B------:R-:W4:Y:S02]  /*489c0*/  LDL.LU.64 R4, [R1+0x2e68] ;  /* 0x002e680001047983 */ /* 0x000f240000300a00 */
[----:B--2---:R-:W-:Y:S02]  /*489d0*/  STL.64 [R1+0x2d28], R10 ;  /* 0x002d280a01007387 */ /* 0x004fe40000100a00 */
[----:B-1----:R0:W-:Y:S02]  /*489e0*/  STL [R1+0x698], R8 ;  /* 0x0006980801007387 */ /* 0x0021e40000100800 */
[----:B0-----:R0:W1:Y:S02]  /*489f0*/  MUFU.EX2 R8, R0 ;  /* 0x0000000000087308 */ /* 0x0010640000000800 */
[----:B0-----:R-:W-:-:S02]  /*48a00*/  FMUL R0, R2, 1.4426950216293334961 ;  /* 0x3fb8aa3b02007820 */ /* 0x001fc40000400000 */
[----:B------:R-:W-:-:S04]  /*48a10*/  FADD R2, R15, -R14 ;  /* 0x8000000e0f027221 */ /* 0x000fc80000000000 */
[----:B------:R0:W2:Y:S02]  /*48a20*/  MUFU.EX2 R17, R0 ;  /* 0x0000000000117308 */ /* 0x0000a40000000800 */
[----:B0-----:R-:W-:Y:S02]  /*48a30*/  FMUL R0, R2, 1.4426950216293334961 ;  /* 0x3fb8aa3b02007820 */ /* 0x001fe40000400000 */
[----:B------:R-:W-:-:S04]  /*48a40*/  FADD R2, R29, -R16 ;  /* 0x800000101d027221 */ /* 0x000fc80000000000 */
[----:B------:R-:W0:Y:S01]  /*48a50*/  MUFU.EX2 R29, R0 ;  /* 0x00000000001d7308 */ /* 0x000e220000000800 */
[----:B-1----:R-:W-:Y:S01]  /*48a60*/  STL [R1+0x6a0], R8 ;  /* 0x0006a00801007387 */ /* 0x002fe20000100800 */
[----:B--2---:R-:W-:Y:S03]  /*48a70*/  STL [R1+0x6a8], R17 ;  /* 0x0006a81101007387 */ /* 0x004fe60000100800 */
[----:B0-----:R-:W-:Y:S01]  /*48a80*/  STL [R1+0x6ac], R29 ;  /* 0x0006ac1d01007387 */ /* 0x001fe20000100800 */
[----:B------:R-:W2:Y:S02]  /*48a90*/  LDL.LU.64 R22, [R1+0x168] ;  /* 0x0001680001167983 */ /* 0x000ea40000300a00 */
[----:B------:R-:W-:Y:S02]  /*48aa0*/  FMUL R0, R2, 1.4426950216293334961 ;  /* 0x3fb8aa3b02007820 */ /* 0x000fe40000400000 */
[----:B------:R-:W-:-:S02]  /*48ab0*/  FADD R2, R28, -R16 ;  /* 0x800000101c027221 */ /* 0x000fc40000000000 */
[----:B------:R-:W0:Y:S02]  /*48ac0*/  MUFU.EX2 R28, R0 ;  /* 0x00000000001c7308 */ /* 0x000e240000000800 */
[----:B0-----:R-:W-:Y:S04]  /*48ad0*/  STL [R1+0x690], R28 ;  /* 0x0006901c01007387 */ /* 0x001fe80000100800 */
[----:B--2---:R-:W-:Y:S01]  /*48ae0*/  STL.64 [R1+0x2e20], R22 ;  /* 0x002e201601007387 */ /* 0x004fe20000100a00 */
[----:B------:R-:W2:Y:S02]  /*48af0*/  LDL R18, [R1+0x158] ;  /* 0x0001580001127983 */ /* 0x000ea40000100800 */
[----:B------:R-:W2:Y:S02]  /*48b00*/  LDL R19, [R1+0x15c] ;  /* 0x00015c0001137983 */ /* 0x000ea40000100800 */
[----:B------:R-:W-:-:S02]  /*48b10*/  FMUL R0, R2, 1.4426950216293334961 ;  /* 0x3fb8aa3b02007820 */ /* 0x000fc40000400000 */
[----:B------:R-:W-:Y:S02]  /*48b20*/  FADD R2, R3, -R16 ;  /* 0x8000001003027221 */ /* 0x000fe40000000000 */
[----:B------:R-:W5:Y:S04]  /*48b30*/  LDL.LU R3, [R1+0xa14] ;  /* 0x000a140001037983 */ /* 0x000f680000300800 */
[----:B--2---:R0:W-:Y:S04]  /*48b40*/  STL.64 [R1+0x2e28], R18 ;  /* 0x002e281201007387 */ /* 0x0041e80000100a00 */
[----:B0-----:R-:W2:Y:S04]  /*48b50*/  LDL.LU.64 R18, [R1+0x188] ;  /* 0x0001880001127983 */ /* 0x001ea80000300a00 */
[----:B--2---:R0:W-:Y:S04]  /*48b60*/  STL.64 [R1+0x2e30], R18 ;  /* 0x002e301201007387 */ /* 0x0041e80000100a00 */
[----:B0-----:R-:W2:Y:S04]  /*48b70*/  LDL R18, [R1+0x198] ;  /* 0x0001980001127983 */ /* 0x001ea80000100800 */
[----:B------:R-:W2:Y:S01]  /*48b80*/  LDL R19, [R1+0x19c] ;  /* 0x00019c0001137983 */ /* 0x000ea20000100800 */
[----:B------:R-:W2:Y:S02]  /*48b90*/  LDL.LU R12, [R1+0x5b0] ;  /* 0x0005b000010c7983 */ /* 0x000ea40000300800 */
[----:B------:R-:W2:Y:S02]  /*48ba0*/  LDL.LU R13, [R1+0x5b4] ;  /* 0x0005b400010d7983 */ /* 0x000ea40000300800 */
[----:B------:R-:W2:Y:S01]  /*48bb0*/  LDL.LU R14, [R1+0x5b8] ;  /* 0x0005b800010e7983 */ /* 0x000ea20000300800 */
[----:B------:R-:W2:Y:S04]  /*48bc0*/  LDL.LU R15, [R1+0x5bc] ;  /* 0x0005bc00010f7983 */ /* 0x000ea80000300800 */
[----:B--2---:R-:W-:Y:S01]  /*48bd0*/  STL.64 [R1+0x2e60], R14 ;  /* 0x002e600e01007387 */ /* 0x004fe20000100a00 */
[----:B------:R0:W-:Y:S03]  /*48be0*/  STL.64 [R1+0x2e58], R12 ;  /* 0x002e580c01007387 */ /* 0x0001e60000100a00 */
[----:B0-----:R-:W4:Y:S01]  /*48bf0*/  LDL.LU R12, [R1+0x5a0] ;  /* 0x0005a000010c7983 */ /* 0x001f220000300800 */
[----:B------:R-:W4:Y:S02]  /*48c00*/  LDL.LU R13, [R1+0x5a4] ;  /* 0x0005a400010d7983 */ /* 0x000f240000300800 */
[----:B------:R-:W4:Y:S02]  /*48c10*/  LDL.LU R14, [R1+0x5a8] ;  /* 0x0005a800010e7983 */ /* 0x000f240000300800 */
[----:B------:R-:W4:Y:S01]  /*48c20*/  LDL.LU R15, [R1+0x5ac] ;  /* 0x0005ac00010f7983 */ /* 0x000f220000300800 */
[----:B------:R0:W-:Y:S04]  /*48c30*/  STL.64 [R1+0x2e48], R18 ;  /* 0x002e481201007387 */ /* 0x0001e80000100a00 */
[----:B0-----:R-:W2:Y:S01]  /*48c40*/  LDL.LU.64 R18, [R1+0x1a8] ;  /* 0x0001a80001127983 */ /* 0x001ea20000300a00 */
[----:B------:R-:W2:Y:S02]  /*48c50*/  LDL.LU R20, [R1+0x570] ;  /* 0x0005700001147983 */ /* 0x000ea40000300800 */
[----:B------:R-:W2:Y:S02]  /*48c60*/  LDL.LU R21, [R1+0x574] ;  /* 0x0005740001157983 */ /* 0x000ea40000300800 */
[----:B------:R-:W2:Y:S01]  /*48c70*/  LDL.LU R22, [R1+0x578] ;  /* 0x0005780001167983 */ /* 0x000ea20000300800 */
[----:B------:R-:W2:Y:S01]  /*48c80*/  LDL.LU R23, [R1+0x57c] ;  /* 0x00057c0001177983 */ /* 0x000ea20000300800 */
[----:B------:R-:W0:Y:S01]  /*48c90*/  MUFU.EX2 R0, R0 ;  /* 0x0000000000007308 */ /* 0x000e220000000800 */
[----:B----4-:R-:W-:Y:S02]  /*48ca0*/  HMMA.16816.F32 R24, R24, R4, R12 ;  /* 0x000000041818723c */ /* 0x010fe4000000180c */
[----:B--2---:R-:W-:Y:S01]  /*48cb0*/  STL.64 [R1+0x2e40], R22 ;  /* 0x002e401601007387 */ /* 0x004fe20000100a00 */
[----:B------:R1:W-:Y:S03]  /*48cc0*/  STL.64 [R1+0x2e38], R20 ;  /* 0x002e381401007387 */ /* 0x0003e60000100a00 */
[----:B-1----:R-:W2:Y:S01]  /*48cd0*/  LDL.LU R20, [R1+0x590] ;  /* 0x0005900001147983 */ /* 0x002ea20000300800 */
[----:B------:R-:W2:Y:S02]  /*48ce0*/  LDL.LU R21, [R1+0x594] ;  /* 0x0005940001157983 */ /* 0x000ea40000300800 */
[----:B------:R-:W2:Y:S02]  /*48cf0*/  LDL.LU R22, [R1+0x598] ;  /* 0x0005980001167983 */ /* 0x000ea40000300800 */
[----:B------:R-:W2:Y:S01]  /*48d00*/  LDL.LU R23, [R1+0x59c] ;  /* 0x00059c0001177983 */ /* 0x000ea20000300800 */
[----:B------:R-:W4:Y:S01]  /*48d10*/  LDL.LU R8, [R1+0x550] ;  /* 0x0005500001087983 */ /* 0x000f220000300800 */
[----:B------:R-:W4:Y:S02]  /*48d20*/  LDL.LU R9, [R1+0x554] ;  /* 0x0005540001097983 */ /* 0x000f240000300800 */
[----:B------:R-:W4:Y:S02]  /*48d30*/  LDL.LU R10, [R1+0x558] ;  /* 0x00055800010a7983 */ /* 0x000f240000300800 */
[----:B------:R-:W4:Y:S01]  /*48d40*/  LDL.LU R11, [R1+0x55c] ;  /* 0x00055c00010b7983 */ /* 0x000f220000300800 */
[----:B0-----:R0:W-:Y:S02]  /*48d50*/  STL [R1+0x694], R0 ;  /* 0x0006940001007387 */ /* 0x0011e40000100800 */
[----:B0-----:R-:W-:-:S02]  /*48d60*/  FMUL R0, R2, 1.4426950216293334961 ;  /* 0x3fb8aa3b02007820 */ /* 0x001fc40000400000 */
[----:B-----5:R-:W-:Y:S02]  /*48d70*/  FADD R2, R3, -R16 ;  /* 0x8000001003027221 */ /* 0x020fe40000000000 */
[----:B------:R0:W1:Y:S02]  /*48d80*/  MUFU.EX2 R3, R0 ;  /* 0x0000000000037308 */ /* 0x0000640000000800 */
[----:B0-----:R-:W-:Y:S02]  /*48d90*/  FMUL R0, R2, 1.4426950216293334961 ;  /* 0x3fb8aa3b02007820 */ /* 0x001fe40000400000 */
[----:B------:R-:W5:Y:S04]  /*48da0*/  LDL R2, [R1+0x694] ;  /* 0x0006940001027983 */ /* 0x000f680000100800 */
[----:B------:R0:W1:Y:S02]  /*48db0*/  MUFU.EX2 R16, R0 ;  /* 0x0000000000107308 */ /* 0x0000640000000800 */
[----:B0-----:R-:W2:Y:S01]  /*48dc0*/  LDL R0, [R1+0x698] ;  /* 0x0006980001007983 */ /* 0x001ea20000100800 */
[----:B------:R-:W2:Y:S02]  /*48dd0*/  LDL.LU.64 R14, [R1+0x2e60] ;  /* 0x002e6000010e7983 */ /* 0x000ea40000300a00 */
[----:B------:R-:W2:Y:S02]  /*48de0*/  LDL.LU.64 R12, [R1+0x2e58] ;  /* 0x002e5800010c7983 */ /* 0x000ea40000300a00 */
[----:B------:R-:W-:Y:S01]  /*48df0*/  STL.64 [R1+0x1b0], R24 ;  /* 0x0001b01801007387 */ /* 0x000fe20000100a00 */
[----:B------:R0:W-:Y:S04]  /*48e00*/  STL.64 [R1+0x1b8], R26 ;  /* 0x0001b81a01007387 */ /* 0x0001e80000100a00 */
[----:B0-----:R-:W2:Y:S01]  /*48e10*/  LDL R27, [R1+0x6a0] ;  /* 0x0006a000011b7983 */ /* 0x001ea20000100800 */
[----:B------:R-:W-:Y:S01]  /*48e20*/  F2FP.PACK_AB R26, R29, R17 ;  /* 0x000000111d1a723e */ /* 0x000fe200000000ff */
[----:B-1----:R-:W-:Y:S02]  /*48e30*/  STL [R1+0x69c], R3 ;  /* 0x00069c0301007387 */ /* 0x002fe40000100800 */
[----:B---3--:R0:W-:Y:S01]  /*48e40*/  STL.64 [R1+0x2d78], R6 ;  /* 0x002d780601007387 */ /* 0x0081e20000100a00 */
[----:B------:R-:W-:Y:S01]  /*48e50*/  STL [R1+0x6a4], R16 ;  /* 0x0006a41001007387 */ /* 0x000fe20000100800 */
[----:B------:R-:W3:Y:S02]  /*48e60*/  LDL.LU R4, [R1+0x560] ;  /* 0x0005600001047983 */ /* 0x000ee40000300800 */
[----:B------:R-:W3:Y:S01]  /*48e70*/  LDL.LU R5, [R1+0x564] ;  /* 0x0005640001057983 */ /* 0x000ee20000300800 */
[----:B0-----:R-:W3:Y:S01]  /*48e80*/  LDL.LU R6, [R1+0x568] ;  /* 0x0005680001067983 */ /* 0x001ee20000300800 */
[----:B------:R-:W3:Y:S01]  /*48e90*/  LDL.LU R7, [R1+0x56c] ;  /* 0x00056c0001077983 */ /* 0x000ee20000300800 */
[----:B-----5:R-:W-:-:S02]  /*48ea0*/  F2FP.PACK_AB R25, R2, R28 ;  /* 0x0000001c0219723e */ /* 0x020fc400000000ff */
[----:B------:R-:W5:Y:S01]  /*48eb0*/  LDL.LU R28, [R1+0x2e54] ;  /* 0x002e5400011c7983 */ /* 0x000f620000300800 */
[----:B------:R-:W3:Y:S01]  /*48ec0*/  LDL.LU R29, [R1+0x2e50] ;  /* 0x002e5000011d7983 */ /* 0x000ee20000300800 */
[----:B--2---:R-:W-:Y:S01]  /*48ed0*/  F2FP.PACK_AB R24, R27, R0 ;  /* 0x000000001b18723e */ /* 0x004fe200000000ff */
[----:B------:R-:W-:-:S07]  /*48ee0*/  F2FP.PACK_AB R27, R16, R3 ;  /* 0x00000003101b723e */ /* 0x000fce00000000ff */
[C---:B------:R-:W-:Y:S11]  /*48ef0*/  HMMA.16816.F32 R12, R24.reuse, R18, R12 ;  /* 0x00000012180c723c */ /* 0x040ff6000000180c */
[----:B------:R-:W-:Y:S11]  /*48f00*/  @!UPT UIADD3 URZ, URZ, URZ, URZ ;  /* 0x0000003f3f3ff290 */ /* 0x000ff6000fffe03f */
[----:B------:R-:W-:Y:S01]  /*48f10*/  @!UPT UIADD3 URZ, URZ, URZ, URZ ;  /* 0x0000003f3f3ff290 */ /* 0x000fe2000fffe03f */
[----:B------:R-:W-:Y:S01]  /*48f20*/  STL.64 [R1+0x5a0], R12 ;  /* 0x0005a00c01007387 */ /* 0x000fe20000100a00 */
[----:B------:R0:W-:Y:S02]  /*48f30*/  STL.64 [R1+0x5a8], R14 ;  /* 0x0005a80e01007387 */ /* 0x0001e40000100a00 */
[----:B0-----:R-:W-:Y:S01]  /*48f40*/  IMAD.MOV.U32 R15, RZ, RZ, R18 ;  /* 0x000000ffff0f7224 */ /* 0x001fe200078e0012 */
[----:B------:R-:W-:Y:S02]  /*48f50*/  MOV R14, R19 ;  /* 0x00000013000e7202 */ /* 0x000fe40000000f00 */
[----:B------:R-:W2:Y:S03]  /*48f60*/  LDL.LU.64 R18, [R1+0x2e48] ;  /* 0x002e480001127983 */ /* 0x000ea60000300a00 */
[----:B------:R0:W-:Y:S02]  /*48f70*/  STL [R1+0x2c8c], R14 ;  /* 0x002c8c0e01007387 */ /* 0x0001e40000100800 */
[----:B------:R1:W-:Y:S02]  /*48f80*/  STL [R1+0x2c88], R15 ;  /* 0x002c880f01007387 */ /* 0x0003e40000100800 */
[----:B------:R-:W3:Y:S01]  /*48f90*/  LDL.LU R12, [R1+0x580] ;  /* 0x00058000010c7983 */ /* 0x000ee20000300800 */
[----:B------:R-:W3:Y:S04]  /*48fa0*/  LDL.LU R13, [R1+0x584] ;  /* 0x00058400010d7983 */ /* 0x000ee80000300800 */
[----:B0-----:R-:W3:Y:S01]  /*48fb0*/  LDL.LU R14, [R1+0x588] ;  /* 0x00058800010e7983 */ /* 0x001ee20000300800 */
[----:B-1----:R-:W3:Y:S01]  /*48fc0*/  LDL.LU R15, [R1+0x58c] ;  /* 0x00058c00010f7983 */ /* 0x002ee20000300800 */
[C---:B--2---:R-:W-:Y:S02]  /*48fd0*/  HMMA.16816.F32 R16, R24.reuse, R18, R20 ;  /* 0x000000121810723c */ /* 0x044fe40000001814 */
[----:B------:R-:W2:Y:S01]  /*48fe0*/  LDL.LU.64 R22, [R1+0x2e40] ;  /* 0x002e400001167983 */ /* 0x000ea20000300a00 */
[----:B------:R-:W2:Y:S11]  /*48ff0*/  LDL.LU.64 R20, [R1+0x2e38] ;  /* 0x002e380001147983 */ /* 0x000eb60000300a00 */
[----:B------:R-:W-:Y:S09]  /*49000*/  @!UPT UIADD3 URZ, URZ, URZ, URZ ;  /* 0x0000003f3f3ff290 */ /* 0x000ff2000fffe03f */
[----:B------:R-:W-:Y:S01]  /*49010*/  STL.64 [R1+0x590], R16 ;  /* 0x0005901001007387 */ /* 0x000fe20000100a00 */
[----:B------:R0:W-:Y:S03]  /*49020*/  STL.64 [R1+0x598], R18 ;  /* 0x0005981201007387 */ /* 0x0001e60000100a00 */
[----:B0-----:R-:W3:Y:S02]  /*49030*/  LDL.LU.64 R18, [R1+0x2e30] ;  /* 0x002e300001127983 */ /* 0x001ee40000300a00 */
[C---:B---3--:R-:W-:Y:S11]  /*49040*/  HMMA.16816.F32 R12, R24.reuse, R18, R12 ;  /* 0x00000012180c723c */ /* 0x048ff6000000180c */
[----:B------:R-:W-:Y:S11]  /*49050*/  @!UPT UIADD3 URZ, URZ, URZ, URZ ;  /* 0x0000003f3f3ff290 */ /* 0x000ff6000fffe03f */
[----:B------:R-:W-:Y:S01]  /*49060*/  @!UPT UIADD3 URZ, URZ, URZ, URZ ;  /* 0x0000003f3f3ff290 */ /* 0x000fe2000fffe03f */
[----:B------:R-:W-:Y:S01]  /*49070*/  STL.64 [R1+0x580], R12 ;  /* 0x0005800c01007387 */ /* 0x000fe20000100a00 */
[----:B------:R0:W-:Y:S02]  /*49080*/  STL.64 [R1+0x588], R14 ;  /* 0x0005880e01007387 */ /* 0x0001e40000100a00 */
[----:B0-----:R-:W-:Y:S01]  /*49090*/  IMAD.MOV.U32 R15, RZ, RZ, R19 ;  /* 0x000000ffff0f7224 */ /* 0x001fe200078e0013 */
[----:B------:R-:W-:Y:S02]  /*490a0*/  MOV R14, R18 ;  /* 0x00000012000e7202 */ /* 0x000fe40000000f00 */
[----:B------:R-:W4:Y:S02]  /*490b0*/  LDL.LU.64 R18, [R1+0x2e28] ;  /* 0x002e280001127983 */ /* 0x000f240000300a00 */
[----:B------:R0:W-:Y:S02]  /*490c0*/  STL [R1+0x2c94], R15 ;  /* 0x002c940f01007387 */ /* 0x0001e40000100800 */
[----:B------:R1:W-:Y:S01]  /*490d0*/  STL [R1+0x2c90], R14 ;  /* 0x002c900e01007387 */ /* 0x0003e20000100800 */
[----:B0-----:R-:W2:Y:S04]  /*490e0*/  LDL R15, [R1+0x17c] ;  /* 0x00017c00010f7983 */ /* 0x001ea80000100800 */
[----:B-1----:R-:W2:Y:S02]  /*490f0*/  LDL R14, [R1+0x178] ;  /* 0x00017800010e7983 */ /* 0x002ea40000100800 */
[C---:B--2---:R-:W-:Y:S02]  /*49100*/  HMMA.16816.F32 R12, R24.reuse, R14, R20 ;  /* 0x0000000e180c723c */ /* 0x044fe40000001814 */
[----:B------:R-:W2:Y:S11]  /*49110*/  LDL.LU.64 R22, [R1+0x2e20] ;  /* 0x002e200001167983 */ /* 0x000eb60000300a00 */
[----:B------:R-:W-:Y:S10]  /*49120*/  @!UPT UIADD3 URZ, URZ, URZ, URZ ;  /* 0x0000003f3f3ff290 */ /* 0x000ff4000fffe03f */
[----:B------:R-:W-:Y:S01]  /*49130*/  STL.64 [R1+0x570], R12 ;  /* 0x0005700c01007387 */ /* 0x000fe20000100a00 */
[----:B------:R0:W-:Y:S01]  /*49140*/  STL.64 [R1+0x578], R14 ;  /* 0x0005780e01007387 */ /* 0x0001e20000100a00 */
[C---:B--2---:R-:W-:Y:S01]  /*49150*/  HMMA.16816.F32 R4, R24.reuse, R22, R4 ;  /* 0x000000161804723c */ /* 0x044fe20000001804 */
[----:B0-----:R-:W-:Y:S02]  /*49160*/  MOV R15, R22 ;  /* 0x00000016000f7202 */ /* 0x001fe40000000f00 */
[----:B------:R-:W-:Y:S11]  /*49170*/  MOV R14, R23 ;  /* 0x00000017000e7202 */ /* 0x000ff60000000f00 */
[----:B------:R-:W-:Y:S09]  /*49180*/  @!UPT UIADD3 URZ, URZ, URZ, URZ ;  /* 0x0000003f3f3ff290 */ /* 0x000ff2000fffe03f */
[----:B------:R-:W-:Y:S01]  /*49190*/  STL.64 [R1+0x560], R4 ;  /* 0x0005600401007387 */ /* 0x000fe20000100a00 */
[----:B------:R4:W-:Y:S02]  /*491a0*/  STL.64 [R1+0x568], R6 ;  /* 0x0005680601007387 */ /* 0x0009e40000100a00 */
[----:B------:R-:W2:Y:S02]  /*491b0*/  LDL R22, [R1+0xb8] ;  /* 0x0000b80001167983 */ /* 0x000ea40000100800 */
[----:B------:R-:W2:Y:S01]  /*491c0*/  LDL R23, [R1+0xbc] ;  /* 0x0000bc0001177983 */ /* 0x000ea20000100800 */
[C---:B----4-:R-:W-:Y:S01]  /*491d0*/  HMMA.16816.F32 R4, R24.reuse, R18, R8 ;  /* 0x000000121804723c */ /* 0x050fe20000001808 */
[----:B--2---:R0:W-:Y:S01]  /*491e0*/  STL.64 [R1+0x2d98], R22 ;  /* 0x002d981601007387 */ /* 0x0041e20000100a00 */
[----:B------:R-:W-:Y:S02]  /*491f0*/  STL [R1+0x2c9c], R14 ;  /* 0x002c9c0e01007387 */ /* 0x000fe40000100800 */
[----:B------:R-:W-:Y:S02]  /*49200*/  STL [R1+0x2c98], R15 ;  /* 0x002c980f01007387 */ /* 0x000fe40000100800 */
[----:B------:R-:W2:Y:S11]  /*49210*/  LDL R18, [R1+0xc8] ;  /* 0x0000c80001127983 */ /* 0x000eb60000100800 */
[----:B------:R-:W-:Y:S06]  /*49220*/  @!UPT UIADD3 URZ, URZ, URZ, URZ ;  /* 0x0000003f3f3ff290 */ /* 0x000fec000fffe03f */
[----:B------:R-:W-:Y:S01]  /*49230*/  STL.64 [R1+0x550], R4 ;  /* 0x0005500401007387 */ /* 0x000fe20000100a00 */
[----:B------:R-:W-:Y:S02]  /*49240*/  STL.64 [R1+0x558], R6 ;  /* 0x0005580601007387 */ /* 0x000fe40000100a00 */
[----:B------:R-:W2:Y:S02]  /*49250*/  LDL R19, [R1+0xcc] ;  /* 0x0000cc0001137983 */ /* 0x000ea40000100800 */
[----:B--2---:R1:W-:Y:S01]  /*49260*/  STL.64 [R1+0x2da0], R18 ;  /* 0x002da01201007387 */ /* 0x0043e20000100a00 */
[----:B------:R-:W2:Y:S02]  /*49270*/  LDL.LU R20, [R1+0x4c0] ;  /* 0x0004c00001147983 */ /* 0x000ea40000300800 */
[----:B------:R-:W2:Y:S02]  /*49280*/  LDL.LU R21, [R1+0x4c4] ;  /* 0x0004c40001157983 */ /* 0x000ea40000300800 */
[----:B0-----:R-:W3:Y:S01]  /*49290*/  LDL.LU R22, [R1+0x4c8] ;  /* 0x0004c80001167983 */ /* 0x001ee20000300800 */
[----:B------:R-:W3:Y:S04]  /*492a0*/  LDL.LU R23, [R1+0x4cc] ;  /* 0x0004cc0001177983 */ /* 0x000ee80000300800 */
[----:B---3--:R-:W-:Y:S01]  /*492b0*/  STL.64 [R1+0x2db0], R22 ;  /* 0x002db01601007387 */ /* 0x008fe20000100a00 */
[----:B--2---:R0:W-:Y:S02]  /*492c0*/  STL.64 [R1+0x2da8], R20 ;  /* 0x002da81401007387 */ /* 0x0041e40000100a00 */
[----:B-1----:R-:W2:Y:S02]  /*492d0*/  LDL R18, [R1+0xd8] ;  /* 0x0000d80001127983 */ /* 0x002ea40000100800 */
[----:B------:R-:W2:Y:S02]  /*492e0*/  LDL R19, [R1+0xdc] ;  /* 0x0000dc0001137983 */ /* 0x000ea40000100800 */
[----:B--2---:R1:W-:Y:S01]  /*492f0*/  STL.64 [R1+0x2db8], R18 ;  /* 0x002db81201007387 */ /* 0x0043e20000100a00 */
[----:B0-----:R-:W2:Y:S02]  /*49300*/  LDL.LU R20, [R1+0x4d0] ;  /* 0x0004d00001147983 */ /* 0x001ea40000300800 */
[----:B------:R-:W2:Y:S02]  /*49310*/  LDL.LU R21, [R1+0x4d4] ;  /* 0x0004d40001157983 */ /* 0x000ea40000300800 */
[----:B------:R-:W3:Y:S01]  /*49320*/  LDL.LU R22, [R1+0x4d8] ;  /* 0x0004d80001167983 */ /* 0x000ee20000300800 */
[----:B------:R-:W3:Y:S04]  /*49330*/  LDL.LU R23, [R1+0x4dc] ;  /* 0x0004dc0001177983 */ /* 0x000ee80000300800 */
[----:B---3--:R-:W-:Y:S01]  /*49340*/  STL.64 [R1+0x2dc8], R22 ;  /* 0x002dc81601007387 */ /* 0x008fe20000100a00 */
[----:B--2---:R-:W-:Y:S02]  /*49350*/  STL.64 [R1+0x2dc0], R20 ;  /* 0x002dc01401007387 */ /* 0x004fe40000100a00 */
[----:B-1----:R-:W2:Y:S02]  /*49360*/  LDL R18, [R1+0xe8] ;  /* 0x0000e80001127983 */ /* 0x002ea40000100800 */
[----:B------:R-:W2:Y:S02]  /*49370*/  LDL R19, [R1+0xec] ;  /* 0x0000ec0001137983 */ /* 0x000ea40000100800 */
[----:B--2---:R0:W-:Y:S04]  /*49380*/  STL.64 [R1+0x2dd0], R18 ;  /* 0x002dd01201007387 */ /* 0x0041e80000100a00 */
[----:B0-----:R-:W2:Y:S04]  /*49390*/  LDL R18, [R1+0xf8] ;  /* 0x0000f80001127983 */ /* 0x001ea80000100800 */
[----:B------:R-:W2:Y:S04]  /*493a0*/  LDL R19, [R1+0xfc] ;  /* 0x0000fc0001137983 */ /* 0x000ea80000100800 */
[----:B--2---:R0:W-:Y:S01]  /*493b0*/  STL.64 [R1+0x2de8], R18 ;  /* 0x002de81201007387 */ /* 0x0041e20000100a00 */
[----:B------:R-:W2:Y:S02]  /*493c0*/  LDL.LU R20, [R1+0x4e0] ;  /* 0x0004e00001147983 */ /* 0x000ea40000300800 */
[----:B------:R-:W2:Y:S02]  /*493d0*/  LDL.LU R21, [R1+0x4e4] ;  /* 0x0004e40001157983 */ /* 0x000ea40000300800 */
[----:B------:R-:W3:Y:S01]  /*493e0*/  LDL.LU R22, [R1+0x4e8] ;  /* 0x0004e80001167983 */ /* 0x000ee20000300800 */
[----:B------:R-:W3:Y:S04]  /*493f0*/  LDL.LU R23, [R1+0x4ec] ;  /* 0x0004ec0001177983 */ /* 0x000ee80000300800 */
[----:B0-----:R-:W4:Y:S04]  /*49400*/  LDL R18, [R1+0x108] ;  /* 0x0001080001127983 */ /* 0x001f280000100800 */
[----:B------:R-:W4:Y:S01]  /*49410*/  LDL R19, [R1+0x10c] ;  /* 0x00010c0001137983 */ /* 0x000f220000100800 */
[----:B------:R-:W2:Y:S02]  /*49420*/  LDL.LU R12, [R1+0x540] ;  /* 0x00054000010c7983 */ /* 0x000ea40000300800 */
[----:B------:R-:W2:Y:S02]  /*49430*/  LDL.LU R13, [R1+0x544] ;  /* 0x00054400010d7983 */ /* 0x000ea40000300800 */
[----:B------:R-:W2:Y:S01]  /*49440*/  LDL.LU R14, [R1+0x548] ;  /* 0x00054800010e7983 */ /* 0x000ea20000300800 */
[----:B------:R-:W2:Y:S01]  /*49450*/  LDL.LU R15, [R1+0x54c] ;  /* 0x00054c00010f7983 */ /* 0x000ea20000300800 */
[----:B------:R-:W2:Y:S02]  /*49460*/  LDL R6, [R1+0x138] ;  /* 0x0001380001067983 */ /* 0x000ea40000100800 */
[----:B------:R-:W2:Y:S02]  /*49470*/  LDL R7, [R1+0x13c] ;  /* 0x00013c0001077983 */ /* 0x000ea40000100800 */
[----:B--2---:R0:W-:Y:S04]  /*49480*/  STL.64 [R1+0x2e18], R6 ;  /* 0x002e180601007387 */ /* 0x0041e80000100a00 */
[----:B0-----:R-:W2:Y:S01]  /*49490*/  LDL.LU.64 R6, [R1+0x148] ;  /* 0x0001480001067983 */ /* 0x001ea20000300a00 */
[----:B------:R-:W2:Y:S02]  /*494a0*/  LDL R10, [R1+0x128] ;  /* 0x00012800010a7983 */ /* 0x000ea40000100800 */
[----:B------:R-:W2:Y:S02]  /*494b0*/  LDL R11, [R1+0x12c] ;  /* 0x00012c00010b7983 */ /* 0x000ea40000100800 */
[----:B--2---:R0:W-:Y:S01]  /*494c0*/  STL.64 [R1+0x2e10], R10 ;  /* 0x002e100a01007387 */ /* 0x0041e20000100a00 */
[----:B------:R-:W2:Y:S02]  /*494d0*/  LDL.LU R8, [R1+0x530] ;  /* 0x0005300001087983 */ /* 0x000ea40000300800 */
[----:B------:R-:W2:Y:S01]  /*494e0*/  LDL.LU R9, [R1+0x534] ;  /* 0x0005340001097983 */ /* 0x000ea20000300800 */
[----:B0-----:R-:W2:Y:S01]  /*494f0*/  LDL.LU R10, [R1+0x538] ;  /* 0x00053800010a7983 */ /* 0x001ea20000300800 */
[----:B------:R-:W2:Y:S02]  /*49500*/  LDL.LU R11, [R1+0x53c] ;  /* 0x00053c00010b7983 */ /* 0x000ea40000300800 */
[----:B----4-:R0:W-:Y:S02]  /*49510*/  STL.64 [R1+0x2e00], R18 ;  /* 0x002e001201007387 */ /* 0x0101e40000100a00 */
[----:B0-----:R-:W4:Y:S01]  /*49520*/  LDL.LU.64 R18, [R1+0x118] ;  /* 0x0001180001127983 */ /* 0x001f220000300a00 */
[----:B------:R-:W-:Y:S03]  /*49530*/  HMMA.16816.F32 R12, R24, R6, R12 ;  /* 0x00000006180c723c */ /* 0x000fe6000000180c */
[----:B----4-:R0:W-:Y:S01]  /*49540*/  STL.64 [R1+0x2e08], R18 ;  /* 0x002e081201007387 */ /* 0x0101e20000100a00 */
[----:B------:R-:W4:Y:S02]  /*49550*/  LDL.LU R16, [R1+0x520] ;  /* 0x0005200001107983 */ /* 0x000f240000300800 */
[----:B------:R-:W4:Y:S01]  /*49560*/  LDL.LU R17, [R1+0x524] ;  /* 0x0005240001117983 */ /* 0x000f220000300800 */
[----:B0-----:R-:W4:Y:S01]  /*49570*/  LDL.LU R18, [R1+0x528] ;  /* 0x0005280001127983 */ /* 0x001f220000300800 */
[----:B------:R-:W4:Y:S02]  /*49580*/  LDL.LU R19, [R1+0x52c] ;  /* 0x00052c0001137983 */ /* 0x000f240000300800 */
[----:B---3--:R-:W-:Y:S02]  /*49590*/  STL.64 [R1+0x2de0], R22 ;  /* 0x002de01601007387 */ /* 0x008fe40000100a00 */
[----:B------:R0:W-:Y:S02]  /*495a0*/  STL.64 [R1+0x2dd8], R20 ;  /* 0x002dd81401007387 */ /* 0x0001e40000100a00 */
[----:B0-----:R-:W3:Y:S01]  /*495b0*/  LDL.LU R20, [R1+0x4f0] ;  /* 0x0004f00001147983 */ /* 0x001ee20000300800 */
[----:B------:R-:W3:Y:S02]  /*495c0*/  LDL.LU R21, [R1+0x4f4] ;  /* 0x0004f40001157983 */ /* 0x000ee40000300800 */
[----:B------:R-:W2:Y:S02]  /*495d0*/  LDL.LU R22, [R1+0x4f8] ;  /* 0x0004f80001167983 */ /* 0x000ea40000300800 */
[----:B------:R-:W2:Y:S02]  /*495e0*/  LDL.LU R23, [R1+0x4fc] ;  /* 0x0004fc0001177983 */ /* 0x000ea40000300800 */
[----:B--2---:R-:W-:Y:S01]  /*495f0*/  STL.64 [R1+0x2df8], R22 ;  /* 0x002df81601007387 */ /* 0x004fe20000100a00 */
[----:B---3--:R0:W-:Y:S03]  /*49600*/  STL.64 [R1+0x2df0], R20 ;  /* 0x002df01401007387 */ /* 0x0081e60000100a00 */
[----:B0-----:R-:W2:Y:S01]  /*49610*/  LDL.LU R20, [R1+0x500] ;  /* 0x0005000001147983 */ /* 0x001ea20000300800 */
[----:B------:R-:W2:Y:S02]  /*49620*/  LDL.LU R21, [R1+0x504] ;  /* 0x0005040001157983 */ /* 0x000ea40000300800 */
[----:B------:R-:W2:Y:S02]  /*49630*/  LDL.LU R22, [R1+0x508] ;  /* 0x0005080001167983 */ /* 0x000ea40000300800 */
[----:B------:R-:W2:Y:S01]  /*49640*/  LDL.LU R23, [R1+0x50c] ;  /* 0x00050c0001177983 */ /* 0x000ea20000300800 */
[----:B------:R-:W-:Y:S01]  /*49650*/  STL.64 [R1+0x540], R12 ;  /* 0x0005400c01007387 */ /* 0x000fe20000100a00 */
[----:B------:R0:W-:Y:S02]  /*49660*/  STL.64 [R1+0x548], R14 ;  /* 0x0005480e01007387 */ /* 0x0001e40000100a00 */
[----:B0-----:R-:W-:Y:S01]  /*49670*/  IMAD.MOV.U32 R14, RZ, RZ, R6 ;  /* 0x000000ffff0e7224 */ /* 0x001fe200078e0006 */
[----:B------:R-:W-:-:S02]  /*49680*/  MOV R15, R7 ;  /* 0x00000007000f7202 */ /* 0x000fc40000000f00 */
[----:B------:R-:W3:Y:S03]  /*49690*/  LDL.LU.64 R6, [R1+0x2e18] ;  /* 0x002e180001067983 */ /* 0x000ee60000300a00 */
[----:B------:R-:W-:Y:S02]  /*496a0*/  STL [R1+0x2ca4], R15 ;  /* 0x002ca40f01007387 */ /* 0x000fe40000100800 */
[----:B------:R0:W-:Y:S02]  /*496b0*/  STL [R1+0x2ca0], R14 ;  /* 0x002ca00e01007387 */ /* 0x0001e40000100800 */
[----:B------:R-:W2:Y:S01]  /*496c0*/  LDL.LU R12, [R1+0x510] ;  /* 0x00051000010c7983 */ /* 0x000ea20000300800 */
[----:B------:R-:W2:Y:S04]  /*496d0*/  LDL.LU R13, [R1+0x514] ;  /* 0x00051400010d7983 */ /* 0x000ea80000300800 */
[----:B0-----:R-:W2:Y:S01]  /*496e0*/  LDL.LU R14, [R1+0x518] ;  /* 0x00051800010e7983 */ /* 0x001ea20000300800 */
[----:B------:R-:W2:Y:S01]  /*496f0*/  LDL.LU R15, [R1+0x51c] ;  /* 0x00051c00010f7983 */ /* 0x000ea20000300800 */
[C---:B---3--:R-:W-:Y:S02]  /*49700*/  HMMA.16816.F32 R4, R24.reuse, R6, R8 ;  /* 0x000000061804723c */ /* 0x048fe40000001808 */
[----:B------:R-:W4:Y:S11]  /*49710*/  LDL.LU.64 R10, [R1+0x2e10] ;  /* 0x002e1000010a7983 */ /* 0x000f360000300a00 */
[----:B------:R-:W-:Y:S10]  /*49720*/  @!UPT UIADD3 URZ, URZ, URZ, URZ ;  /* 0x0000003f3f3ff290 */ /* 0x000ff4000fffe03f */
[----:B------:R-:W-:Y:S01]  /*49730*/  STL.64 [R1+0x530], R4 ;  /* 0x0005300401007387 */ /* 0x000fe20000100a00 */
[----:B------:R0:W-:Y:S03]  /*49740*/  STL.64 [R1+0x538], R6 ;  /* 0x0005380601007387 */ /* 0x0001e60000100a00 */
[----:B0-----:R-:W3:Y:S01]  /*49750*/  LDL.64 R6, [R1+0xa8] ;  /* 0x0000a80001067983 */ /* 0x001ee20000100a00 */
[C---:B----4-:R-:W-:Y:S03]  /*49760*/  HMMA.16816.F32 R8, R24.reuse, R10, R16 ;  /* 0x0000000a1808723c */ /* 0x050fe60000001810 */
[----:B---3--:R0:W-:Y:S01]  /*49770*/  STL.64 [R1+0x2d88], R6 ;  /* 0x002d880601007387 */ /* 0x0081e20000100a00 */
[----:B------:R-:W3:Y:S02]  /*49780*/  LDL.LU R4, [R1+0x4b0] ;  /* 0x0004b00001047983 */ /* 0x000ee40000300800 */
[----:B------:R-:W3:Y:S01]  /*49790*/  LDL.LU R5, [R1+0x4b4] ;  /* 0x0004b40001057983 */ /* 0x000ee20000300800 */
[----:B0-----:R-:W3:Y:S01]  /*497a0*/  LDL.LU R6, [R1+0x4b8] ;  /* 0x0004b80001067983 */ /* 0x001ee20000300800 */
[----:B------:R-:W3:Y:S02]  /*497b0*/  LDL.LU R7, [R1+0x4bc] ;  /* 0x0004bc0001077983 */ /* 0x000ee40000300800 */
[----:B------:R-:W2:Y:S11]  /*497c0*/  LDL.LU.64 R18, [R1+0x2e08] ;  /* 0x002e080001127983 */ /* 0x000eb60000300a00 */
[----:B------:R-:W-:Y:S02]  /*497d0*/  @!UPT UIADD3 URZ, URZ, URZ, URZ ;  /* 0x0000003f3f3ff290 */ /* 0x000fe4000fffe03f */
[----:B------:R-:W-:Y:S01]  /*497e0*/  STL.64 [R1+0x520], R8 ;  /* 0x0005200801007387 */ /* 0x000fe20000100a00 */
[----:B------:R0:W-:Y:S04]  /*497f0*/  STL.64 [R1+0x528], R10 ;  /* 0x0005280a01007387 */ /* 0x0001e80000100a00 */
[----:B0-----:R-:W4:Y:S04]  /*49800*/  LDL R10, [R1+0x98] ;  /* 0x00009800010a7983 */ /* 0x001f280000100800 */
[----:B------:R-:W4:Y:S01]  /*49810*/  LDL R11, [R1+0x9c] ;  /* 0x00009c00010b7983 */ /* 0x000f220000100800 */
[C---:B--2---:R-:W-:Y:S03]  /*49820*/  HMMA.16816.F32 R12, R24.reuse, R18, R12 ;  /* 0x00000012180c723c */ /* 0x044fe6000000180c */
[----:B----4-:R0:W-:Y:S01]  /*49830*/  STL.64 [R1+0x2d80], R10 ;  /* 0x002d800a01007387 */ /* 0x0101e20000100a00 */
[----:B------:R-:W2:Y:S02]  /*49840*/  LDL.LU R8, [R1+0x4a0] ;  /* 0x0004a00001087983 */ /* 0x000ea40000300800 */
[----:B------:R-:W2:Y:S01]  /*49850*/  LDL.LU R9, [R1+0x4a4] ;  /* 0x0004a40001097983 */ /* 0x000ea20000300800 */
[----:B0-----:R-:W2:Y:S01]  /*49860*/  LDL.LU R10, [R1+0x4a8] ;  /* 0x0004a800010a7983 */ /* 0x001ea20000300800 */
[----:B------:R-:W2:Y:S11]  /*49870*/  LDL.LU R11, [R1+0x4ac] ;  /* 0x0004ac00010b7983 */ /* 0x000eb60000300800 */
[----:B------:R-:W-:Y:S04]  /*49880*/  @!UPT UIADD3 URZ, URZ, URZ, URZ ;  /* 0x0000003f3f3ff290 */ /* 0x000fe8000fffe03f */
[----:B------:R-:W-:Y:S02]  /*49890*/  STL.64 [R1+0x510], R12 ;  /* 0x0005100c01007387 */ /* 0x000fe40000100a00 */
[----:B------:R0:W-:Y:S02]  /*498a0*/  STL.64 [R1+0x518], R14 ;  /* 0x0005180e01007387 */ /* 0x0001e40000100a00 */
[----:B0-----:R-:W-:Y:S01]  /*498b0*/  MOV R15, R18 ;  /* 0x00000012000f7202 */ /* 0x001fe20000000f00 */
[----:B------:R-:W-:Y:S02]  /*498c0*/  IMAD.MOV.U32 R14, RZ, RZ, R19 ;  /* 0x000000ffff0e7224 */ /* 0x000fe400078e0013 */
[----:B------:R-:W4:Y:S03]  /*498d0*/  LDL.LU.64 R18, [R1+0x2e00] ;  /* 0x002e000001127983 */ /* 0x000f260000300a00 */
[----:B------:R0:W-:Y:S02]  /*498e0*/  STL.64 [R1+0x2d70], R14 ;  /* 0x002d700e01007387 */ /* 0x0001e40000100a00 */
[----:B------:R-:W2:Y:S02]  /*498f0*/  LDL.LU R12, [R1+0x490] ;  /* 0x00049000010c7983 */ /* 0x000ea40000300800 */
[----:B------:R-:W2:Y:S01]  /*49900*/  LDL.LU R13, [R1+0x494] ;  /* 0x00049400010d7983 */ /* 0x000ea20000300800 */
[----:B0-----:R-:W2:Y:S01]  /*49910*/  LDL.LU R14, [R1+0x498] ;  /* 0x00049800010e7983 */ /* 0x001ea20000300800 */
[----:B------:R-:W2:Y:S01]  /*49920*/  LDL.LU R15, [R1+0x49c] ;  /* 0x00049c00010f7983 */ /* 0x000ea20000300800 */
        /* <DEDUP_REMOVED lines=29> */
[----:B------:R-:W3:Y:S11]  /*49b00*/  LDL.LU.64 R22, [R1+0x2d98] ;  /* 0x002d980001167983 */ /* 0x000ef60000300a00 */
[----:B------:R-:W-:Y:S10]  /*49b10*/  @!UPT UIADD3 URZ, URZ, URZ, URZ ;  /* 0x0000003f3f3ff290 */ /* 0x000ff4000fffe03f */
[----:B------:R-:W-:Y:S01]  /*49b20*/  STL.64 [R1+0x4c0], R16 ;  /* 0x0004c01001007387 */ /* 0x000fe20000100a00 */
[----:B------:R0:W-:Y:S03]  /*49b30*/  STL.64 [R1+0x4c8], R18 ;  /* 0x0004c81201007387 */ /* 0x0001e60000100a00 */
[----:B0-----:R-:W4:Y:S01]  /*49b40*/  LDL.LU.64 R18, [R1+0x2d90] ;  /* 0x002d900001127983 */ /* 0x001f220000300a00 */
[----:B------:R-:W2:Y:S01]  /*49b50*/  LDL.LU R16, [R1+0xa48] ;  /* 0x000a480001107983 */ /* 0x000ea20000300800 */
[C---:B---3--:R-:W-:Y:S02]  /*49b60*/  HMMA.16816.F32 R20, R24.reuse, R22, R4 ;  /* 0x000000161814723c */ /* 0x048fe40000001804 */
[----:B------:R-:W2:Y:S11]  /*49b70*/  LDL.LU.64 R6, [R1+0x2d88] ;  /* 0x002d880001067983 */ /* 0x000eb60000300a00 */
[----:B------:R-:W-:Y:S10]  /*49b80*/  @!UPT UIADD3 URZ, URZ, URZ, URZ ;  /* 0x0000003f3f3ff290 */ /* 0x000ff4000fffe03f */
[----:B------:R0:W-:Y:S04]  /*49b90*/  STL.64 [R1+0x4b0], R20 ;  /* 0x0004b01401007387 */ /* 0x0001e80000100a00 */
[----:B0-----:R-:W3:Y:S01]  /*49ba0*/  LDL.LU R21, [R1+0xa44] ;  /* 0x000a440001157983 */ /* 0x001ee20000300800 */
[----:B------:R-:W-:Y:S02]  /*49bb0*/  MOV R17, R22 ;  /* 0x0000001600117202 */ /* 0x000fe40000000f00 */
[----:B------:R-:W-:Y:S01]  /*49bc0*/  MOV R3, R23 ;  /* 0x0000001700037202 */ /* 0x000fe20000000f00 */
[C---:B--2---:R-:W-:Y:S01]  /*49bd0*/  HMMA.16816.F32 R8, R24.reuse, R6, R8 ;  /* 0x000000061808723c */ /* 0x044fe20000001808 */
[----:B------:R-:W-:Y:S01]  /*49be0*/  IMAD.MOV.U32 R5, RZ, RZ, R7 ;  /* 0x000000ffff057224 */ /* 0x000fe200078e0007 */
[----:B---3--:R0:W-:Y:S01]  /*49bf0*/  STL [R1+0x2d68], R21 ;  /* 0x002d681501007387 */ /* 0x0081e20000100800 */
[----:B------:R-:W2:Y:S03]  /*49c00*/  LDL.LU R20, [R1+0x480] ;  /* 0x0004800001147983 */ /* 0x000ea60000300800 */
[----:B0-----:R-:W2:Y:S01]  /*49c10*/  LDL.LU R21, [R1+0x484] ;  /* 0x0004840001157983 */ /* 0x001ea20000300800 */
[----:B------:R-:W2:Y:S02]  /*49c20*/  LDL.LU R22, [R1+0x488] ;  /* 0x0004880001167983 */ /* 0x000ea40000300800 */
[----:B------:R-:W2:Y:S02]  /*49c30*/  LDL.LU R23, [R1+0x48c] ;  /* 0x00048c0001177983 */ /* 0x000ea40000300800 */
[----:B----4-:R0:W-:Y:S01]  /*49c40*/  STL.64 [R1+0x2d50], R18 ;  /* 0x002d501201007387 */ /* 0x0101e20000100a00 */
[----:B------:R-:W-:Y:S04]  /*49c50*/  STL [R1+0x2d48], R17 ;  /* 0x002d481101007387 */ /* 0x000fe80000100800 */
[----:B0-----:R-:W2:Y:S01]  /*49c60*/  LDL.64 R18, [R1+0x88] ;  /* 0x0000880001127983 */ /* 0x001ea20000100a00 */
[----:B------:R-:W-:Y:S06]  /*49c70*/  STL [R1+0x2840], R3 ;  /* 0x0028400301007387 */ /* 0x000fec0000100800 */
[----:B------:R-:W-:Y:S02]  /*49c80*/  STL.64 [R1+0x4a0], R8 ;  /* 0x0004a00801007387 */ /* 0x000fe40000100a00 */
[----:B------:R0:W-:Y:S02]  /*49c90*/  STL.64 [R1+0x4a8], R10 ;  /* 0x0004a80a01007387 */ /* 0x0001e40000100a00 */
[----:B0-----:R-:W3:Y:S01]  /*49ca0*/  LDL.LU.64 R10, [R1+0x2d80] ;  /* 0x002d8000010a7983 */ /* 0x001ee20000300a00 */
[----:B------:R-:W4:Y:S02]  /*49cb0*/  LDL.LU.64 R6, [R1+0x2d78] ;  /* 0x002d780001067983 */ /* 0x000f240000300a00 */
[----:B------:R0:W-:Y:S01]  /*49cc0*/  STL [R1+0x2b50], R5 ;  /* 0x002b500501007387 */ /* 0x0001e20000100800 */
[----:B----4-:R1:W-:Y:S01]  /*49cd0*/  STL.64 [R1+0x2d60], R6 ;  /* 0x002d600601007387 */ /* 0x0103e20000100a00 */
[----:B------:R-:W4:Y:S02]  /*49ce0*/  LDL.LU R4, [R1+0x470] ;  /* 0x0004700001047983 */ /* 0x000f240000300800 */
[----:B0-----:R-:W4:Y:S01]  /*49cf0*/  LDL.LU R5, [R1+0x474] ;  /* 0x0004740001057983 */ /* 0x001f220000300800 */
[C---:B---3--:R-:W-:Y:S01]  /*49d00*/  HMMA.16816.F32 R8, R24.reuse, R10, R12 ;  /* 0x0000000a1808723c */ /* 0x048fe2000000180c */
[----:B-1----:R-:W4:Y:S01]  /*49d10*/  LDL.LU R6, [R1+0x478] ;  /* 0x0004780001067983 */ /* 0x002f220000300800 */
[----:B------:R-:W4:Y:S02]  /*49d20*/  LDL.LU R7, [R1+0x47c] ;  /* 0x00047c0001077983 */ /* 0x000f240000300800 */
[----:B------:R-:W3:Y:S04]  /*49d30*/  LDL.LU.64 R14, [R1+0x2d70] ;  /* 0x002d7000010e7983 */ /* 0x000ee80000300a00 */
[----:B--2---:R-:W-:Y:S11]  /*49d40*/  HMMA.16816.F32 R20, R24, R18, R20 ;  /* 0x000000121814723c */ /* 0x004ff60000001814 */
[----:B------:R-:W-:Y:S05]  /*49d50*/  @!UPT UIADD3 URZ, URZ, URZ, URZ ;  /* 0x0000003f3f3ff290 */ /* 0x000fea000fffe03f */
[----:B------:R-:W-:Y:S02]  /*49d60*/  MOV R12, R8 ;  /* 0x00000008000c7202 */ /* 0x000fe40000000f00 */
[----:B------:R-:W-:Y:S01]  /*49d70*/  MOV R13, R9 ;  /* 0x00000009000d7202 */ /* 0x000fe20000000f00 */
[----:B------:R0:W-:Y:S01]  /*49d80*/  STL [R1+0x498], R10 ;  /* 0x0004980a01007387 */ /* 0x0001e20000100800 */
[----:B------:R-:W-:-:S03]  /*49d90*/  IMAD.MOV.U32 R3, RZ, RZ, R11 ;  /* 0x000000ffff037224 */ /* 0x000fc600078e000b */
[----:B0-----:R-:W2:Y:S04]  /*49da0*/  LDL.LU.64 R10, [R1+0x68] ;  /* 0x00006800010a7983 */ /* 0x001ea80000300a00 */
[----:B---3--:R0:W-:Y:S01]  /*49db0*/  STL.64 [R1+0x2cb0], R14 ;  /* 0x002cb00e01007387 */ /* 0x0081e20000100a00 */
[----:B------:R-:W-:Y:S03]  /*49dc0*/  STL.64 [R1+0x2ca8], R12 ;  /* 0x002ca80c01007387 */ /* 0x000fe60000100a00 */
[----:B0-----:R-:W4:Y:S01]  /*49dd0*/  LDL.LU.64 R14, [R1+0x78] ;  /* 0x00007800010e7983 */ /* 0x001f220000300a00 */
[----:B------:R0:W-:Y:S02]  /*49de0*/  STL [R1+0x2948], R3 ;  /* 0x0029480301007387 */ /* 0x0001e40000100800 */
[----:B------:R-:W3:Y:S02]  /*49df0*/  LDL.LU R9, [R1+0xa40] ;  /* 0x000a400001097983 */ /* 0x000ee40000300800 */
[----:B------:R1:W-:Y:S01]  /*49e00*/  STL.64 [R1+0x480], R20 ;  /* 0x0004801401007387 */ /* 0x0003e20000100a00 */
[----:B------:R-:W-:Y:S01]  /*49e10*/  STL.64 [R1+0x488], R22 ;  /* 0x0004881601007387 */ /* 0x000fe20000100a00 */
[----:B0-----:R-:W-:-:S03]  /*49e20*/  MOV R3, R19 ;  /* 0x0000001300037202 */ /* 0x001fc60000000f00 */
[----:B-1----:R-:W2:Y:S01]  /*49e30*/  LDL.LU R21, [R1+0x2d68] ;  /* 0x002d680001157983 */ /* 0x002ea20000300800 */
[----:B------:R-:W2:Y:S02]  /*49e40*/  LDL.LU R20, [R1+0xa3c] ;  /* 0x000a3c0001147983 */ /* 0x000ea40000300800 */
[----:B------:R-:W2:Y:S02]  /*49e50*/  LDL.LU.64 R18, [R1+0x58] ;  /* 0x0000580001127983 */ /* 0x000ea40000300a00 */
[----:B------:R-:W-:-:S04]  /*49e60*/  FADD R0, R16, -R29 ;  /* 0x8000001d10007221 */ /* 0x000fc80000000000 */
[----:B------:R-:W-:-:S06]  /*49e70*/  FMUL R0, R0, 1.4426950216293334961 ;  /* 0x3fb8aa3b00007820 */ /* 0x000fcc0000400000 */
[----:B------:R-:W0:Y:S01]  /*49e80*/  MUFU.EX2 R0, R0 ;  /* 0x0000000000007308 */ /* 0x000e220000000800 */
[----:B----4-:R-:W-:Y:S01]  /*49e90*/  HMMA.16816.F32 R4, R24, R14, R4 ;  /* 0x0000000e1804723c */ /* 0x010fe20000001804 */
[----:B--2---:R1:W-:Y:S01]  /*49ea0*/  STL.64 [R1+0x2d58], R18 ;  /* 0x002d581201007387 */ /* 0x0043e20000100a00 */
[----:B------:R-:W2:Y:S02]  /*49eb0*/  LDL.LU R16, [R1+0x460] ;  /* 0x0004600001107983 */ /* 0x000ea40000300800 */
[----:B------:R-:W2:Y:S01]  /*49ec0*/  LDL.LU R17, [R1+0x464] ;  /* 0x0004640001117983 */ /* 0x000ea20000300800 */
[----:B-1----:R-:W2:Y:S01]  /*49ed0*/  LDL.LU R18, [R1+0x468] ;  /* 0x0004680001127983 */ /* 0x002ea20000300800 */
[----:B------:R-:W2:Y:S02]  /*49ee0*/  LDL.LU R19, [R1+0x46c] ;  /* 0x00046c0001137983 */ /* 0x000ea40000300800 */
[----:B------:R1:W-:Y:S11]  /*49ef0*/  STL [R1+0x2b54], R3 ;  /* 0x002b540301007387 */ /* 0x0003f60000100800 */
[----:B------:R-:W-:Y:S04]  /*49f00*/  @!UPT UIADD3 URZ, URZ, URZ, URZ ;  /* 0x0000003f3f3ff290 */ /* 0x000fe8000fffe03f */
[----:B------:R-:W-:Y:S01]  /*49f10*/  STL.64 [R1+0x470], R4 ;  /* 0x0004700401007387 */ /* 0x000fe20000100a00 */
[----:B0-----:R-:W-:Y:S01]  /*49f20*/  STL [R1+0x680], R0 ;  /* 0x0006800001007387 */ /* 0x001fe20000100800 */
[----:B------:R0:W-:Y:S01]  /*49f30*/  STL.64 [R1+0x478], R6 ;  /* 0x0004780601007387 */ /* 0x0001e20000100a00 */
[----:B-1----:R-:W-:Y:S02]  /*49f40*/  MOV R3, R14 ;  /* 0x0000000e00037202 */ /* 0x002fe40000000f00 */
[----:B0-----:R-:W4:Y:S01]  /*49f50*/  LDL.LU.64 R6, [R1+0x2d60] ;  /* 0x002d600001067983 */ /* 0x001f220000300a00 */
[----:B------:R-:W3:Y:S02]  /*49f60*/  LDL.LU R12, [R1+0x440] ;  /* 0x00044000010c7983 */ /* 0x000ee40000300800 */
[----:B------:R-:W3:Y:S02]  /*49f70*/  LDL.LU R13, [R1+0x444] ;  /* 0x00044400010d7983 */ /* 0x000ee40000300800 */
[----:B------:R-:W-:Y:S01]  /*49f80*/  IMAD.MOV.U32 R5, RZ, RZ, R15 ;  /* 0x000000ffff057224 */ /* 0x000fe200078e000f */
[----:B------:R-:W3:Y:S01]  /*49f90*/  LDL.LU R14, [R1+0x448] ;  /* 0x00044800010e7983 */ /* 0x000ee20000300800 */
[----:B------:R-:W3:Y:S02]  /*49fa0*/  LDL.LU R15, [R1+0x44c] ;  /* 0x00044c00010f7983 */ /* 0x000ee40000300800 */
[----:B------:R-:W-:-:S04]  /*49fb0*/  FADD R2, R21, -R29 ;  /* 0x8000001d15027221 */ /* 0x000fc80000000000 */
[----:B------:R-:W-:-:S06]  /*49fc0*/  FMUL R0, R2, 1.4426950216293334961 ;  /* 0x3fb8aa3b02007820 */ /* 0x000fcc0000400000 */
[----:B------:R-:W0:Y:S01]  /*49fd0*/  MUFU.EX2 R0, R0 ;  /* 0x0000000000007308 */ /* 0x000e220000000800 */
[----:B--2---:R-:W-:Y:S01]  /*49fe0*/  HMMA.16816.F32 R16, R24, R10, R16 ;  /* 0x0000000a1810723c */ /* 0x004fe20000001810 */
[----:B---3--:R-:W-:Y:S01]  /*49ff0*/  STL.64 [R1+0x2d40], R14 ;  /* 0x002d400e01007387 */ /* 0x008fe20000100a00 */
[----:B------:R1:W-:Y:S03]  /*4a000*/  STL.64 [R1+0x2d38], R12 ;  /* 0x002d380c01007387 */ /* 0x0003e60000100a00 */
[----:B-1----:R-:W2:Y:S01]  /*4a010*/  LDL.LU R12, [R1+0x450] ;  /* 0x00045000010c7983 */ /* 0x002ea20000300800 */
[----:B------:R-:W2:Y:S02]  /*4a020*/  LDL.LU R13, [R1+0x454] ;  /* 0x00045400010d7983 */ /* 0x000ea40000300800 */
[----:B------:R-:W2:Y:S02]  /*4a030*/  LDL.LU R14, [R1+0x458] ;  /* 0x00045800010e7983 */ /* 0x000ea40000300800 */
[----:B------:R-:W2:Y:S01]  /*4a040*/  LDL.LU R15, [R1+0x45c] ;  /* 0x00045c00010f7983 */ /* 0x000ea20000300800 */
[----:B------:R-:W5:Y:S01]  /*4a050*/  LDL.LU R21, [R1+0xa58] ;  /* 0x000a580001157983 */ /* 0x000f620000300800 */
[----:B------:R-:W3:Y:S02]  /*4a060*/  LDL.LU.64 R22, [R1+0x48] ;  /* 0x0000480001167983 */ /* 0x000ee40000300a00 */
[----:B------:R-:W-:Y:S02]  /*4a070*/  STL [R1+0x2b5c], R5 ;  /* 0x002b5c0501007387 */ /* 0x000fe40000100800 */
[----:B------:R-:W-:Y:S07]  /*4a080*/  STL [R1+0x2b58], R3 ;  /* 0x002b580301007387 */ /* 0x000fee0000100800 */
[----:B------:R-:W-:Y:S01]  /*4a090*/  STL.64 [R1+0x460], R16 ;  /* 0x0004601001007387 */ /* 0x000fe20000100a00 */
[----:B0-----:R-:W-:Y:S02]  /*4a0a0*/  STL [R1+0x688], R0 ;  /* 0x0006880001007387 */ /* 0x001fe40000100800 */
[----:B------:R0:W-:Y:S02]  /*4a0b0*/  STL.64 [R1+0x468], R18 ;  /* 0x0004681201007387 */ /* 0x0001e40000100a00 */
[----:B0-----:R-:W2:Y:S01]  /*4a0c0*/  LDL.LU.64 R18, [R1+0x2d58] ;  /* 0x002d580001127983 */ /* 0x001ea20000300a00 */
[----:B------:R-:W-:-:S04]  /*4a0d0*/  FADD R2, R9, -R29 ;  /* 0x8000001d09027221 */ /* 0x000fc80000000000 */
[----:B------:R-:W-:-:S06]  /*4a0e0*/  FMUL R0, R2, 1.4426950216293334961 ;  /* 0x3fb8aa3b02007820 */ /* 0x000fcc0000400000 */
[----:B------:R-:W0:Y:S01]  /*4a0f0*/  MUFU.EX2 R0, R0 ;  /* 0x0000000000007308 */ /* 0x000e220000000800 */
[----:B------:R-:W-:Y:S02]  /*4a100*/  MOV R3, R11 ;  /* 0x0000000b00037202 */ /* 0x000fe40000000f00 */
[----:B------:R-:W-:-:S03]  /*4a110*/  MOV R5, R10 ;  /* 0x0000000a00057202 */ /* 0x000fc60000000f00 */
[----:B------:R1:W-:Y:S02]  /*4a120*/  STL [R1+0x2b64], R3 ;  /* 0x002b640301007387 */ /* 0x0003e40000100800 */
[----:B------:R1:W-:Y:S02]  /*4a130*/  STL [R1+0x2b60], R5 ;  /* 0x002b600501007387 */ /* 0x0003e40000100800 */
[----:B------:R-:W3:Y:S02]  /*4a140*/  LDL.LU R9, [R1+0xa54] ;  /* 0x000a540001097983 */ /* 0x000ee40000300800 */
[----:B------:R-:W-:Y:S01]  /*4a150*/  STL [R1+0x27f8], R29 ;  /* 0x0027f81d01007387 */ /* 0x000fe20000100800 */
[----:B------:R-:W3:Y:S04]  /*4a160*/  LDL.LU.64 R10, [R1+0x38] ;  /* 0x00003800010a7983 */ /* 0x000ee80000300a00 */
[----:B0-----:R-:W-:Y:S01]  /*4a170*/  STL [R1+0x68c], R0 ;  /* 0x00068c0001007387 */ /* 0x001fe20000100800 */
[----:B--2---:R-:W-:Y:S01]  /*4a180*/  HMMA.16816.F32 R12, R24, R18, R12 ;  /* 0x00000012180c723c */ /* 0x004fe2000000180c */
[----:B-1----:R-:W-:Y:S01]  /*4a190*/  IMAD.MOV.U32 R3, RZ, RZ, R18 ;  /* 0x000000ffff037224 */ /* 0x002fe200078e0012 */
[----:B------:R-:W-:-:S02]  /*4a1a0*/  MOV R5, R19 ;  /* 0x0000001300057202 */ /* 0x000fc40000000f00 */
[----:B------:R-:W2:Y:S01]  /*4a1b0*/  LDL.LU.64 R18, [R1+0x2d50] ;  /* 0x002d500001127983 */ /* 0x000ea20000300a00 */
[----:B------:R-:W3:Y:S11]  /*4a1c0*/  LDL.LU R17, [R1+0x2d48] ;  /* 0x002d480001117983 */ /* 0x000ef60000300800 */
[----:B------:R-:W-:Y:S07]  /*4a1d0*/  @!UPT UIADD3 URZ, URZ, URZ, URZ ;  /* 0x0000003f3f3ff290 */ /* 0x000fee000fffe03f */
[----:B------:R-:W-:Y:S01]  /*4a1e0*/  STL [R1+0x454], R13 ;  /* 0x0004540d01007387 */ /* 0x000fe20000100800 */
[----:B------:R0:W-:Y:S02]  /*4a1f0*/  STL [R1+0x458], R14 ;  /* 0x0004580e01007387 */ /* 0x0001e40000100800 */
[----:B------:R-:W-:Y:S01]  /*4a200*/  IMAD.MOV.U32 R4, RZ, RZ, R15 ;  /* 0x000000ffff047224 */ /* 0x000fe200078e000f */
[----:B------:R-:W-:Y:S01]  /*4a210*/  MOV R16, R12 ;  /* 0x0000000c00107202 */ /* 0x000fe20000000f00 */
[----:B0-----:R-:W4:Y:S01]  /*4a220*/  LDL.LU.64 R14, [R1+0x2d40] ;  /* 0x002d4000010e7983 */ /* 0x001f220000300a00 */
[----:B------:R-:W4:Y:S02]  /*4a230*/  LDL.LU.64 R12, [R1+0x2d38] ;  /* 0x002d3800010c7983 */ /* 0x000f240000300a00 */
[----:B------:R-:W-:-:S04]  /*4a240*/  FADD R2, R20, -R29 ;  /* 0x8000001d14027221 */ /* 0x000fc80000000000 */
[----:B------:R-:W-:-:S06]  /*4a250*/  FMUL R0, R2, 1.4426950216293334961 ;  /* 0x3fb8aa3b02007820 */ /* 0x000fcc0000400000 */
[----:B------:R-:W0:Y:S01]  /*4a260*/  MUFU.EX2 R0, R0 ;  /* 0x0000000000007308 */ /* 0x000e220000000800 */
[----:B--2---:R-:W-:Y:S01]  /*4a270*/  STL.64 [R1+0x2cc0], R18 ;  /* 0x002cc01201007387 */ /* 0x004fe20000100a00 */
[----:B---3--:R1:W-:Y:S03]  /*4a280*/  STL.64 [R1+0x2cb8], R16 ;  /* 0x002cb81001007387 */ /* 0x0083e60000100a00 */
[----:B-1----:R-:W2:Y:S01]  /*4a290*/  LDL.LU R16, [R1+0x430] ;  /* 0x0004300001107983 */ /* 0x002ea20000300800 */
[----:B------:R-:W2:Y:S02]  /*4a2a0*/  LDL.LU R17, [R1+0x434] ;  /* 0x0004340001117983 */ /* 0x000ea40000300800 */
[----:B------:R-:W2:Y:S02]  /*4a2b0*/  LDL.LU R18, [R1+0x438] ;  /* 0x0004380001127983 */ /* 0x000ea40000300800 */
[----:B------:R-:W2:Y:S01]  /*4a2c0*/  LDL.LU R19, [R1+0x43c] ;  /* 0x00043c0001137983 */ /* 0x000ea20000300800 */
[----:B------:R1:W-:Y:S01]  /*4a2d0*/  STL [R1+0x2b6c], R5 ;  /* 0x002b6c0501007387 */ /* 0x0003e20000100800 */
[----:B------:R3:W-:Y:S02]  /*4a2e0*/  STL [R1+0x2b68], R3 ;  /* 0x002b680301007387 */ /* 0x0007e40000100800 */
[----:B0-----:R-:W-:Y:S01]  /*4a2f0*/  STL [R1+0x684], R0 ;  /* 0x0006840001007387 */ /* 0x001fe20000100800 */
[----:B-1----:R-:W-:-:S02]  /*4a300*/  MOV R5, R22 ;  /* 0x0000001600057202 */ /* 0x002fc40000000f00 */
[----:B---3--:R-:W-:Y:S01]  /*4a310*/  MOV R3, R23 ;  /* 0x0000001700037202 */ /* 0x008fe20000000f00 */
[----:B----4-:R-:W-:Y:S01]  /*4a320*/  HMMA.16816.F32 R12, R24, R22, R12 ;  /* 0x00000016180c723c */ /* 0x010fe2000000180c */
[----:B------:R-:W3:Y:S01]  /*4a330*/  LDL.LU.64 R22, [R1+0x2d30] ;  /* 0x002d300001167983 */ /* 0x000ee20000300a00 */
[----:B-----5:R-:W-:Y:S11]  /*4a340*/  FADD R2, R21, -R28 ;  /* 0x8000001c15027221 */ /* 0x020ff60000000000 */
[----:B------:R-:W-:Y:S11]  /*4a350*/  @!UPT UIADD3 URZ, URZ, URZ, URZ ;  /* 0x0000003f3f3ff290 */ /* 0x000ff6000fffe03f */
[----:B------:R-:W-:Y:S01]  /*4a360*/  IMAD.MOV.U32 R20, RZ, RZ, R12 ;  /* 0x000000ffff147224 */ /* 0x000fe200078e000c */
[----:B------:R-:W-:Y:S01]  /*4a370*/  MOV R21, R13 ;  /* 0x0000000d00157202 */ /* 0x000fe20000000f00 */
[----:B------:R-:W-:Y:S01]  /*4a380*/  STL [R1+0x448], R14 ;  /* 0x0004480e01007387 */ /* 0x000fe20000100800 */
[----:B------:R-:W-:-:S03]  /*4a390*/  MOV R29, R15 ;  /* 0x0000000f001d7202 */ /* 0x000fc60000000f00 */
[----:B---3--:R0:W-:Y:S01]  /*4a3a0*/  STL.64 [R1+0x2cd8], R22 ;  /* 0x002cd81601007387 */ /* 0x0081e20000100a00 */
[----:B------:R-:W-:Y:S02]  /*4a3b0*/  STL.64 [R1+0x2cd0], R20 ;  /* 0x002cd01401007387 */ /* 0x000fe40000100a00 */
[----:B------:R1:W-:Y:S02]  /*4a3c0*/  STL [R1+0x2b74], R3 ;  /* 0x002b740301007387 */ /* 0x0003e40000100800 */
[----:B------:R3:W-:Y:S01]  /*4a3d0*/  STL [R1+0x2b70], R5 ;  /* 0x002b700501007387 */ /* 0x0007e20000100800 */
[----:B------:R-:W-:Y:S01]  /*4a3e0*/  STL [R1+0x294c], R29 ;  /* 0x00294c1d01007387 */ /* 0x000fe20000100800 */
[----:B------:R-:W4:Y:S02]  /*4a3f0*/  LDL.LU R12, [R1+0xa50] ;  /* 0x000a5000010c7983 */ /* 0x000f240000300800 */
[----:B------:R-:W5:Y:S01]  /*4a400*/  LDL.LU R13, [R1+0xa4c] ;  /* 0x000a4c00010d7983 */ /* 0x000f620000300800 */
[----:B0-----:R-:W4:Y:S01]  /*4a410*/  LDL.LU.64 R22, [R1+0x18] ;  /* 0x0000180001167983 */ /* 0x001f220000300a00 */
[----:B--2---:R-:W-:Y:S01]  /*4a420*/  HMMA.16816.F32 R16, R24, R10, R16 ;  /* 0x0000000a1810723c */ /* 0x004fe20000001810 */
[----:B-1----:R-:W-:Y:S01]  /*4a430*/  IMAD.MOV.U32 R3, RZ, RZ, R10 ;  /* 0x000000ffff037224 */ /* 0x002fe200078e000a */
[----:B---3--:R-:W-:Y:S01]  /*4a440*/  MOV R5, R11 ;  /* 0x0000000b00057202 */ /* 0x008fe20000000f00 */
[----:B----4-:R0:W-:Y:S04]  /*4a450*/  STL.64 [R1+0x2cf8], R22 ;  /* 0x002cf81601007387 */ /* 0x0101e80000100a00 */
[----:B0-----:R-:W2:Y:S04]  /*4a460*/  LDL R22, [R1+0x28] ;  /* 0x0000280001167983 */ /* 0x001ea80000100800 */
[----:B------:R-:W2:Y:S01]  /*4a470*/  LDL R23, [R1+0x2c] ;  /* 0x00002c0001177983 */ /* 0x000ea20000100800 */
[----:B------:R-:W3:Y:S11]  /*4a480*/  LDL.LU.64 R10, [R1+0x2d28] ;  /* 0x002d2800010a7983 */ /* 0x000ef60000300a00 */
[----:B------:R3:W-:Y:S02]  /*4a490*/  STL.64 [R1+0x430], R16 ;  /* 0x0004301001007387 */ /* 0x0007e40000100a00 */
[----:B------:R-:W-:-:S02]  /*4a4a0*/  FMUL R0, R2, 1.4426950216293334961 ;  /* 0x3fb8aa3b02007820 */ /* 0x000fc40000400000 */
[----:B------:R-:W-:Y:S01]  /*4a4b0*/  FADD R2, R9, -R28 ;  /* 0x8000001c09027221 */ /* 0x000fe20000000000 */
[----:B------:R-:W-:Y:S01]  /*4a4c0*/  MOV R9, R18 ;  /* 0x0000001200097202 */ /* 0x000fe20000000f00 */
[----:B------:R-:W-:Y:S01]  /*4a4d0*/  IMAD.MOV.U32 R8, RZ, RZ, R19 ;  /* 0x000000ffff087224 */ /* 0x000fe200078e0013 */
[----:B---3--:R-:W-:Y:S02]  /*4a4e0*/  MOV R16, R10 ;  /* 0x0000000a00107202 */ /* 0x008fe40000000f00 */
[----:B------:R-:W-:Y:S01]  /*4a4f0*/  MOV R17, R11 ;  /* 0x0000000b00117202 */ /* 0x000fe20000000f00 */
[----:B------:R-:W3:Y:S01]  /*4a500*/  LDL.LU R10, [R1+0x2d24] ;  /* 0x002d2400010a7983 */ /* 0x000ee20000300800 */
[----:B------:R-:W4:Y:S02]  /*4a510*/  LDL.LU R11, [R1+0x2d20] ;  /* 0x002d2000010b7983 */ /* 0x000f240000300800 */
[----:B------:R-:W2:Y:S02]  /*4a520*/  LDL.LU R18, [R1+0x408] ;  /* 0x0004080001127983 */ /* 0x000ea40000300800 */
[----:B------:R-:W2:Y:S02]  /*4a530*/  LDL.LU R19, [R1+0x40c] ;  /* 0x00040c0001137983 */ /* 0x000ea40000300800 */
[----:B--2---:R4:W-:Y:S01]  /*4a540*/  STL.64 [R1+0x2ce8], R18 ;  /* 0x002ce81201007387 */ /* 0x0049e20000100a00 */
[----:B------:R0:W-:Y:S01]  /*4a550*/  STL.64 [R1+0x2ce0], R16 ;  /* 0x002ce01001007387 */ /* 0x0001e20000100a00 */
[----:B----4-:R-:W-:-:S02]  /*4a560*/  MOV R18, R11 ;  /* 0x0000000b00127202 */ /* 0x010fc40000000f00 */
[----:B0-----:R-:W2:Y:S01]  /*4a570*/  LDL.LU R16, [R1+0x410] ;  /* 0x0004100001107983 */ /* 0x001ea20000300800 */
[----:B---3--:R-:W-:Y:S02]  /*4a580*/  IMAD.MOV.U32 R17, RZ, RZ, R10 ;  /* 0x000000ffff117224 */ /* 0x008fe400078e000a */
[----:B------:R-:W3:Y:S02]  /*4a590*/  LDL.LU R10, [R1+0x2d1c] ;  /* 0x002d1c00010a7983 */ /* 0x000ee40000300800 */
[----:B------:R-:W4:Y:S01]  /*4a5a0*/  LDL.LU R11, [R1+0x2d18] ;  /* 0x002d1800010b7983 */ /* 0x000f220000300800 */
[----:B------:R-:W2:Y:S04]  /*4a5b0*/  LDL.LU R19, [R1+0x41c] ;  /* 0x00041c0001137983 */ /* 0x000ea80000300800 */
[----:B--2---:R-:W-:Y:S01]  /*4a5c0*/  STL.64 [R1+0x2d08], R18 ;  /* 0x002d081201007387 */ /* 0x004fe20000100a00 */
[----:B------:R0:W-:Y:S03]  /*4a5d0*/  STL.64 [R1+0x2d00], R16 ;  /* 0x002d001001007387 */ /* 0x0001e60000100a00 */
[----:B0-----:R-:W2:Y:S01]  /*4a5e0*/  LDL.LU R16, [R1+0x420] ;  /* 0x0004200001107983 */ /* 0x001ea20000300800 */
[----:B------:R-:W2:Y:S01]  /*4a5f0*/  LDL.LU R17, [R1+0x424] ;  /* 0x0004240001117983 */ /* 0x000ea20000300800 */
[----:B---3--:R-:W-:Y:S01]  /*4a600*/  MOV R18, R10 ;  /* 0x0000000a00127202 */ /* 0x008fe20000000f00 */
[----:B----4-:R-:W-:Y:S01]  /*4a610*/  IMAD.MOV.U32 R19, RZ, RZ, R11 ;  /* 0x000000ffff137224 */ /* 0x010fe200078e000b */
[----:B------:R0:W1:Y:S01]  /*4a620*/  MUFU.EX2 R29, R0 ;  /* 0x00000000001d7308 */ /* 0x0000620000000800 */
[----:B------:R-:W3:Y:S01]  /*4a630*/  LDL.LU R10, [R1+0x2d14] ;  /* 0x002d1400010a7983 */ /* 0x000ee20000300800 */
[----:B------:R-:W3:Y:S02]  /*4a640*/  LDL.LU R11, [R1+0x2d10] ;  /* 0x002d1000010b7983 */ /* 0x000ee40000300800 */
[----:B------:R-:W4:Y:S02]  /*4a650*/  LDL.LU.64 R14, [R1+0x8] ;  /* 0x00000800010e7983 */ /* 0x000f240000300a00 */
[----:B0-----:R-:W-:-:S06]  /*4a660*/  FMUL R0, R2, 1.4426950216293334961 ;  /* 0x3fb8aa3b02007820 */ /* 0x001fcc0000400000 */
[----:B------:R-:W0:Y:S01]  /*4a670*/  MUFU.EX2 R0, R0 ;  /* 0x0000000000007308 */ /* 0x000e220000000800 */
[----:B-1----:R-:W-:Y:S01]  /*4a680*/  STL [R1+0x67c], R29 ;  /* 0x00067c1d01007387 */ /* 0x002fe20000100800 */
[----:B------:R-:W-:Y:S02]  /*4a690*/  STL [R1+0x2c40], R5 ;  /* 0x002c400501007387 */ /* 0x000fe40000100800 */
[----:B------:R-:W-:Y:S02]  /*4a6a0*/  STL [R1+0x2b78], R3 ;  /* 0x002b780301007387 */ /* 0x000fe40000100800 */
[----:B------:R-:W-:Y:S01]  /*4a6b0*/  STL [R1+0x2774], R8 ;  /* 0x0027740801007387 */ /* 0x000fe20000100800 */
[----:B------:R-:W-:Y:S04]  /*4a6c0*/  STL [R1+0x2770], R9 ;  /* 0x0027700901007387 */ /* 0x000fe80000100800 */
[----:B0-----:R-:W-:Y:S01]  /*4a6d0*/  STL [R1+0x674], R0 ;  /* 0x0006740001007387 */ /* 0x001fe20000100800 */
[----:B--2---:R-:W-:Y:S03]  /*4a6e0*/  HMMA.16816.F32 R20, R24, R22, R16 ;  /* 0x000000161814723c */ /* 0x004fe60000001810 */
[----:B------:R-:W2:Y:S01]  /*4a6f0*/  LDL.LU.64 R18, [R1+0x2d08] ;  /* 0x002d080001127983 */ /* 0x000ea20000300a00 */
[----:B------:R-:W2:Y:S11]  /*4a700*/  LDL.LU.64 R16, [R1+0x2d00] ;  /* 0x002d000001107983 */ /* 0x000eb60000300a00 */
[----:B------:R-:W-:Y:S08]  /*4a710*/  @!UPT UIADD3 URZ, URZ, URZ, URZ ;  /* 0x0000003f3f3ff290 */ /* 0x000ff0000fffe03f */
[----:B------:R0:W-:Y:S04]  /*4a720*/  STL.64 [R1+0x428], R22 ;  /* 0x0004281601007387 */ /* 0x0001e80000100a00 */
[----:B0-----:R-:W2:Y:S01]  /*4a730*/  LDL.LU.64 R22, [R1+0x2cf8] ;  /* 0x002cf80001167983 */ /* 0x001ea20000300a00 */
[----:B------:R-:W-:Y:S02]  /*4a740*/  MOV R8, R20 ;  /* 0x0000001400087202 */ /* 0x000fe40000000f00 */
[----:B------:R-:W-:Y:S01]  /*4a750*/  MOV R9, R21 ;  /* 0x0000001500097202 */ /* 0x000fe20000000f00 */
[----:B---3--:R0:W-:Y:S02]  /*4a760*/  STL.64 [R1+0x2c70], R10 ;  /* 0x002c700a01007387 */ /* 0x0081e40000100a00 */
[----:B------:R-:W-:-:S02]  /*4a770*/  FADD R2, R12, -R28 ;  /* 0x8000001c0c027221 */ /* 0x000fc40000000000 */
[----:B------:R1:W-:Y:S02]  /*4a780*/  STL.64 [R1+0x2c68], R8 ;  /* 0x002c680801007387 */ /* 0x0003e40000100a00 */
[----:B------:R-:W-:Y:S02]  /*4a790*/  FMUL R2, R2, 1.4426950216293334961 ;  /* 0x3fb8aa3b02027820 */ /* 0x000fe40000400000 */
[----:B0-----:R-:W-:Y:S01]  /*4a7a0*/  IMAD.MOV.U32 R10, RZ, RZ, R6 ;  /* 0x000000ffff0a7224 */ /* 0x001fe200078e0006 */
[----:B------:R-:W-:Y:S01]  /*4a7b0*/  MOV R11, R7 ;  /* 0x00000007000b7202 */ /* 0x000fe20000000f00 */
[----:B-1----:R-:W3:Y:S01]  /*4a7c0*/  LDL.LU R8, [R1+0x3e0] ;  /* 0x0003e00001087983 */ /* 0x002ee20000300800 */
[----:B------:R-:W3:Y:S02]  /*4a7d0*/  LDL.LU R9, [R1+0x3e4] ;  /* 0x0003e40001097983 */ /* 0x000ee40000300800 */
[----:B------:R-:W3:Y:S02]  /*4a7e0*/  LDL.LU R6, [R1+0x2cf4] ;  /* 0x002cf40001067983 */ /* 0x000ee40000300800 */
[----:B------:R-:W3:Y:S01]  /*4a7f0*/  LDL.LU R7, [R1+0x2cf0] ;  /* 0x002cf00001077983 */ /* 0x000ee20000300800 */
[----:B------:R-:W-:Y:S01]  /*4a800*/  STL [R1+0x2950], R28 ;  /* 0x0029501c01007387 */ /* 0x000fe20000100800 */
[----:B------:R0:W1:Y:S01]  /*4a810*/  MUFU.EX2 R5, R2 ;  /* 0x0000000200057308 */ /* 0x0000620000000800 */
[----:B--2---:R-:W-:Y:S01]  /*4a820*/  HMMA.16816.F32 R16, R24, R22, R16 ;  /* 0x000000161810723c */ /* 0x004fe20000001810 */
[----:B------:R-:W-:Y:S01]  /*4a830*/  MOV R3, R22 ;  /* 0x0000001600037202 */ /* 0x000fe20000000f00 */
[----:B0-----:R-:W-:Y:S11]  /*4a840*/  IMAD.MOV.U32 R2, RZ, RZ, R23 ;  /* 0x000000ffff027224 */ /* 0x001ff600078e0017 */
[----:B------:R-:W-:Y:S10]  /*4a850*/  @!UPT UIADD3 URZ, URZ, URZ, URZ ;  /* 0x0000003f3f3ff290 */ /* 0x000ff4000fffe03f */
[----:B------:R-:W-:Y:S01]  /*4a860*/  STL.64 [R1+0x410], R16 ;  /* 0x0004101001007387 */ /* 0x000fe20000100a00 */
[----:B------:R0:W-:Y:S03]  /*4a870*/  STL.64 [R1+0x418], R18 ;  /* 0x0004181201007387 */ /* 0x0001e60000100a00 */
[----:B0-----:R-:W2:Y:S01]  /*4a880*/  LDL.LU.64 R18, [R1+0x2ce8] ;  /* 0x002ce80001127983 */ /* 0x001ea20000300a00 */
[----:B------:R-:W2:Y:S02]  /*4a890*/  LDL.LU.64 R16, [R1+0x2ce0] ;  /* 0x002ce00001107983 */ /* 0x000ea40000300a00 */
[----:B------:R-:W2:Y:S02]  /*4a8a0*/  LDL.LU.64 R22, [R1+0x2cd8] ;  /* 0x002cd80001167983 */ /* 0x000ea40000300a00 */
[----:B------:R-:W2:Y:S01]  /*4a8b0*/  LDL.LU.64 R20, [R1+0x2cd0] ;  /* 0x002cd00001147983 */ /* 0x000ea20000300a00 */
[----:B-1----:R-:W-:Y:S01]  /*4a8c0*/  STL [R1+0x678], R5 ;  /* 0x0006780501007387 */ /* 0x002fe20000100800 */
[----:B---3--:R-:W-:Y:S02]  /*4a8d0*/  STL.64 [R1+0x2c60], R6 ;  /* 0x002c600601007387 */ /* 0x008fe40000100a00 */
[----:B------:R0:W-:Y:S02]  /*4a8e0*/  STL.64 [R1+0x2c58], R4 ;  /* 0x002c580401007387 */ /* 0x0001e40000100a00 */
[----:B-----5:R-:W-:-:S04]  /*4a8f0*/  FADD R0, R13, -R28 ;  /* 0x8000001c0d007221 */ /* 0x020fc80000000000 */
[----:B------:R-:W-:Y:S01]  /*4a900*/  FMUL R0, R0, 1.4426950216293334961 ;  /* 0x3fb8aa3b00007820 */ /* 0x000fe20000400000 */
[----:B0-----:R-:W3:Y:S01]  /*4a910*/  LDL.LU R4, [R1+0x3f0] ;  /* 0x0003f00001047983 */ /* 0x001ee20000300800 */
[----:B------:R-:W3:Y:S04]  /*4a920*/  LDL.LU R5, [R1+0x3f4] ;  /* 0x0003f40001057983 */ /* 0x000ee80000300800 */
[----:B------:R-:W0:Y:S01]  /*4a930*/  MUFU.EX2 R0, R0 ;  /* 0x0000000000007308 */ /* 0x000e220000000800 */
[----:B----4-:R-:W-:Y:S01]  /*4a940*/  IMAD.MOV.U32 R28, RZ, RZ, R14 ;  /* 0x000000ffff1c7224 */ /* 0x010fe200078e000e */
[C---:B--2---:R-:W-:Y:S01]  /*4a950*/  HMMA.16816.F32 R16, R24.reuse, R14, R16 ;  /* 0x0000000e1810723c */ /* 0x044fe20000001810 */
[----:B------:R-:W-:Y:S02]  /*4a960*/  MOV R6, R22 ;  /* 0x0000001600067202 */ /* 0x000fe40000000f00 */
[----:B------:R-:W-:Y:S01]  /*4a970*/  MOV R7, R23 ;  /* 0x0000001700077202 */ /* 0x000fe20000000f00 */
[----:B------:R-:W3:Y:S01]  /*4a980*/  LDL.LU R22, [R1+0x2ccc] ;  /* 0x002ccc0001167983 */ /* 0x000ee20000300800 */
[----:B------:R-:W3:Y:S11]  /*4a990*/  LDL.LU R23, [R1+0x2cc8] ;  /* 0x002cc80001177983 */ /* 0x000ef60000300800 */
[----:B------:R-:W-:Y:S07]  /*4a9a0*/  @!UPT UIADD3 URZ, URZ, URZ, URZ ;  /* 0x0000003f3f3ff290 */ /* 0x000fee000fffe03f */
[----:B------:R-:W-:Y:S01]  /*4a9b0*/  STL.64 [R1+0x400], R16 ;  /* 0x0004001001007387 */ /* 0x000fe20000100a00 */
[----:B0-----:R-:W-:Y:S02]  /*4a9c0*/  STL [R1+0x670], R0 ;  /* 0x0006700001007387 */ /* 0x001fe40000100800 */
[----:B------:R0:W-:Y:S02]  /*4a9d0*/  STL.64 [R1+0x408], R18 ;  /* 0x0004081201007387 */ /* 0x0001e40000100a00 */
[----:B0-----:R-:W2:Y:S01]  /*4a9e0*/  LDL.LU.64 R18, [R1+0x2cc0] ;  /* 0x002cc00001127983 */ /* 0x001ea20000300a00 */
[----:B------:R-:W4:Y:S01]  /*4a9f0*/  LDL.LU.64 R16, [R1+0x2cb8] ;  /* 0x002cb80001107983 */ /* 0x000f220000300a00 */
[----:B------:R-:W-:Y:S02]  /*4aa00*/  MOV R0, R15 ;  /* 0x0000000f00007202 */ /* 0x000fe40000000f00 */
[----:B------:R-:W5:Y:S01]  /*4aa10*/  LDL.LU.64 R14, [R1+0x2cb0] ;  /* 0x002cb000010e7983 */ /* 0x000f620000300a00 */
[----:B------:R-:W4:Y:S01]  /*4aa20*/  LDL.LU.64 R12, [R1+0x2ca8] ;  /* 0x002ca800010c7983 */ /* 0x000f220000300a00 */
[C---:B---3--:R-:W-:Y:S02]  /*4aa30*/  HMMA.16816.F32 R4, R24.reuse, R22, R4 ;  /* 0x000000161804723c */ /* 0x048fe40000001804 */
[----:B------:R-:W-:Y:S01]  /*4aa40*/  STL.64 [R1+0x29d8], R22 ;  /* 0x0029d81601007387 */ /* 0x000fe20000100a00 */
[----:B------:R-:W-:Y:S11]  /*4aa50*/  STL.64 [R1+0x29d0], R20 ;  /* 0x0029d01401007387 */ /* 0x000ff60000100a00 */
[----:B------:R-:W-:Y:S09]  /*4aa60*/  @!UPT UIADD3 URZ, URZ, URZ, URZ ;  /* 0x0000003f3f3ff290 */ /* 0x000ff2000fffe03f */
[----:B------:R-:W-:Y:S01]  /*4aa70*/  STL.64 [R1+0x3f0], R4 ;  /* 0x0003f00401007387 */ /* 0x000fe20000100a00 */
[----:B------:R2:W-:Y:S02]  /*4aa80*/  STL.64 [R1+0x3f8], R6 ;  /* 0x0003f80601007387 */ /* 0x0005e40000100a00 */
[----:B--2---:R-:W-:Y:S01]  /*4aa90*/  HMMA.16816.F32 R4, R24, R18, R8 ;  /* 0x000000121804723c */ /* 0x004fe20000001808 */
[----:B-----5:R-:W-:Y:S01]  /*4aaa0*/  MOV R22, R15 ;  /* 0x0000000f00167202 */ /* 0x020fe20000000f00 */
[----:B------:R-:W-:Y:S01]  /*4aab0*/  IMAD.MOV.U32 R23, RZ, RZ, R14 ;  /* 0x000000ffff177224 */ /* 0x000fe200078e000e */
[----:B------:R-:W2:Y:S01]  /*4aac0*/  LDL.LU R15, [R1+0x2ca4] ;  /* 0x002ca400010f7983 */ /* 0x000ea20000300800 */
[----:B------:R-:W3:Y:S03]  /*4aad0*/  LDL.LU R14, [R1+0x2ca0] ;  /* 0x002ca000010e7983 */ /* 0x000ee60000300800 */
[----:B------:R0:W-:Y:S04]  /*4aae0*/  STL.64 [R1+0x2b80], R22 ;  /* 0x002b801601007387 */ /* 0x0001e80000100a00 */
[----:B0-----:R-:W5:Y:S11]  /*4aaf0*/  LDL.LU R22, [R1+0x138] ;  /* 0x0001380001167983 */ /* 0x001f760000300800 */
[----:B------:R-:W-:Y:S01]  /*4ab00*/  @!UPT UIADD3 URZ, URZ, URZ, URZ ;  /* 0x0000003f3f3ff290 */ /* 0x000fe2000fffe03f */
[----:B------:R-:W-:Y:S01]  /*4ab10*/  STL.64 [R1+0x3e0], R4 ;  /* 0x0003e00401007387 */ /* 0x000fe20000100a00 */
[----:B------:R-:W-:Y:S02]  /*4ab20*/  STL.64 [R1+0x3e8], R6 ;  /* 0x0003e80601007387 */ /* 0x000fe40000100a00 */
[----:B------:R-:W5:Y:S02]  /*4ab30*/  LDL.LU R23, [R1+0x13c] ;  /* 0x00013c0001177983 */ /* 0x000f640000300800 */
[----:B-----5:R-:W-:Y:S01]  /*4ab40*/  STL.64 [R1+0x2b98], R22 ;  /* 0x002b981601007387 */ /* 0x020fe20000100a00 */
[----:B------:R-:W-:Y:S02]  /*4ab50*/  STL.64 [R1+0x29c8], R18 ;  /* 0x0029c81201007387 */ /* 0x000fe40000100a00 */
[----:B----4-:R0:W-:Y:S02]  /*4ab60*/  STL.64 [R1+0x29c0], R16 ;  /* 0x0029c01001007387 */ /* 0x0101e40000100a00 */
[----:B0-----:R-:W4:Y:S01]  /*4ab70*/  LDL.LU R16, [R1+0x320] ;  /* 0x0003200001107983 */ /* 0x001f220000300800 */
[----:B------:R-:W4:Y:S02]  /*4ab80*/  LDL.LU R17, [R1+0x324] ;  /* 0x0003240001117983 */ /* 0x000f240000300800 */
[----:B------:R-:W5:Y:S02]  /*4ab90*/  LDL.LU R18, [R1+0x328] ;  /* 0x0003280001127983 */ /* 0x000f640000300800 */
[----:B------:R-:W5:Y:S01]  /*4aba0*/  LDL.LU R19, [R1+0x32c] ;  /* 0x00032c0001137983 */ /* 0x000f620000300800 */
[----:B---3--:R-:W-:-:S02]  /*4abb0*/  MOV R22, R14 ;  /* 0x0000000e00167202 */ /* 0x008fc40000000f00 */
[----:B--2---:R-:W-:Y:S01]  /*4abc0*/  MOV R23, R15 ;  /* 0x0000000f00177202 */ /* 0x004fe20000000f00 */
[----:B------:R-:W2:Y:S01]  /*4abd0*/  LDL.LU R14, [R1+0x2c9c] ;  /* 0x002c9c00010e7983 */ /* 0x000ea20000300800 */
[----:B------:R-:W3:Y:S03]  /*4abe0*/  LDL.LU R15, [R1+0x2c98] ;  /* 0x002c9800010f7983 */ /* 0x000ee60000300800 */
[----:B------:R-:W-:Y:S04]  /*4abf0*/  STL.64 [R1+0x2bb0], R22 ;  /* 0x002bb01601007387 */ /* 0x000fe80000100a00 */
[----:B-----5:R-:W-:Y:S01]  /*4ac00*/  STL.64 [R1+0x2b90], R18 ;  /* 0x002b901201007387 */ /* 0x020fe20000100a00 */
[----:B----4-:R0:W-:Y:S03]  /*4ac10*/  STL.64 [R1+0x2b88], R16 ;  /* 0x002b881001007387 */ /* 0x0101e60000100a00 */
[----:B0-----:R-:W4:Y:S01]  /*4ac20*/  LDL.LU R16, [R1+0x340] ;  /* 0x0003400001107983 */ /* 0x001f220000300800 */
[----:B------:R-:W4:Y:S02]  /*4ac30*/  LDL.LU R17, [R1+0x344] ;  /* 0x0003440001117983 */ /* 0x000f240000300800 */
[----:B------:R-:W5:Y:S02]  /*4ac40*/  LDL.LU R18, [R1+0x348] ;  /* 0x0003480001127983 */ /* 0x000f640000300800 */
[----:B------:R-:W5:Y:S01]  /*4ac50*/  LDL.LU R19, [R1+0x34c] ;  /* 0x00034c0001137983 */ /* 0x000f620000300800 */
[----:B------:R-:W2:Y:S01]  /*4ac60*/  LDL.LU R22, [R1+0x158] ;  /* 0x0001580001167983 */ /* 0x000ea20000300800 */
[----:B------:R-:W2:Y:S03]  /*4ac70*/  LDL.LU R23, [R1+0x15c] ;  /* 0x00015c0001177983 */ /* 0x000ea60000300800 */
[----:B--2---:R3:W-:Y:S01]  /*4ac80*/  STL.64 [R1+0x2bc8], R22 ;  /* 0x002bc81601007387 */ /* 0x0047e20000100a00 */
[----:B-----5:R-:W-:Y:S02]  /*4ac90*/  STL.64 [R1+0x2ba8], R18 ;  /* 0x002ba81201007387 */ /* 0x020fe40000100a00 */
[----:B----4-:R0:W-:Y:S02]  /*4aca0*/  STL.64 [R1+0x2ba0], R16 ;  /* 0x002ba01001007387 */ /* 0x0101e40000100a00 */
[----:B---3--:R-:W-:Y:S01]  /*4acb0*/  IMAD.MOV.U32 R22, RZ, RZ, R15 ;  /* 0x000000ffff167224 */ /* 0x008fe200078e000f */
[----:B------:R-:W-:Y:S01]  /*4acc0*/  MOV R23, R14 ;  /* 0x0000000e00177202 */ /* 0x000fe20000000f00 */
[----:B0-----:R-:W2:Y:S01]  /*4acd0*/  LDL.LU R16, [R1+0x350] ;  /* 0x0003500001107983 */ /* 0x001ea20000300800 */
[----:B------:R-:W2:Y:S02]  /*4ace0*/  LDL.LU R17, [R1+0x354] ;  /* 0x0003540001117983 */ /* 0x000ea40000300800 */
[----:B------:R-:W3:Y:S02]  /*4acf0*/  LDL.LU R18, [R1+0x358] ;  /* 0x0003580001127983 */ /* 0x000ee40000300800 */
[----:B------:R-:W3:Y:S01]  /*4ad00*/  LDL.LU R19, [R1+0x35c] ;  /* 0x00035c0001137983 */ /* 0x000ee20000300800 */
[----:B------:R-:W4:Y:S01]  /*4ad10*/  LDL.LU R15, [R1+0x2c94] ;  /* 0x002c9400010f7983 */ /* 0x000f220000300800 */
[----:B------:R-:W5:Y:S02]  /*4ad20*/  LDL.LU R14, [R1+0x2c90] ;  /* 0x002c9000010e7983 */ /* 0x000f640000300800 */
[----:B------:R0:W-:Y:S02]  /*4ad30*/  STL.64 [R1+0x2be0], R22 ;  /* 0x002be01601007387 */ /* 0x0001e40000100a00 */
[----:B0-----:R-:W2:Y:S01]  /*4ad40*/  LDL.LU R22, [R1+0x178] ;  /* 0x0001780001167983 */ /* 0x001ea20000300800 */
[----:B------:R-:W2:Y:S03]  /*4ad50*/  LDL.LU R23, [R1+0x17c] ;  /* 0x00017c0001177983 */ /* 0x000ea60000300800 */
[----:B--2---:R-:W-:Y:S01]  /*4ad60*/  STL.64 [R1+0x2bf8], R22 ;  /* 0x002bf81601007387 */ /* 0x004fe20000100a00 */
[----:B---3--:R-:W-:Y:S02]  /*4ad70*/  STL.64 [R1+0x2bc0], R18 ;  /* 0x002bc01201007387 */ /* 0x008fe40000100a00 */
[----:B------:R0:W-:Y:S02]  /*4ad80*/  STL.64 [R1+0x2bb8], R16 ;  /* 0x002bb81001007387 */ /* 0x0001e40000100a00 */
[----:B0-----:R-:W2:Y:S01]  /*4ad90*/  LDL.LU R16, [R1+0x360] ;  /* 0x0003600001107983 */ /* 0x001ea20000300800 */
[----:B------:R-:W2:Y:S02]  /*4ada0*/  LDL.LU R17, [R1+0x364] ;  /* 0x0003640001117983 */ /* 0x000ea40000300800 */
[----:B------:R-:W3:Y:S02]  /*4adb0*/  LDL.LU R18, [R1+0x368] ;  /* 0x0003680001127983 */ /* 0x000ee40000300800 */
[----:B------:R-:W3:Y:S01]  /*4adc0*/  LDL.LU R19, [R1+0x36c] ;  /* 0x00036c0001137983 */ /* 0x000ee20000300800 */
[----:B-----5:R-:W-:Y:S01]  /*4add0*/  MOV R22, R14 ;  /* 0x0000000e00167202 */ /* 0x020fe20000000f00 */
[----:B----4-:R-:W-:Y:S01]  /*4ade0*/  IMAD.MOV.U32 R23, RZ, RZ, R15 ;  /* 0x000000ffff177224 */ /* 0x010fe200078e000f */
[----:B------:R-:W4:Y:S01]  /*4adf0*/  LDL.LU R14, [R1+0x2c8c] ;  /* 0x002c8c00010e7983 */ /* 0x000f220000300800 */
[----:B------:R-:W5:Y:S03]  /*4ae00*/  LDL.LU R15, [R1+0x2c88] ;  /* 0x002c8800010f7983 */ /* 0x000f660000300800 */
[----:B------:R-:W-:Y:S04]  /*4ae10*/  STL.64 [R1+0x2c10], R22 ;  /* 0x002c101601007387 */ /* 0x000fe80000100a00 */
[----:B---3--:R-:W-:Y:S01]  /*4ae20*/  STL.64 [R1+0x2bd8], R18 ;  /* 0x002bd81201007387 */ /* 0x008fe20000100a00 */
[----:B--2---:R0:W-:Y:S03]  /*4ae30*/  STL.64 [R1+0x2bd0], R16 ;  /* 0x002bd01001007387 */ /* 0x0041e60000100a00 */
[----:B0-----:R-:W2:Y:S01]  /*4ae40*/  LDL.LU R16, [R1+0x370] ;  /* 0x0003700001107983 */ /* 0x001ea20000300800 */
[----:B------:R-:W2:Y:S02]  /*4ae50*/  LDL.LU R17, [R1+0x374] ;  /* 0x0003740001117983 */ /* 0x000ea40000300800 */
[----:B------:R-:W3:Y:S02]  /*4ae60*/  LDL.LU R18, [R1+0x378] ;  /* 0x0003780001127983 */ /* 0x000ee40000300800 */
[----:B------:R-:W3:Y:S01]  /*4ae70*/  LDL.LU R19, [R1+0x37c] ;  /* 0x00037c0001137983 */ /* 0x000ee20000300800 */
[----:B------:R-:W2:Y:S01]  /*4ae80*/  LDL.LU R22, [R1+0x198] ;  /* 0x0001980001167983 */ /* 0x000ea20000300800 */
        /* <DEDUP_REMOVED lines=8> */
[----:B-----5:R-:W-:-:S02]  /*4af10*/  MOV R22, R15 ;  /* 0x0000000f00167202 */ /* 0x020fc40000000f00 */
[----:B----4-:R-:W-:Y:S01]  /*4af20*/  MOV R23, R14 ;  /* 0x0000000e00177202 */ /* 0x010fe20000000f00 */
[----:B------:R-:W4:Y:S01]  /*4af30*/  LDL.LU R15, [R1+0x2c84] ;  /* 0x002c8400010f7983 */ /* 0x000f220000300800 */
[----:B------:R-:W5:Y:S02]  /*4af40*/  LDL.LU R14, [R1+0x2c80] ;  /* 0x002c8000010e7983 */ /* 0x000f640000300800 */
[----:B------:R-:W4:Y:S02]  /*4af50*/  LDL.LU R8, [R1+0x3d0] ;  /* 0x0003d00001087983 */ /* 0x000f240000300800 */
[----:B------:R-:W4:Y:S01]  /*4af60*/  LDL.LU R9, [R1+0x3d4] ;  /* 0x0003d40001097983 */ /* 0x000f220000300800 */
[----:B------:R-:W4:Y:S01]  /*4af70*/  LDL.LU R10, [R1+0x3d8] ;  /* 0x0003d800010a7983 */ /* 0x000f220000300800 */
[----:B------:R-:W4:Y:S02]  /*4af80*/  LDL.LU R11, [R1+0x3dc] ;  /* 0x0003dc00010b7983 */ /* 0x000f240000300800 */
[----:B------:R-:W4:Y:S02]  /*4af90*/  LDL.LU R4, [R1+0x3c0] ;  /* 0x0003c00001047983 */ /* 0x000f240000300800 */
[----:B------:R-:W4:Y:S01]  /*4afa0*/  LDL.LU R5, [R1+0x3c4] ;  /* 0x0003c40001057983 */ /* 0x000f220000300800 */
[----:B------:R-:W4:Y:S01]  /*4afb0*/  LDL.LU R6, [R1+0x3c8] ;  /* 0x0003c80001067983 */ /* 0x000f220000300800 */
[----:B------:R-:W4:Y:S03]  /*4afc0*/  LDL.LU R7, [R1+0x3cc] ;  /* 0x0003cc0001077983 */ /* 0x000f260000300800 */
[----:B---3--:R-:W-:Y:S01]  /*4afd0*/  STL.64 [R1+0x2c08], R18 ;  /* 0x002c081201007387 */ /* 0x008fe20000100a00 */
[----:B--2---:R0:W-:Y:S03]  /*4afe0*/  STL.64 [R1+0x2c00], R16 ;  /* 0x002c001001007387 */ /* 0x0041e60000100a00 */
[----:B0-----:R-:W2:Y:S01]  /*4aff0*/  LDL.LU R16, [R1+0x390] ;  /* 0x0003900001107983 */ /* 0x001ea20000300800 */
[----:B------:R-:W2:Y:S02]  /*4b000*/  LDL.LU R17, [R1+0x394] ;  /* 0x0003940001117983 */ /* 0x000ea40000300800 */
[----:B------:R-:W3:Y:S02]  /*4b010*/  LDL.LU R18, [R1+0x398] ;  /* 0x0003980001127983 */ /* 0x000ee40000300800 */
[----:B------:R-:W3:Y:S01]  /*4b020*/  LDL.LU R19, [R1+0x39c] ;  /* 0x00039c0001137983 */ /* 0x000ee20000300800 */
[----:B------:R-:W2:Y:S04]  /*4b030*/  LDL R20, [R1+0x68c] ;  /* 0x00068c0001147983 */ /* 0x000ea80000100800 */
[----:B------:R-:W2:Y:S01]  /*4b040*/  LDL R21, [R1+0x670] ;  /* 0x0006700001157983 */ /* 0x000ea20000100800 */
[----:B------:R-:W-:Y:S03]  /*4b050*/  STL.64 [R1+0x2c50], R22 ;  /* 0x002c501601007387 */ /* 0x000fe60000100a00 */
[----:B--2---:R0:W-:Y:S04]  /*4b060*/  STL.64 [R1+0x2c48], R20 ;  /* 0x002c481401007387 */ /* 0x0041e80000100a00 */
[----:B0-----:R-:W2:Y:S01]  /*4b070*/  LDL.LU R20, [R1+0x1c0] ;  /* 0x0001c00001147983 */ /* 0x001ea20000300800 */
[----:B------:R-:W2:Y:S02]  /*4b080*/  LDL.LU R21, [R1+0x1c4] ;  /* 0x0001c40001157983 */ /* 0x000ea40000300800 */
[----:B------:R-:W2:Y:S02]  /*4b090*/  LDL.LU R22, [R1+0x1c8] ;  /* 0x0001c80001167983 */ /* 0x000ea40000300800 */
[----:B------:R-:W2:Y:S01]  /*4b0a0*/  LDL.LU R23, [R1+0x1cc] ;  /* 0x0001cc0001177983 */ /* 0x000ea20000300800 */
[----:B---3--:R5:W-:Y:S01]  /*4b0b0*/  STL.64 [R1+0x2c20], R18 ;  /* 0x002c201201007387 */ /* 0x008be20000100a00 */
[----:B------:R0:W-:Y:S02]  /*4b0c0*/  STL.64 [R1+0x2c18], R16 ;  /* 0x002c181001007387 */ /* 0x0001e40000100a00 */
[----:B-----5:R-:W-:Y:S01]  /*4b0d0*/  IMAD.MOV.U32 R18, RZ, RZ, R14 ;  /* 0x000000ffff127224 */ /* 0x020fe200078e000e */
[----:B0-----:R-:W3:Y:S01]  /*4b0e0*/  LDL.LU R16, [R1+0x3a0] ;  /* 0x0003a00001107983 */ /* 0x001ee20000300800 */
[----:B------:R-:W3:Y:S02]  /*4b0f0*/  LDL.LU R17, [R1+0x3a4] ;  /* 0x0003a40001117983 */ /* 0x000ee40000300800 */
[----:B------:R-:W5:Y:S01]  /*4b100*/  LDL.LU R14, [R1+0x2c7c] ;  /* 0x002c7c00010e7983 */ /* 0x000f620000300800 */
[----:B----4-:R-:W-:-:S02]  /*4b110*/  MOV R19, R15 ;  /* 0x0000000f00137202 */ /* 0x010fc40000000f00 */
[----:B------:R-:W5:Y:S03]  /*4b120*/  LDL.LU R15, [R1+0x2c78] ;  /* 0x002c7800010f7983 */ /* 0x000f660000300800 */
[----:B------:R-:W-:Y:S01]  /*4b130*/  STL.64 [R1+0x2c38], R18 ;  /* 0x002c381201007387 */ /* 0x000fe20000100a00 */
[C---:B-----5:R-:W-:Y:S01]  /*4b140*/  HMMA.16816.F32 R8, R24.reuse, R14, R8 ;  /* 0x0000000e1808723c */ /* 0x060fe20000001808 */
[----:B---3--:R0:W-:Y:S04]  /*4b150*/  STL.64 [R1+0x2c30], R16 ;  /* 0x002c301001007387 */ /* 0x0081e80000100a00 */
[----:B0-----:R-:W3:Y:S01]  /*4b160*/  LDL.LU R16, [R1+0x3b0] ;  /* 0x0003b00001107983 */ /* 0x001ee20000300800 */
[----:B------:R-:W3:Y:S02]  /*4b170*/  LDL.LU R17, [R1+0x3b4] ;  /* 0x0003b40001117983 */ /* 0x000ee40000300800 */
[----:B------:R-:W3:Y:S02]  /*4b180*/  LDL.LU R18, [R1+0x3b8] ;  /* 0x0003b80001127983 */ /* 0x000ee40000300800 */
[----:B------:R-:W3:Y:S11]  /*4b190*/  LDL.LU R19, [R1+0x3bc] ;  /* 0x0003bc0001137983 */ /* 0x000ef60000300800 */
[----:B------:R-:W-:Y:S02]  /*4b1a0*/  @!UPT UIADD3 URZ, URZ, URZ, URZ ;  /* 0x0000003f3f3ff290 */ /* 0x000fe4000fffe03f */
[----:B------:R-:W-:Y:S01]  /*4b1b0*/  STL.64 [R1+0x3d0], R8 ;  /* 0x0003d00801007387 */ /* 0x000fe20000100a00 */
[----:B------:R0:W-:Y:S03]  /*4b1c0*/  STL.64 [R1+0x3d8], R10 ;  /* 0x0003d80a01007387 */ /* 0x0001e60000100a00 */
[----:B0-----:R-:W4:Y:S01]  /*4b1d0*/  LDL.LU.64 R10, [R1+0x2c70] ;  /* 0x002c7000010a7983 */ /* 0x001f220000300a00 */
[----:B------:R-:W5:Y:S02]  /*4b1e0*/  LDL.LU.64 R8, [R1+0x2c68] ;  /* 0x002c680001087983 */ /* 0x000f640000300a00 */
[----:B------:R-:W-:Y:S02]  /*4b1f0*/  STL.64 [R1+0x29b8], R14 ;  /* 0x0029b80e01007387 */ /* 0x000fe40000100a00 */
[----:B------:R0:W-:Y:S02]  /*4b200*/  STL.64 [R1+0x29b0], R12 ;  /* 0x0029b00c01007387 */ /* 0x0001e40000100a00 */
[----:B0-----:R-:W2:Y:S04]  /*4b210*/  LDL R12, [R1+0x674] ;  /* 0x00067400010c7983 */ /* 0x001ea80000100800 */
[----:B------:R-:W2:Y:S01]  /*4b220*/  LDL R13, [R1+0x684] ;  /* 0x00068400010d7983 */ /* 0x000ea20000100800 */
[----:B------:R-:W2:Y:S02]  /*4b230*/  LDL.LU R14, [R1+0x128] ;  /* 0x00012800010e7983 */ /* 0x000ea40000300800 */
[----:B------:R-:W2:Y:S01]  /*4b240*/  LDL.LU R15, [R1+0x12c] ;  /* 0x00012c00010f7983 */ /* 0x000ea20000300800 */
[C---:B----4-:R-:W-:Y:S11]  /*4b250*/  HMMA.16816.F32 R4, R24.reuse, R10, R4 ;  /* 0x0000000a1804723c */ /* 0x050ff60000001804 */
[----:B------:R-:W-:Y:S11]  /*4b260*/  @!UPT UIADD3 URZ, URZ, URZ, URZ ;  /* 0x0000003f3f3ff290 */ /* 0x000ff6000fffe03f */
[----:B------:R-:W-:Y:S01]  /*4b270*/  @!UPT UIADD3 URZ, URZ, URZ, URZ ;  /* 0x0000003f3f3ff290 */ /* 0x000fe2000fffe03f */
[----:B------:R-:W-:Y:S01]  /*4b280*/  STL.64 [R1+0x3c0], R4 ;  /* 0x0003c00401007387 */ /* 0x000fe20000100a00 */
[----:B------:R0:W-:Y:S03]  /*4b290*/  STL.64 [R1+0x3c8], R6 ;  /* 0x0003c80601007387 */ /* 0x0001e60000100a00 */
[----:B0-----:R-:W2:Y:S01]  /*4b2a0*/  LDL.LU.64 R6, [R1+0x2c60] ;  /* 0x002c600001067983 */ /* 0x001ea20000300a00 */
[----:B------:R-:W4:Y:S02]  /*4b2b0*/  LDL.LU.64 R4, [R1+0x2c58] ;  /* 0x002c580001047983 */ /* 0x000f240000300a00 */
[----:B------:R-:W-:Y:S02]  /*4b2c0*/  STL.64 [R1+0x29a8], R10 ;  /* 0x0029a80a01007387 */ /* 0x000fe40000100a00 */
[----:B-----5:R0:W-:Y:S02]  /*4b2d0*/  STL.64 [R1+0x29a0], R8 ;  /* 0x0029a00801007387 */ /* 0x0201e40000100a00 */
[----:B0-----:R-:W5:Y:S01]  /*4b2e0*/  LDL.LU R8, [R1+0x330] ;  /* 0x0003300001087983 */ /* 0x001f620000300800 */
[----:B------:R-:W5:Y:S02]  /*4b2f0*/  LDL.LU R9, [R1+0x334] ;  /* 0x0003340001097983 */ /* 0x000f640000300800 */
[----:B------:R-:W5:Y:S02]  /*4b300*/  LDL.LU R10, [R1+0x338] ;  /* 0x00033800010a7983 */ /* 0x000f640000300800 */
[----:B------:R-:W5:Y:S01]  /*4b310*/  LDL.LU R11, [R1+0x33c] ;  /* 0x00033c00010b7983 */ /* 0x000f620000300800 */
[----:B--2---:R-:W-:Y:S01]  /*4b320*/  HMMA.16816.F32 R24, R24, R6, R20 ;  /* 0x000000061818723c */ /* 0x004fe20000001814 */
[----:B------:R-:W3:Y:S01]  /*4b330*/  LDL.LU.64 R22, [R1+0x2c50] ;  /* 0x002c500001167983 */ /* 0x000ee20000300a00 */
[----:B------:R-:W2:Y:S11]  /*4b340*/  LDL.LU.64 R20, [R1+0x2c48] ;  /* 0x002c480001147983 */ /* 0x000eb60000300a00 */
[----:B------:R-:W-:Y:S10]  /*4b350*/  @!UPT UIADD3 URZ, URZ, URZ, URZ ;  /* 0x0000003f3f3ff290 */ /* 0x000ff4000fffe03f */
[----:B------:R-:W-:Y:S01]  /*4b360*/  STL.64 [R1+0x1c0], R24 ;  /* 0x0001c01801007387 */ /* 0x000fe20000100a00 */
[----:B------:R0:W-:Y:S03]  /*4b370*/  STL.64 [R1+0x1c8], R26 ;  /* 0x0001c81a01007387 */ /* 0x0001e60000100a00 */
[----:B0-----:R-:W2:Y:S04]  /*4b380*/  LDL R26, [R1+0x688] ;  /* 0x00068800011a7983 */ /* 0x001ea80000100800 */
[----:B------:R-:W2:Y:S01]  /*4b390*/  LDL R27, [R1+0x680] ;  /* 0x00068000011b7983 */ /* 0x000ea20000100800 */
[----:B------:R-:W-:Y:S01]  /*4b3a0*/  F2FP.PACK_AB R25, R12, R29 ;  /* 0x0000001d0c19723e */ /* 0x000fe200000000ff */
[----:B------:R-:W-:Y:S02]  /*4b3b0*/  STL.64 [R1+0x2a28], R6 ;  /* 0x002a280601007387 */ /* 0x000fe40000100a00 */
[----:B----4-:R-:W-:Y:S01]  /*4b3c0*/  STL [R1+0x2a20], R4 ;  /* 0x002a200401007387 */ /* 0x010fe20000100800 */
[----:B------:R-:W4:Y:S01]  /*4b3d0*/  LDL R29, [R1+0x7e4] ;  /* 0x0007e400011d7983 */ /* 0x000f220000100800 */
[----:B--2---:R-:W-:Y:S01]  /*4b3e0*/  F2FP.PACK_AB R24, R26, R27 ;  /* 0x0000001b1a18723e */ /* 0x004fe200000000ff */
[----:B------:R-:W-:Y:S01]  /*4b3f0*/  F2FP.PACK_AB R26, R13, R20 ;  /* 0x000000140d1a723e */ /* 0x000fe200000000ff */
[----:B------:R-:W-:-:S02]  /*4b400*/  F2FP.PACK_AB R27, R21, R5 ;  /* 0x00000005151b723e */ /* 0x000fc400000000ff */
[----:B------:R-:W2:Y:S05]  /*4b410*/  LDL.LU R5, [R1+0x2c40] ;  /* 0x002c400001057983 */ /* 0x000eaa0000300800 */
        /* <DEDUP_REMOVED lines=55> */
[----:B0-----:R-:W3:Y:S01]  /*4b790*/  LDL.LU.64 R22, [R1+0x2b80] ;  /* 0x002b800001167983 */ /* 0x001ee20000300a00 */
[C---:B-----5:R-:W-:Y:S11]  /*4b7a0*/  HMMA.16816.F32 R12, R24.reuse, R14, R8 ;  /* 0x0000000e180c723c */ /* 0x060ff60000001808 */
[----:B------:R-:W-:Y:S11]  /*4b7b0*/  @!UPT UIADD3 URZ, URZ, URZ, URZ ;  /* 0x0000003f3f3ff290 */ /* 0x000ff6000fffe03f */
[----:B------:R-:W-:Y:S01]  /*4b7c0*/  @!UPT UIADD3 URZ, URZ, URZ, URZ ;  /* 0x0000003f3f3ff290 */ /* 0x000fe2000fffe03f */
[----:B------:R-:W-:Y:S01]  /*4b7d0*/  STL.64 [R1+0x330], R12 ;  /* 0x0003300c01007387 */ /* 0x000fe20000100a00 */
[----:B------:R-:W-:Y:S01]  /*4b7e0*/  STL.64 [R1+0x338], R14 ;  /* 0x0003380e01007387 */ /* 0x000fe20000100a00 */
[----:B---3--:R-:W-:Y:S07]  /*4b7f0*/  HMMA.16816.F32 R8, R24, R22, R16 ;  /* 0x000000161808723c */ /* 0x008fee0000001810 */
[----:B------:R-:W-:Y:S01]  /*4b800*/  MOV R22, R28 ;  /* 0x0000001c00167202 */ /* 0x000fe20000000f00 */
[----:B------:R-:W-:Y:S11]  /*4b810*/  IMAD.MOV.U32 R23, RZ, RZ, R0 ;  /* 0x000000ffff177224 */ /* 0x000ff600078e0000 */
[----:B------:R-:W-:Y:S04]  /*4b820*/  @!UPT UIADD3 URZ, URZ, URZ, URZ ;  /* 0x0000003f3f3ff290 */ /* 0x000fe8000fffe03f */
[----:B------:R-:W-:Y:S01]  /*4b830*/  STL.64 [R1+0x320], R8 ;  /* 0x0003200801007387 */ /* 0x000fe20000100a00 */
[----:B------:R-:W-:Y:S02]  /*4b840*/  STL.64 [R1+0x328], R10 ;  /* 0x0003280a01007387 */ /* 0x000fe40000100a00 */
[----:B------:R0:W-:Y:S02]  /*4b850*/  STL.64 [R1+0x29f0], R22 ;  /* 0x0029f01601007387 */ /* 0x0001e40000100a00 */
[----:B------:R-:W4:Y:S01]  /*4b860*/  LDL.LU R28, [R1+0xa84] ;  /* 0x000a8400011c7983 */ /* 0x000f220000300800 */
[----:B------:R-:W3:Y:S01]  /*4b870*/  LDL.LU R16, [R1+0x200] ;  /* 0x0002000001107983 */ /* 0x000ee20000300800 */
[----:B------:R-:W3:Y:S02]  /*4b880*/  LDL.LU R17, [R1+0x204] ;  /* 0x0002040001117983 */ /* 0x000ee40000300800 */
[----:B------:R-:W5:Y:S02]  /*4b890*/  LDL.LU R18, [R1+0x208] ;  /* 0x0002080001127983 */ /* 0x000f640000300800 */
[----:B------:R-:W5:Y:S01]  /*4b8a0*/  LDL.LU R19, [R1+0x20c] ;  /* 0x00020c0001137983 */ /* 0x000f620000300800 */
[----:B0-----:R-:W-:-:S02]  /*4b8b0*/  MOV R22, R3 ;  /* 0x0000000300167202 */ /* 0x001fc40000000f00 */
[----:B------:R-:W-:Y:S01]  /*4b8c0*/  MOV R23, R2 ;  /* 0x0000000200177202 */ /* 0x000fe20000000f00 */
[----:B------:R-:W2:Y:S04]  /*4b8d0*/  LDL.LU R3, [R1+0x2b78] ;  /* 0x002b780001037983 */ /* 0x000ea80000300800 */
[----:B------:R-:W-:Y:S04]  /*4b8e0*/  STL.64 [R1+0x2a08], R22 ;  /* 0x002a081601007387 */ /* 0x000fe80000100a00 */
[----:B-----5:R-:W-:Y:S01]  /*4b8f0*/  STL.64 [R1+0x29e8], R18 ;  /* 0x0029e81201007387 */ /* 0x020fe20000100a00 */
[----:B---3--:R0:W-:Y:S03]  /*4b900*/  STL.64 [R1+0x29e0], R16 ;  /* 0x0029e01001007387 */ /* 0x0081e60000100a00 */
[----:B0-----:R-:W3:Y:S01]  /*4b910*/  LDL.LU R16, [R1+0x210] ;  /* 0x0002100001107983 */ /* 0x001ee20000300800 */
[----:B------:R-:W3:Y:S02]  /*4b920*/  LDL.LU R17, [R1+0x214] ;  /* 0x0002140001117983 */ /* 0x000ee40000300800 */
[----:B------:R-:W5:Y:S02]  /*4b930*/  LDL.LU R18, [R1+0x218] ;  /* 0x0002180001127983 */ /* 0x000f640000300800 */
[----:B------:R-:W5:Y:S01]  /*4b940*/  LDL.LU R19, [R1+0x21c] ;  /* 0x00021c0001137983 */ /* 0x000f620000300800 */
[----:B------:R-:W3:Y:S01]  /*4b950*/  LDL.LU R22, [R1+0x28] ;  /* 0x0000280001167983 */ /* 0x000ee20000300800 */
[----:B------:R-:W3:Y:S02]  /*4b960*/  LDL.LU R23, [R1+0x2c] ;  /* 0x00002c0001177983 */ /* 0x000ee40000300800 */
[----:B--2---:R-:W-:Y:S01]  /*4b970*/  IMAD.MOV.U32 R6, RZ, RZ, R3 ;  /* 0x000000ffff067224 */ /* 0x004fe200078e0003 */
[----:B------:R-:W-:Y:S01]  /*4b980*/  MOV R7, R5 ;  /* 0x0000000500077202 */ /* 0x000fe20000000f00 */
[----:B---3--:R0:W-:Y:S01]  /*4b990*/  STL.64 [R1+0x2a30], R22 ;  /* 0x002a301601007387 */ /* 0x0081e20000100a00 */
[----:B------:R-:W2:Y:S02]  /*4b9a0*/  LDL.LU R3, [R1+0x2b74] ;  /* 0x002b740001037983 */ /* 0x000ea40000300800 */
[----:B------:R-:W3:Y:S02]  /*4b9b0*/  LDL.LU R5, [R1+0x2b70] ;  /* 0x002b700001057983 */ /* 0x000ee40000300800 */
[----:B------:R2:W-:Y:S01]  /*4b9c0*/  STL.64 [R1+0x2a38], R6 ;  /* 0x002a380601007387 */ /* 0x0005e20000100a00 */
[----:B------:R-:W4:Y:S01]  /*4b9d0*/  LDL.LU R20, [R1+0x240] ;  /* 0x0002400001147983 */ /* 0x000f220000300800 */
[----:B------:R-:W4:Y:S03]  /*4b9e0*/  LDL.LU R21, [R1+0x244] ;  /* 0x0002440001157983 */ /* 0x000f260000300800 */
[----:B0-----:R-:W4:Y:S01]  /*4b9f0*/  LDL.LU R22, [R1+0x248] ;  /* 0x0002480001167983 */ /* 0x001f220000300800 */
[----:B------:R-:W4:Y:S02]  /*4ba00*/  LDL.LU R23, [R1+0x24c] ;  /* 0x00024c0001177983 */ /* 0x000f240000300800 */
[----:B--2---:R-:W-:Y:S01]  /*4ba10*/  IMAD.MOV.U32 R7, RZ, RZ, R3 ;  /* 0x000000ffff077224 */ /* 0x004fe200078e0003 */
[----:B---3--:R-:W-:Y:S01]  /*4ba20*/  MOV R6, R5 ;  /* 0x0000000500067202 */ /* 0x008fe20000000f00 */
[----:B----4-:R-:W-:Y:S01]  /*4ba30*/  STL.64 [R1+0x2a48], R22 ;  /* 0x002a481601007387 */ /* 0x010fe20000100a00 */
[----:B------:R0:W-:Y:S02]  /*4ba40*/  STL.64 [R1+0x2a40], R20 ;  /* 0x002a401401007387 */ /* 0x0001e40000100a00 */
[----:B------:R-:W2:Y:S02]  /*4ba50*/  LDL.LU R5, [R1+0x2b6c] ;  /* 0x002b6c0001057983 */ /* 0x000ea40000300800 */
[----:B------:R-:W3:Y:S01]  /*4ba60*/  LDL.LU R3, [R1+0x2b68] ;  /* 0x002b680001037983 */ /* 0x000ee20000300800 */
[----:B------:R2:W-:Y:S04]  /*4ba70*/  STL.64 [R1+0x2a50], R6 ;  /* 0x002a500601007387 */ /* 0x0005e80000100a00 */
[----:B0-----:R-:W4:Y:S01]  /*4ba80*/  LDL.LU R20, [R1+0x250] ;  /* 0x0002500001147983 */ /* 0x001f220000300800 */
[----:B------:R-:W4:Y:S02]  /*4ba90*/  LDL.LU R21, [R1+0x254] ;  /* 0x0002540001157983 */ /* 0x000f240000300800 */
[----:B------:R-:W4:Y:S02]  /*4baa0*/  LDL.LU R22, [R1+0x258] ;  /* 0x0002580001167983 */ /* 0x000f240000300800 */
[----:B------:R-:W4:Y:S01]  /*4bab0*/  LDL.LU R23, [R1+0x25c] ;  /* 0x00025c0001177983 */ /* 0x000f220000300800 */
[----:B--2---:R-:W-:-:S02]  /*4bac0*/  MOV R7, R5 ;  /* 0x0000000500077202 */ /* 0x004fc40000000f00 */
        /* <DEDUP_REMOVED lines=10> */
[----:B--2---:R-:W-:Y:S01]  /*4bb70*/  MOV R7, R3 ;  /* 0x0000000300077202 */ /* 0x004fe20000000f00 */
[----:B---3--:R-:W-:Y:S01]  /*4bb80*/  IMAD.MOV.U32 R6, RZ, RZ, R5 ;  /* 0x000000ffff067224 */ /* 0x008fe200078e0005 */
        /* <DEDUP_REMOVED lines=18> */
[----:B------:R-:W2:Y:S02]  /*4bcb0*/  LDL.LU R22, [R1+0x288] ;  /* 0x0002880001167983 */ /* 0x000ea40000300800 */
[----:B------:R-:W2:Y:S02]  /*4bcc0*/  LDL.LU R23, [R1+0x28c] ;  /* 0x00028c0001177983 */ /* 0x000ea40000300800 */
[----:B--2---:R-:W-:Y:S01]  /*4bcd0*/  STL.64 [R1+0x2aa8], R22 ;  /* 0x002aa81601007387 */ /* 0x004fe20000100a00 */
[----:B----4-:R-:W-:Y:S02]  /*4bce0*/  STL.64 [R1+0x2aa0], R20 ;  /* 0x002aa01401007387 */ /* 0x010fe40000100a00 */
[----:B-1----:R-:W2:Y:S01]  /*4bcf0*/  LDL.LU R6, [R1+0x88] ;  /* 0x0000880001067983 */ /* 0x002ea20000300800 */
[----:B------:R-:W-:-:S05]  /*4bd00*/  MOV R7, R3 ;  /* 0x0000000300077202 */ /* 0x000fca0000000f00 */
[----:B--2---:R0:W-:Y:S04]  /*4bd10*/  STL.64 [R1+0x2ab0], R6 ;  /* 0x002ab00601007387 */ /* 0x0041e80000100a00 */
[----:B0-----:R-:W2:Y:S01]  /*4bd20*/  LDL.LU R6, [R1+0x98] ;  /* 0x0000980001067983 */ /* 0x001ea20000300800 */
[----:B------:R-:W2:Y:S01]  /*4bd30*/  LDL.LU R7, [R1+0x9c] ;  /* 0x00009c0001077983 */ /* 0x000ea20000300800 */
[----:B---3--:R-:W-:Y:S02]  /*4bd40*/  MOV R11, R5 ;  /* 0x00000005000b7202 */ /* 0x008fe40000000f00 */
[----:B--2---:R0:W-:Y:S01]  /*4bd50*/  STL.64 [R1+0x2ac8], R6 ;  /* 0x002ac80601007387 */ /* 0x0041e20000100a00 */
[----:B------:R-:W2:Y:S03]  /*4bd60*/  LDL.LU R10, [R1+0xa8] ;  /* 0x0000a800010a7983 */ /* 0x000ea60000300800 */
[----:B--2---:R1:W-:Y:S01]  /*4bd70*/  STL.64 [R1+0x2ad0], R10 ;  /* 0x002ad00a01007387 */ /* 0x0043e20000100a00 */
[----:B------:R-:W2:Y:S02]  /*4bd80*/  LDL.LU R4, [R1+0x2b0] ;  /* 0x0002b00001047983 */ /* 0x000ea40000300800 */
[----:B------:R-:W2:Y:S02]  /*4bd90*/  LDL.LU R5, [R1+0x2b4] ;  /* 0x0002b40001057983 */ /* 0x000ea40000300800 */
[----:B0-----:R-:W3:Y:S01]  /*4bda0*/  LDL.LU R6, [R1+0x2b8] ;  /* 0x0002b80001067983 */ /* 0x001ee20000300800 */
[----:B------:R-:W3:Y:S04]  /*4bdb0*/  LDL.LU R7, [R1+0x2bc] ;  /* 0x0002bc0001077983 */ /* 0x000ee80000300800 */
[----:B---3--:R-:W-:Y:S01]  /*4bdc0*/  STL.64 [R1+0x2ae0], R6 ;  /* 0x002ae00601007387 */ /* 0x008fe20000100a00 */
[----:B--2---:R0:W-:Y:S02]  /*4bdd0*/  STL.64 [R1+0x2ad8], R4 ;  /* 0x002ad80401007387 */ /* 0x0041e40000100a00 */
[----:B-1----:R-:W2:Y:S02]  /*4bde0*/  LDL.LU R10, [R1+0xb8] ;  /* 0x0000b800010a7983 */ /* 0x002ea40000300800 */
[----:B------:R-:W2:Y:S02]  /*4bdf0*/  LDL.LU R11, [R1+0xbc] ;  /* 0x0000bc00010b7983 */ /* 0x000ea40000300800 */
[----:B--2---:R1:W-:Y:S01]  /*4be00*/  STL.64 [R1+0x2ae8], R10 ;  /* 0x002ae80a01007387 */ /* 0x0043e20000100a00 */
[----:B0-----:R-:W2:Y:S02]  /*4be10*/  LDL.LU R4, [R1+0x2c0] ;  /* 0x0002c00001047983 */ /* 0x001ea40000300800 */
[----:B------:R-:W2:Y:S02]  /*4be20*/  LDL.LU R5, [R1+0x2c4] ;  /* 0x0002c40001057983 */ /* 0x000ea40000300800 */
[----:B------:R-:W3:Y:S01]  /*4be30*/  LDL.LU R6, [R1+0x2c8] ;  /* 0x0002c80001067983 */ /* 0x000ee20000300800 */
        /* <DEDUP_REMOVED lines=11> */
[----:B--2---:R-:W-:Y:S02]  /*4bef0*/  STL.64 [R1+0x2b08], R4 ;  /* 0x002b080401007387 */ /* 0x004fe40000100a00 */
[----:B-1----:R-:W2:Y:S02]  /*4bf00*/  LDL.LU R10, [R1+0xd8] ;  /* 0x0000d800010a7983 */ /* 0x002ea40000300800 */
[----:B------:R-:W2:Y:S02]  /*4bf10*/  LDL.LU R11, [R1+0xdc] ;  /* 0x0000dc00010b7983 */ /* 0x000ea40000300800 */
[----:B--2---:R0:W-:Y:S04]  /*4bf20*/  STL.64 [R1+0x2b18], R10 ;  /* 0x002b180a01007387 */ /* 0x0041e80000100a00 */
[----:B0-----:R-:W2:Y:S01]  /*4bf30*/  LDL.LU R10, [R1+0xe8] ;  /* 0x0000e800010a7983 */ /* 0x001ea20000300800 */
[----:B------:R-:W2:Y:S03]  /*4bf40*/  LDL.LU R11, [R1+0xec] ;  /* 0x0000ec00010b7983 */ /* 0x000ea60000300800 */
[----:B--2---:R0:W-:Y:S01]  /*4bf50*/  STL.64 [R1+0x2b30], R10 ;  /* 0x002b300a01007387 */ /* 0x0041e20000100a00 */
[----:B------:R-:W2:Y:S02]  /*4bf60*/  LDL.LU R14, [R1+0xf8] ;  /* 0x0000f800010e7983 */ /* 0x000ea40000300800 */
[----:B------:R-:W2:Y:S02]  /*4bf70*/  LDL.LU R15, [R1+0xfc] ;  /* 0x0000fc00010f7983 */ /* 0x000ea40000300800 */
        /* <DEDUP_REMOVED lines=8> */
[----:B------:R-:W2:Y:S01]  /*4c000*/  LDL.LU R15, [R1+0x10c] ;  /* 0x00010c00010f7983 */ /* 0x000ea20000300800 */
[----:B0-----:R-:W2:Y:S01]  /*4c010*/  LDL.LU R8, [R1+0x310] ;  /* 0x0003100001087983 */ /* 0x001ea20000300800 */
[----:B------:R-:W2:Y:S02]  /*4c020*/  LDL.LU R9, [R1+0x314] ;  /* 0x0003140001097983 */ /* 0x000ea40000300800 */
[----:B------:R-:W2:Y:S02]  /*4c030*/  LDL.LU R10, [R1+0x318] ;  /* 0x00031800010a7983 */ /* 0x000ea40000300800 */
[----:B------:R-:W2:Y:S01]  /*4c040*/  LDL.LU R11, [R1+0x31c] ;  /* 0x00031c00010b7983 */ /* 0x000ea20000300800 */
[----:B------:R-:W3:Y:S01]  /*4c050*/  LDL.LU R4, [R1+0x2e0] ;  /* 0x0002e00001047983 */ /* 0x000ee20000300800 */
        /* <DEDUP_REMOVED lines=11> */
[----:B------:R-:W3:Y:S02]  /*4c110*/  LDL.LU R22, [R1+0x298] ;  /* 0x0002980001167983 */ /* 0x000ee40000300800 */
[----:B------:R-:W3:Y:S01]  /*4c120*/  LDL.LU R23, [R1+0x29c] ;  /* 0x00029c0001177983 */ /* 0x000ee20000300800 */
[C---:B--2---:R-:W-:Y:S01]  /*4c130*/  HMMA.16816.F32 R12, R24.reuse, R14, R8 ;  /* 0x0000000e180c723c */ /* 0x044fe20000001808 */
[----:B---3--:R-:W-:Y:S01]  /*4c140*/  STL.64 [R1+0x2ac0], R22 ;  /* 0x002ac01601007387 */ /* 0x008fe20000100a00 */
[----:B----4-:R0:W-:Y:S03]  /*4c150*/  STL.64 [R1+0x2ab8], R20 ;  /* 0x002ab81401007387 */ /* 0x0101e60000100a00 */
[----:B0-----:R-:W2:Y:S01]  /*4c160*/  LDL.LU R20, [R1+0x2a0] ;  /* 0x0002a00001147983 */ /* 0x001ea20000300800 */
[----:B------:R-:W2:Y:S02]  /*4c170*/  LDL.LU R21, [R1+0x2a4] ;  /* 0x0002a40001157983 */ /* 0x000ea40000300800 */
[----:B------:R-:W2:Y:S02]  /*4c180*/  LDL.LU R22, [R1+0x2a8] ;  /* 0x0002a80001167983 */ /* 0x000ea40000300800 */
[----:B------:R-:W2:Y:S01]  /*4c190*/  LDL.LU R23, [R1+0x2ac] ;  /* 0x0002ac0001177983 */ /* 0x000ea20000300800 */
[----:B-----5:R-:W-:Y:S01]  /*4c1a0*/  STL.64 [R1+0x2a00], R18 ;  /* 0x002a001201007387 */ /* 0x020fe20000100a00 */
[----:B------:R0:W-:Y:S03]  /*4c1b0*/  STL.64 [R1+0x29f8], R16 ;  /* 0x0029f81001007387 */ /* 0x0001e60000100a00 */
        /* <DEDUP_REMOVED lines=10> */
[----:B------:R-:W4:Y:S01]  /*4c260*/  LDL.LU.64 R10, [R1+0x2b48] ;  /* 0x002b4800010a7983 */ /* 0x000f220000300a00 */
[----:B------:R-:W4:Y:S02]  /*4c270*/  LDL.LU.64 R8, [R1+0x2b40] ;  /* 0x002b400001087983 */ /* 0x000f240000300a00 */
[----:B------:R-:W-:Y:S02]  /*4c280*/  STL.64 [R1+0x310], R12 ;  /* 0x0003100c01007387 */ /* 0x000fe40000100a00 */
[----:B------:R0:W-:Y:S02]  /*4c290*/  STL.64 [R1+0x318], R14 ;  /* 0x0003180e01007387 */ /* 0x0001e40000100a00 */
[----:B0-----:R-:W4:Y:S02]  /*4c2a0*/  LDL.LU.64 R14, [R1+0x2b38] ;  /* 0x002b3800010e7983 */ /* 0x001f240000300a00 */
[C---:B----4-:R-:W-:Y:S02]  /*4c2b0*/  HMMA.16816.F32 R12, R24.reuse, R14, R8 ;  /* 0x0000000e180c723c */ /* 0x050fe40000001808 */
[----:B------:R-:W4:Y:S01]  /*4c2c0*/  LDL.LU.64 R10, [R1+0x2b30] ;  /* 0x002b3000010a7983 */ /* 0x000f220000300a00 */
[----:B------:R-:W5:Y:S11]  /*4c2d0*/  LDL.LU R2, [R1+0xa80] ;  /* 0x000a800001027983 */ /* 0x000f760000300800 */
[----:B------:R-:W-:Y:S09]  /*4c2e0*/  @!UPT UIADD3 URZ, URZ, URZ, URZ ;  /* 0x0000003f3f3ff290 */ /* 0x000ff2000fffe03f */
[----:B------:R0:W-:Y:S01]  /*4c2f0*/  STL.64 [R1+0x300], R12 ;  /* 0x0003000c01007387 */ /* 0x0001e20000100a00 */
[----:B------:R1:W-:Y:S03]  /*4c300*/  STL.64 [R1+0x308], R14 ;  /* 0x0003080e01007387 */ /* 0x0003e60000100a00 */
[----:B0-----:R-:W2:Y:S01]  /*4c310*/  LDL.LU R12, [R1+0x1f0] ;  /* 0x0001f000010c7983 */ /* 0x001ea20000300800 */
[----:B------:R-:W2:Y:S02]  /*4c320*/  LDL.LU R13, [R1+0x1f4] ;  /* 0x0001f400010d7983 */ /* 0x000ea40000300800 */
[----:B-1----:R-:W2:Y:S02]  /*4c330*/  LDL.LU R14, [R1+0x1f8] ;  /* 0x0001f800010e7983 */ /* 0x002ea40000300800 */
        /* <DEDUP_REMOVED lines=30> */
[----:B------:R-:W2:Y:S01]  /*4c520*/  LDL.LU.64 R6, [R1+0x2ac8] ;  /* 0x002ac80001067983 */ /* 0x000ea20000300a00 */
[----:B------:R-:W4:Y:S11]  /*4c530*/  LDL.LU R3, [R1+0xa7c] ;  /* 0x000a7c0001037983 */ /* 0x000f360000300800 */
[----:B------:R-:W-:Y:S09]  /*4c540*/  @!UPT UIADD3 URZ, URZ, URZ, URZ ;  /* 0x0000003f3f3ff290 */ /* 0x000ff2000fffe03f */
[----:B------:R0:W-:Y:S01]  /*4c550*/  STL.64 [R1+0x2b0], R8 ;  /* 0x0002b00801007387 */ /* 0x0001e20000100a00 */
[----:B------:R1:W-:Y:S03]  /*4c560*/  STL.64 [R1+0x2b8], R10 ;  /* 0x0002b80a01007387 */ /* 0x0003e60000100a00 */
[----:B0-----:R-:W3:Y:S01]  /*4c570*/  LDL.LU R8, [R1+0x1e0] ;  /* 0x0001e00001087983 */ /* 0x001ee20000300800 */
[----:B------:R-:W3:Y:S02]  /*4c580*/  LDL.LU R9, [R1+0x1e4] ;  /* 0x0001e40001097983 */ /* 0x000ee40000300800 */
[----:B-1----:R-:W3:Y:S02]  /*4c590*/  LDL.LU R10, [R1+0x1e8] ;  /* 0x0001e800010a7983 */ /* 0x002ee40000300800 */
[----:B------:R-:W3:Y:S01]  /*4c5a0*/  LDL.LU R11, [R1+0x1ec] ;  /* 0x0001ec00010b7983 */ /* 0x000ee20000300800 */
        /* <DEDUP_REMOVED lines=43> */
[----:B------:R-:W3:Y:S11]  /*4c860*/  LDL.LU.64 R22, [R1+0x2a30] ;  /* 0x002a300001167983 */ /* 0x000ef60000300a00 */
[----:B------:R-:W-:Y:S10]  /*4c870*/  @!UPT UIADD3 URZ, URZ, URZ, URZ ;  /* 0x0000003f3f3ff290 */ /* 0x000ff4000fffe03f */
[----:B------:R-:W-:Y:S01]  /*4c880*/  STL.64 [R1+0x240], R4 ;  /* 0x0002400401007387 */ /* 0x000fe20000100a00 */
[----:B------:R0:W-:Y:S03]  /*4c890*/  STL.64 [R1+0x248], R6 ;  /* 0x0002480601007387 */ /* 0x0001e60000100a00 */
[----:B0-----:R-:W2:Y:S01]  /*4c8a0*/  LDL.LU.64 R6, [R1+0x2a28] ;  /* 0x002a280001067983 */ /* 0x001ea20000300a00 */
[----:B------:R-:W2:Y:S02]  /*4c8b0*/  LDL.LU R4, [R1+0x2a20] ;  /* 0x002a200001047983 */ /* 0x000ea40000300800 */
        /* <DEDUP_REMOVED lines=22> */
[----:B------:R-:W2:Y:S02]  /*4ca20*/  LDL.LU.64 R20, [R1+0x29d0] ;  /* 0x0029d00001147983 */ /* 0x000ea40000300a00 */
[----:B------:R-:W-:Y:S02]  /*4ca30*/  FADD R0, R28, -R29 ;  /* 0x8000001d1c007221 */ /* 0x000fe40000000000 */
[----:B------:R-:W2:Y:S01]  /*4ca40*/  LDL.LU R28, [R1+0xa8c] ;  /* 0x000a8c00011c7983 */ /* 0x000ea20000300800 */
[C---:B---3--:R-:W-:Y:S11]  /*4ca50*/  HMMA.16816.F32 R16, R24.reuse, R22, R16 ;  /* 0x000000161810723c */ /* 0x048ff60000001810 */
[----:B------:R-:W-:Y:S11]  /*4ca60*/  @!UPT UIADD3 URZ, URZ, URZ, URZ ;  /* 0x0000003f3f3ff290 */ /* 0x000ff6000fffe03f */
[----:B------:R-:W-:Y:S01]  /*4ca70*/  @!UPT UIADD3 URZ, URZ, URZ, URZ ;  /* 0x0000003f3f3ff290 */ /* 0x000fe2000fffe03f */
[----:B------:R-:W-:Y:S01]  /*4ca80*/  STL.64 [R1+0x200], R16 ;  /* 0x0002001001007387 */ /* 0x000fe20000100a00 */
[----:B------:R0:W-:Y:S03]  /*4ca90*/  STL.64 [R1+0x208], R18 ;  /* 0x0002081201007387 */ /* 0x0001e60000100a00 */
[----:B0-----:R-:W3:Y:S01]  /*4caa0*/  LDL.LU.64 R18, [R1+0x29c8] ;  /* 0x0029c80001127983 */ /* 0x001ee20000300a00 */
[----:B------:R-:W4:Y:S02]  /*4cab0*/  LDL.LU.64 R16, [R1+0x29c0] ;  /* 0x0029c00001107983 */ /* 0x000f240000300a00 */
[----:B------:R-:W4:Y:S02]  /*4cac0*/  LDL.LU R23, [R1+0xa88] ;  /* 0x000a880001177983 */ /* 0x000f240000300800 */
[----:B------:R-:W4:Y:S01]  /*4cad0*/  LDL R22, [R1+0x7e0] ;  /* 0x0007e00001167983 */ /* 0x000f220000100800 */
[----:B--2---:R-:W-:Y:S01]  /*4cae0*/  STL.64 [R1+0x2800], R20 ;  /* 0x0028001401007387 */ /* 0x004fe20000100a00 */
[----:B---3--:R-:W-:Y:S11]  /*4caf0*/  HMMA.16816.F32 R12, R24, R18, R12 ;  /* 0x00000012180c723c */ /* 0x008ff6000000180c */
[----:B------:R-:W-:Y:S11]  /*4cb00*/  @!UPT UIADD3 URZ, URZ, URZ, URZ ;  /* 0x0000003f3f3ff290 */ /* 0x000ff6000fffe03f */
[----:B------:R-:W-:Y:S01]  /*4cb10*/  @!UPT UIADD3 URZ, URZ, URZ, URZ ;  /* 0x0000003f3f3ff290 */ /* 0x000fe2000fffe03f */
[----:B------:R-:W-:Y:S01]  /*4cb20*/  STL.64 [R1+0x1f0], R12 ;  /* 0x0001f00c01007387 */ /* 0x000fe20000100a00 */
[----:B------:R0:W-:Y:S03]  /*4cb30*/  STL.64 [R1+0x1f8], R14 ;  /* 0x0001f80e01007387 */ /* 0x0001e60000100a00 */
[----:B0-----:R-:W2:Y:S01]  /*4cb40*/  LDL.LU.64 R14, [R1+0x29b8] ;  /* 0x0029b800010e7983 */ /* 0x001ea20000300a00 */
[----:B------:R-:W3:Y:S02]  /*4cb50*/  LDL.LU.64 R12, [R1+0x29b0] ;  /* 0x0029b000010c7983 */ /* 0x000ee40000300a00 */
[----:B------:R-:W-:-:S04]  /*4cb60*/  FMUL R0, R0, 1.4426950216293334961 ;  /* 0x3fb8aa3b00007820 */ /* 0x000fc80000400000 */
[----:B------:R-:W0:Y:S01]  /*4cb70*/  MUFU.EX2 R20, R0 ;  /* 0x0000000000147308 */ /* 0x000e220000000800 */
[----:B----4-:R1:W-:Y:S04]  /*4cb80*/  STL.64 [R1+0x2808], R16 ;  /* 0x0028081001007387 */ /* 0x0103e80000100a00 */
[----:B-1----:R-:W4:Y:S01]  /*4cb90*/  LDL.LU R16, [R1+0x1b0] ;  /* 0x0001b00001107983 */ /* 0x002f220000300800 */
[----:B------:R-:W4:Y:S02]  /*4cba0*/  LDL.LU R17, [R1+0x1b4] ;  /* 0x0001b40001117983 */ /* 0x000f240000300800 */
[----:B------:R-:W4:Y:S02]  /*4cbb0*/  LDL.LU R18, [R1+0x1b8] ;  /* 0x0001b80001127983 */ /* 0x000f240000300800 */
[----:B------:R-:W4:Y:S01]  /*4cbc0*/  LDL.LU R19, [R1+0x1bc] ;  /* 0x0001bc0001137983 */ /* 0x000f220000300800 */
[----:B0-----:R-:W-:Y:S01]  /*4cbd0*/  STL [R1+0x66c], R20 ;  /* 0x00066c1401007387 */ /* 0x001fe20000100800 */
[----:B--2---:R-:W-:Y:S11]  /*4cbe0*/  HMMA.16816.F32 R8, R24, R14, R8 ;  /* 0x0000000e1808723c */ /* 0x004ff60000001808 */
[----:B------:R-:W-:Y:S11]  /*4cbf0*/  @!UPT UIADD3 URZ, URZ, URZ, URZ ;  /* 0x0000003f3f3ff290 */ /* 0x000ff6000fffe03f */
[----:B------:R-:W-:Y:S01]  /*4cc00*/  @!UPT UIADD3 URZ, URZ, URZ, URZ ;  /* 0x0000003f3f3ff290 */ /* 0x000fe2000fffe03f */
[----:B------:R-:W-:Y:S01]  /*4cc10*/  STL.64 [R1+0x1e0], R8 ;  /* 0x0001e00801007387 */ /* 0x000fe20000100a00 */
[----:B------:R0:W-:Y:S03]  /*4cc20*/  STL.64 [R1+0x1e8], R10 ;  /* 0x0001e80a01007387 */ /* 0x0001e60000100a00 */
[----:B0-----:R-:W2:Y:S01]  /*4cc30*/  LDL.LU.64 R10, [R1+0x29a8] ;  /* 0x0029a800010a7983 */ /* 0x001ea20000300a00 */
[----:B------:R-:W2:Y:S02]  /*4cc40*/  LDL.LU.64 R8, [R1+0x29a0] ;  /* 0x0029a00001087983 */ /* 0x000ea40000300a00 */
[----:B---3--:R0:W-:Y:S02]  /*4cc50*/  STL.64 [R1+0x2848], R12 ;  /* 0x0028480c01007387 */ /* 0x0081e40000100a00 */
[----:B0-----:R-:W3:Y:S01]  /*4cc60*/  LDL.LU R12, [R1+0x1d0] ;  /* 0x0001d000010c7983 */ /* 0x001ee20000300800 */
[----:B------:R-:W3:Y:S02]  /*4cc70*/  LDL.LU R13, [R1+0x1d4] ;  /* 0x0001d400010d7983 */ /* 0x000ee40000300800 */
[----:B------:R-:W3:Y:S02]  /*4cc80*/  LDL.LU R14, [R1+0x1d8] ;  /* 0x0001d800010e7983 */ /* 0x000ee40000300800 */
[----:B------:R-:W3:Y:S02]  /*4cc90*/  LDL.LU R15, [R1+0x1dc] ;  /* 0x0001dc00010f7983 */ /* 0x000ee40000300800 */
[----:B-----5:R-:W-:-:S04]  /*4cca0*/  FADD R2, R2, -R29 ;  /* 0x8000001d02027221 */ /* 0x020fc80000000000 */
[----:B------:R-:W-:Y:S02]  /*4ccb0*/  FMUL R0, R2, 1.4426950216293334961 ;  /* 0x3fb8aa3b02007820 */ /* 0x000fe40000400000 */
[--C-:B------:R-:W-:Y:S02]  /*4ccc0*/  FADD R2, R3, -R29.reuse ;  /* 0x8000001d03027221 */ /* 0x100fe40000000000 */
[----:B------:R0:W1:Y:S01]  /*4ccd0*/  MUFU.EX2 R3, R0 ;  /* 0x0000000000037308 */ /* 0x0000620000000800 */
[----:B------:R-:W5:Y:S01]  /*4cce0*/  S2R R21, SR_TID.X ;  /* 0x0000000000157919 */ /* 0x000f620000002100 */
[----:B0-----:R-:W-:Y:S02]  /*4ccf0*/  FMUL R0, R2, 1.4426950216293334961 ;  /* 0x3fb8aa3b02007820 */ /* 0x001fe40000400000 */
[----:B------:R-:W-:Y:S02]  /*4cd00*/  FADD R2, R5, -R29 ;  /* 0x8000001d05027221 */ /* 0x000fe40000000000 */
[----:B------:R-:W0:Y:S02]  /*4cd10*/  S2R R5, SR_TID.X ;  /* 0x0000000000057919 */ /* 0x000e240000002100 */
[----:B------:R4:W0:Y:S02]  /*4cd20*/  MUFU.EX2 R29, R0 ;  /* 0x00000000001d7308 */ /* 0x0008240000000800 */
[----:B-1----:R-:W-:Y:S01]  /*4cd30*/  STL [R1+0x668], R3 ;  /* 0x0006680301007387 */ /* 0x002fe20000100800 */
[----:B----4-:R-:W-:-:S02]  /*4cd40*/  FMUL R0, R2, 1.4426950216293334961 ;  /* 0x3fb8aa3b02007820 */ /* 0x010fc40000400000 */
[----:B------:R-:W-:-:S03]  /*4cd50*/  FADD R2, R28, -R22 ;  /* 0x800000161c027221 */ /* 0x000fc60000000000 */
[----:B------:R1:W4:Y:S01]  /*4cd60*/  MUFU.EX2 R28, R0 ;  /* 0x00000000001c7308 */ /* 0x0003220000000800 */
[----:B-----5:R-:W-:Y:S01]  /*4cd70*/  IMAD.SHL.U32 R21, R21, 0x2, RZ ;  /* 0x0000000215157824 */ /* 0x020fe200078e00ff */
[----:B0-----:R-:W-:-:S05]  /*4cd80*/  LOP3.LUT R5, R5, 0x7, RZ, 0xc0, !PT ;  /* 0x0000000705057812 */ /* 0x001fca00078ec0ff */
[----:B------:R-:W-:-:S05]  /*4cd90*/  IMAD R5, R5, 0x110, RZ ;  /* 0x0000011005057824 */ /* 0x000fca00078e02ff */
[----:B------:R-:W-:Y:S01]  /*4cda0*/  LOP3.LUT R5, R5, 0x30, R21, 0x78, !PT ;  /* 0x0000003005057812 */ /* 0x000fe200078e7815 */
[----:B------:R-:W-:Y:S02]  /*4cdb0*/  FMUL R2, R2, 1.4426950216293334961 ;  /* 0x3fb8aa3b02027820 */ /* 0x000fe40000400000 */
[----:B-1----:R-:W-:Y:S01]  /*4cdc0*/  FADD R0, R23, -R22 ;  /* 0x8000001617007221 */ /* 0x002fe20000000000 */
[----:B--2---:R0:W-:Y:S01]  /*4cdd0*/  STL.64 [R1+0x2778], R8 ;  /* 0x0027780801007387 */ /* 0x0041e20000100a00 */
[C---:B---3--:R-:W-:Y:S08]  /*4cde0*/  HMMA.16816.F32 R12, R24.reuse, R10, R12 ;  /* 0x0000000a180c723c */ /* 0x048ff0000000180c */
[----:B0-----:R-:W-:Y:S11]  /*4cdf0*/  HMMA.16816.F32 R8, R24, R6, R16 ;  /* 0x000000061808723c */ /* 0x001ff60000001810 */
[----:B------:R-:W-:Y:S04]  /*4ce00*/  @!UPT UIADD3 URZ, URZ, URZ, URZ ;  /* 0x0000003f3f3ff290 */ /* 0x000fe8000fffe03f */
[----:B------:R-:W-:Y:S01]  /*4ce10*/  STL.64 [R1+0x1d0], R12 ;  /* 0x0001d00c01007387 */ /* 0x000fe20000100a00 */
[----:B------:R-:W-:Y:S02]  /*4ce20*/  STL.64 [R1+0x1d8], R14 ;  /* 0x0001d80e01007387 */ /* 0x000fe40000100a00 */
[----:B------:R-:W-:Y:S02]  /*4ce30*/  STL [R1+0x664], R29 ;  /* 0x0006641d01007387 */ /* 0x000fe40000100800 */
[----:B------:R-:W-:Y:S01]  /*4ce40*/  STL [R1+0x2954], R29 ;  /* 0x0029541d01007387 */ /* 0x000fe20000100800 */
[----:B------:R-:W2:Y:S01]  /*4ce50*/  LDL.LU R21, [R1+0xa90] ;  /* 0x000a900001157983 */ /* 0x000ea20000300800 */
[----:B----4-:R-:W-:Y:S02]  /*4ce60*/  STL [R1+0x660], R28 ;  /* 0x0006601c01007387 */ /* 0x010fe40000100800 */
[----:B------:R-:W-:Y:S02]  /*4ce70*/  STL.64 [R1+0x1b0], R8 ;  /* 0x0001b00801007387 */ /* 0x000fe40000100a00 */
[----:B------:R-:W-:Y:S02]  /*4ce80*/  STL.64 [R1+0x1b8], R10 ;  /* 0x0001b80a01007387 */ /* 0x000fe40000100a00 */
[----:B------:R-:W0:Y:S04]  /*4ce90*/  LDSM.16.M88.4 R8, [R5+0x20080] ;  /* 0x020080000508783b */ /* 0x000e280000000200 */
[----:B------:R-:W-:Y:S01]  /*4cea0*/  STL [R1+0x2958], R28 ;  /* 0x0029581c01007387 */ /* 0x000fe20000100800 */
[----:B------:R-:W1:Y:S03]  /*4ceb0*/  MUFU.EX2 R25, R2 ;  /* 0x0000000200197308 */ /* 0x000e660000000800 */
[----:B------:R-:W-:Y:S04]  /*4cec0*/  LDSM.16.M88.4 R12, [R5+0x22880] ;  /* 0x02288000050c783b */ /* 0x000fe80000000200 */
[----:B0-----:R-:W-:Y:S01]  /*4ced0*/  STL.64 [R1+0x1a0], R8 ;  /* 0x0001a00801007387 */ /* 0x001fe20000100a00 */
[----:B------:R-:W-:Y:S01]  /*4cee0*/  MOV R17, R8 ;  /* 0x0000000800117202 */ /* 0x000fe20000000f00 */
[----:B------:R-:W-:Y:S01]  /*4cef0*/  STL.64 [R1+0x1a8], R10 ;  /* 0x0001a80a01007387 */ /* 0x000fe20000100a00 */
[----:B------:R-:W-:-:S02]  /*4cf00*/  MOV R16, R9 ;  /* 0x0000000900107202 */ /* 0x000fc40000000f00 */
[----:B------:R-:W0:Y:S04]  /*4cf10*/  LDSM.16.M88.4 R8, [R5+0x20880] ;  /* 0x020880000508783b */ /* 0x000e280000000200 */
[----:B-1----:R-:W-:Y:S01]  /*4cf20*/  STL [R1+0x650], R25 ;  /* 0x0006501901007387 */ /* 0x002fe20000100800 */
[----:B------:R-:W-:Y:S02]  /*4cf30*/  STL [R1+0x2960], R16 ;  /* 0x0029601001007387 */ /* 0x000fe40000100800 */
[----:B------:R-:W-:Y:S01]  /*4cf40*/  STL [R1+0x295c], R17 ;  /* 0x00295c1101007387 */ /* 0x000fe20000100800 */
        /* <DEDUP_REMOVED lines=8> */
[----:B------:R-:W-:Y:S01]  /*4cfd0*/  MOV R29, R8 ;  /* 0x00000008001d7202 */ /* 0x000fe20000000f00 */
[----:B------:R-:W-:Y:S02]  /*4cfe0*/  STL.64 [R1+0x188], R10 ;  /* 0x0001880a01007387 */ /* 0x000fe40000100a00 */
[----:B------:R-:W-:-:S02]  /*4cff0*/  IMAD.MOV.U32 R26, RZ, RZ, R9 ;  /* 0x000000ffff1a7224 */ /* 0x000fc400078e0009 */
[----:B------:R-:W0:Y:S04]  /*4d000*/  LDSM.16.M88.4 R8, [R5+0x21880] ;  /* 0x021880000508783b */ /* 0x000e280000000200 */
[----:B------:R-:W-:Y:S01]  /*4d010*/  STL [R1+0x2970], R26 ;  /* 0x0029701a01007387 */ /* 0x000fe20000100800 */
[----:B------:R1:W-:Y:S03]  /*4d020*/  STL [R1+0x296c], R29 ;  /* 0x00296c1d01007387 */ /* 0x0003e60000100800 */
[----:B0-----:R-:W-:Y:S01]  /*4d030*/  STL.64 [R1+0x170], R8 ;  /* 0x0001700801007387 */ /* 0x001fe20000100a00 */
[----:B------:R-:W-:Y:S02]  /*4d040*/  STL.64 [R1+0x178], R10 ;  /* 0x0001780a01007387 */ /* 0x000fe40000100a00 */
[----:B------:R-:W3:Y:S01]  /*4d050*/  LDL.LU R23, [R1+0xa94] ;  /* 0x000a940001177983 */ /* 0x000ee20000300800 */
[----:B------:R-:W-:-:S02]  /*4d060*/  MOV R17, R8 ;  /* 0x0000000800117202 */ /* 0x000fc40000000f00 */
[----:B------:R-:W-:Y:S02]  /*4d070*/  MOV R28, R9 ;  /* 0x00000009001c7202 */ /* 0x000fe40000000f00 */
[----:B------:R-:W0:Y:S04]  /*4d080*/  LDSM.16.M88.4 R8, [R5+0x22080] ;  /* 0x022080000508783b */ /* 0x000e280000000200 */
[----:B------:R-:W-:Y:S01]  /*4d090*/  STL [R1+0x2978], R28 ;  /* 0x0029781c01007387 */ /* 0x000fe20000100800 */
[----:B------:R-:W-:Y:S01]  /*4d0a0*/  STL [R1+0x2974], R17 ;  /* 0x0029741101007387 */ /* 0x000fe20000100800 */
[----:B-1----:R-:W-:Y:S01]  /*4d0b0*/  MOV R29, R12 ;  /* 0x0000000c001d7202 */ /* 0x002fe20000000f00 */
[----:B------:R-:W-:Y:S02]  /*4d0c0*/  IMAD.MOV.U32 R18, RZ, RZ, R13 ;  /* 0x000000ffff127224 */ /* 0x000fe400078e000d */
[----:B------:R-:W-:Y:S01]  /*4d0d0*/  FMUL R0, R0, 1.4426950216293334961 ;  /* 0x3fb8aa3b00007820 */ /* 0x000fe20000400000 */
[----:B0-----:R-:W-:Y:S01]  /*4d0e0*/  MOV R16, R9 ;  /* 0x0000000900107202 */ /* 0x001fe20000000f00 */
[----:B------:R-:W-:Y:S01]  /*4d0f0*/  IMAD.MOV.U32 R19, RZ, RZ, R8 ;  /* 0x000000ffff137224 */ /* 0x000fe200078e0008 */
[----:B------:R0:W-:Y:S01]  /*4d100*/  STL.64 [R1+0x160], R8 ;  /* 0x0001600801007387 */ /* 0x0001e20000100a00 */
[----:B------:R-:W-:Y:S02]  /*4d110*/  STL.64 [R1+0x168], R10 ;  /* 0x0001680a01007387 */ /* 0x000fe40000100a00 */
[----:B------:R-:W-:Y:S01]  /*4d120*/  STL [R1+0x2980], R16 ;  /* 0x0029801001007387 */ /* 0x000fe20000100800 */
[----:B------:R-:W-:Y:S01]  /*4d130*/  STL [R1+0x297c], R19 ;  /* 0x00297c1301007387 */ /* 0x000fe20000100800 */
[----:B------:R-:W-:Y:S02]  /*4d140*/  STL.64 [R1+0x150], R12 ;  /* 0x0001500c01007387 */ /* 0x000fe40000100a00 */
[----:B------:R-:W-:Y:S02]  /*4d150*/  STL.64 [R1+0x158], R14 ;  /* 0x0001580e01007387 */ /* 0x000fe40000100a00 */
[----:B------:R-:W1:Y:S01]  /*4d160*/  LDSM.16.M88.4 R12, [R5+0x23080] ;  /* 0x02308000050c783b */ /* 0x000e620000000200 */
[----:B0-----:R-:W0:Y:S03]  /*4d170*/  MUFU.EX2 R8, R0 ;  /* 0x0000000000087308 */ /* 0x001e260000000800 */
[----:B0-----:R-:W-:Y:S01]  /*4d180*/  STL [R1+0x654], R8 ;  /* 0x0006540801007387 */ /* 0x001fe20000100800 */
[----:B------:R-:W-:Y:S02]  /*4d190*/  STL [R1+0x2988], R18 ;  /* 0x0029881201007387 */ /* 0x000fe40000100800 */
[----:B------:R-:W-:Y:S01]  /*4d1a0*/  STL [R1+0x2984], R29 ;  /* 0x0029841d01007387 */ /* 0x000fe20000100800 */
[----:B-1----:R-:W-:Y:S01]  /*4d1b0*/  STL.64 [R1+0x140], R12 ;  /* 0x0001400c01007387 */ /* 0x002fe20000100a00 */
[----:B------:R-:W-:Y:S01]  /*4d1c0*/  MOV R17, R12 ;  /* 0x0000000c00117202 */ /* 0x000fe20000000f00 */
[----:B------:R-:W-:Y:S01]  /*4d1d0*/  STL.64 [R1+0x148], R14 ;  /* 0x0001480e01007387 */ /* 0x000fe20000100a00 */
[----:B------:R-:W-:-:S02]  /*4d1e0*/  MOV R26, R13 ;  /* 0x0000000d001a7202 */ /* 0x000fc40000000f00 */
[----:B------:R-:W0:Y:S04]  /*4d1f0*/  LDSM.16.M88.4 R12, [R5+0x23880] ;  /* 0x02388000050c783b */ /* 0x000e280000000200 */
[----:B------:R-:W-:Y:S04]  /*4d200*/  STL [R1+0x298c], R17 ;  /* 0x00298c1101007387 */ /* 0x000fe80000100800 */
[----:B0-----:R-:W-:Y:S01]  /*4d210*/  STL.64 [R1+0x130], R12 ;  /* 0x0001300c01007387 */ /* 0x001fe20000100a00 */
[----:B------:R-:W-:Y:S02]  /*4d220*/  IMAD.MOV.U32 R19, RZ, RZ, R12 ;  /* 0x000000ffff137224 */ /* 0x000fe400078e000c */
[----:B------:R-:W-:Y:S01]  /*4d230*/  STL.64 [R1+0x138], R14 ;  /* 0x0001380e01007387 */ /* 0x000fe20000100a00 */
[----:B------:R-:W-:-:S02]  /*4d240*/  MOV R28, R13 ;  /* 0x0000000d001c7202 */ /* 0x000fc40000000f00 */
[----:B------:R-:W0:Y:S01]  /*4d250*/  LDSM.16.M88.4 R12, [R5+0x24080] ;  /* 0x02408000050c783b */ /* 0x000e220000000200 */
[----:B--2---:R-:W-:Y:S01]  /*4d260*/  FADD R2, R21, -R22 ;  /* 0x8000001615027221 */ /* 0x004fe20000000000 */
[----:B------:R-:W-:Y:S02]  /*4d270*/  MOV R24, R20 ;  /* 0x0000001400187202 */ /* 0x000fe40000000f00 */
[----:B0-----:R-:W-:Y:S01]  /*4d280*/  STL.64 [R1+0x120], R12 ;  /* 0x0001200c01007387 */ /* 0x001fe20000100a00 */
[----:B------:R-:W-:Y:S02]  /*4d290*/  IMAD.MOV.U32 R29, RZ, RZ, R12 ;  /* 0x000000ffff1d7224 */ /* 0x000fe400078e000c */
[----:B------:R-:W-:Y:S01]  /*4d2a0*/  STL.64 [R1+0x128], R14 ;  /* 0x0001280e01007387 */ /* 0x000fe20000100a00 */
[----:B------:R-:W-:Y:S02]  /*4d2b0*/  MOV R16, R13 ;  /* 0x0000000d00107202 */ /* 0x000fe40000000f00 */
[----:B------:R-:W0:Y:S01]  /*4d2c0*/  LDSM.16.M88.4 R12, [R5+0x24880] ;  /* 0x02488000050c783b */ /* 0x000e220000000200 */
[----:B------:R-:W-:Y:S01]  /*4d2d0*/  MOV R11, R3 ;  /* 0x00000003000b7202 */ /* 0x000fe20000000f00 */
[----:B------:R-:W-:-:S04]  /*4d2e0*/  FMUL R2, R2, 1.4426950216293334961 ;  /* 0x3fb8aa3b02027820 */ /* 0x000fc80000400000 */
[----:B------:R-:W1:Y:S01]  /*4d2f0*/  MUFU.EX2 R27, R2 ;  /* 0x00000002001b7308 */ /* 0x000e620000000800 */
[----:B0-----:R-:W-:Y:S01]  /*4d300*/  STL.64 [R1+0x110], R12 ;  /* 0x0001100c01007387 */ /* 0x001fe20000100a00 */
[----:B------:R-:W-:Y:S01]  /*4d310*/  STL.64 [R1+0x118], R14 ;  /* 0x0001180e01007387 */ /* 0x000fe20000100a00 */
[----:B------:R-:W-:Y:S01]  /*4d320*/  MOV R6, R12 ;  /* 0x0000000c00067202 */ /* 0x000fe20000000f00 */
[----:B------:R-:W-:Y:S02]  /*4d330*/  IMAD.MOV.U32 R3, RZ, RZ, R13 ;  /* 0x000000ffff037224 */ /* 0x000fe400078e000d */
[----:B------:R-:W-:Y:S01]  /*4d340*/  LDSM.16.M88.4 R12, [R5+0x25080] ;  /* 0x02508000050c783b */ /* 0x000fe20000000200 */
[----:B---3--:R-:W-:-:S03]  /*4d350*/  FADD R0, R23, -R22 ;  /* 0x8000001617007221 */ /* 0x008fc60000000000 */
[----:B------:R-:W0:Y:S04]  /*4d360*/  LDSM.16.M88.4 R20, [R5+0x25880] ;  /* 0x025880000514783b */ /* 0x000e280000000200 */
[----:B0-----:R-:W-:Y:S01]  /*4d370*/  STL.64 [R1+0xf0], R20 ;  /* 0x0000f01401007387 */ /* 0x001fe20000100a00 */
[----:B------:R-:W-:Y:S01]  /*4d380*/  MOV R17, R20 ;  /* 0x0000001400117202 */ /* 0x000fe20000000f00 */
[----:B------:R-:W-:Y:S02]  /*4d390*/  STL.64 [R1+0xf8], R22 ;  /* 0x0000f81601007387 */ /* 0x000fe40000100a00 */
[----:B------:R-:W-:Y:S02]  /*4d3a0*/  IMAD.MOV.U32 R18, RZ, RZ, R21 ;  /* 0x000000ffff127224 */ /* 0x000fe400078e0015 */
[----:B------:R-:W0:Y:S04]  /*4d3b0*/  LDSM.16.M88.4 R20, [R5+0x26080] ;  /* 0x026080000514783b */ /* 0x000e280000000200 */
[----:B------:R-:W-:Y:S01]  /*4d3c0*/  STL.64 [R1+0x2998], R18 ;  /* 0x0029981201007387 */ /* 0x000fe20000100a00 */
[----:B------:R-:W-:Y:S02]  /*4d3d0*/  STL.64 [R1+0x2990], R16 ;  /* 0x0029901001007387 */ /* 0x000fe40000100a00 */
[----:B------:R-:W2:Y:S01]  /*4d3e0*/  LDSM.16.M88.4 R16, [R5+0x27080] ;  /* 0x027080000510783b */ /* 0x000ea20000000200 */
[----:B0-----:R-:W-:Y:S03]  /*4d3f0*/  STL.64 [R1+0xe0], R20 ;  /* 0x0000e01401007387 */ /* 0x001fe60000100a00 */
[----:B------:R-:W-:Y:S02]  /*4d400*/  STL.64 [R1+0xe8], R22 ;  /* 0x0000e81601007387 */ /* 0x000fe40000100a00 */
[----:B-1----:R-:W-:Y:S02]  /*4d410*/  STL [R1+0x658], R27 ;  /* 0x0006581b01007387 */ /* 0x002fe40000100800 */
[----:B------:R-:W-:Y:S01]  /*4d420*/  STL.64 [R1+0x100], R12 ;  /* 0x0001000c01007387 */ /* 0x000fe20000100a00 */
[----:B------:R0:W-:Y:S01]  /*4d430*/  STL.64 [R1+0x108], R14 ;  /* 0x0001080e01007387 */ /* 0x0001e20000100a00 */
[----:B------:R1:W-:Y:S02]  /*4d440*/  STL.64 [R1+0x2858], R12 ;  /* 0x0028580c01007387 */ /* 0x0003e40000100a00 */
[----:B--2---:R-:W-:Y:S02]  /*4d450*/  STL.64 [R1+0xc0], R16 ;  /* 0x0000c01001007387 */ /* 0x004fe40000100a00 */
[----:B------:R-:W-:Y:S01]  /*4d460*/  STL.64 [R1+0xc8], R18 ;  /* 0x0000c81201007387 */ /* 0x000fe20000100a00 */
[----:B------:R-:W-:-:S02]  /*4d470*/  MOV R9, R20 ;  /* 0x0000001400097202 */ /* 0x000fc40000000f00 */
[----:B------:R-:W-:Y:S02]  /*4d480*/  MOV R2, R21 ;  /* 0x0000001500027202 */ /* 0x000fe40000000f00 */
[----:B------:R-:W-:Y:S01]  /*4d490*/  LDSM.16.M88.4 R20, [R5+0x26880] ;  /* 0x026880000514783b */ /* 0x000fe20000000200 */
[----:B0-----:R-:W-:Y:S01]  /*4d4a0*/  IMAD.MOV.U32 R15, RZ, RZ, R17 ;  /* 0x000000ffff0f7224 */ /* 0x001fe200078e0011 */
[----:B-1----:R-:W-:Y:S01]  /*4d4b0*/  MOV R13, R3 ;  /* 0x00000003000d7202 */ /* 0x002fe20000000f00 */
[----:B------:R-:W-:Y:S02]  /*4d4c0*/  MOV R3, R16 ;  /* 0x0000001000037202 */ /* 0x000fe40000000f00 */
[----:B------:R-:W0:Y:S01]  /*4d4d0*/  LDSM.16.M88.4 R16, [R5+0x27880] ;  /* 0x027880000510783b */ /* 0x000e220000000200 */
[----:B------:R-:W-:Y:S02]  /*4d4e0*/  IMAD.MOV.U32 R12, RZ, RZ, R6 ;  /* 0x000000ffff0c7224 */ /* 0x000fe400078e0006 */
[----:B------:R-:W-:-:S04]  /*4d4f0*/  FMUL R0, R0, 1.4426950216293334961 ;  /* 0x3fb8aa3b00007820 */ /* 0x000fc80000400000 */
[----:B------:R-:W1:Y:S01]  /*4d500*/  MUFU.EX2 R14, R0 ;  /* 0x00000000000e7308 */ /* 0x000e620000000800 */
[----:B0-----:R-:W-:Y:S01]  /*4d510*/  STL.64 [R1+0xb0], R16 ;  /* 0x0000b01001007387 */ /* 0x001fe20000100a00 */
[----:B------:R0:W-:Y:S01]  /*4d520*/  STL.64 [R1+0xb8], R18 ;  /* 0x0000b81201007387 */ /* 0x0001e20000100a00 */
[----:B------:R-:W-:Y:S02]  /*4d530*/  MOV R7, R16 ;  /* 0x0000001000077202 */ /* 0x000fe40000000f00 */
[----:B------:R-:W-:Y:S01]  /*4d540*/  MOV R6, R17 ;  /* 0x0000001100067202 */ /* 0x000fe20000000f00 */
[----:B0-----:R-:W2:Y:S01]  /*4d550*/  LDL.LU.64 R18, [R1+0x2998] ;  /* 0x0029980001127983 */ /* 0x001ea20000300a00 */
[----:B------:R-:W3:Y:S02]  /*4d560*/  LDL.LU.64 R16, [R1+0x2990] ;  /* 0x0029900001107983 */ /* 0x000ee40000300a00 */
[----:B------:R-:W-:Y:S02]  /*4d570*/  STL.64 [R1+0xd0], R20 ;  /* 0x0000d01401007387 */ /* 0x000fe40000100a00 */
[----:B------:R0:W-:Y:S01]  /*4d580*/  STL.64 [R1+0xd8], R22 ;  /* 0x0000d81601007387 */ /* 0x0001e20000100a00 */
[----:B------:R4:W-:Y:S01]  /*4d590*/  STL.64 [R1+0x2810], R20 ;  /* 0x0028101401007387 */ /* 0x0009e20000100a00 */
[----:B0-----:R-:W-:Y:S01]  /*4d5a0*/  IMAD.MOV.U32 R22, RZ, RZ, R9 ;  /* 0x000000ffff167224 */ /* 0x001fe200078e0009 */
[----:B----4-:R-:W-:Y:S01]  /*4d5b0*/  MOV R20, R11 ;  /* 0x0000000b00147202 */ /* 0x010fe20000000f00 */
[----:B------:R-:W-:-:S02]  /*4d5c0*/  IMAD.MOV.U32 R21, RZ, RZ, R8 ;  /* 0x000000ffff157224 */ /* 0x000fc400078e0008 */
[----:B------:R-:W0:Y:S01]  /*4d5d0*/  LDSM.16.M88.4 R8, [R5+0x28080] ;  /* 0x028080000508783b */ /* 0x000e220000000200 */
[----:B------:R-:W-:Y:S02]  /*4d5e0*/  MOV R23, R2 ;  /* 0x0000000200177202 */ /* 0x000fe40000000f00 */
[----:B------:R-:W-:Y:S02]  /*4d5f0*/  F2FP.PACK_AB R24, R20, R24 ;  /* 0x000000181418723e */ /* 0x000fe400000000ff */
[----:B------:R-:W-:Y:S01]  /*4d600*/  F2FP.PACK_AB R25, R21, R25 ;  /* 0x000000191519723e */ /* 0x000fe200000000ff */
[----:B------:R-:W-:Y:S01]  /*4d610*/  IMAD.MOV.U32 R20, RZ, RZ, R22 ;  /* 0x000000ffff147224 */ /* 0x000fe200078e0016 */
[----:B------:R-:W-:Y:S01]  /*4d620*/  MOV R21, R23 ;  /* 0x0000001700157202 */ /* 0x000fe20000000f00 */
[----:B0-----:R-:W-:Y:S01]  /*4d630*/  STL.64 [R1+0xa0], R8 ;  /* 0x0000a00801007387 */ /* 0x001fe20000100a00 */
[----:B------:R-:W-:Y:S02]  /*4d640*/  STL.64 [R1+0xa8], R10 ;  /* 0x0000a80a01007387 */ /* 0x000fe40000100a00 */
[----:B-1----:R-:W-:Y:S02]  /*4d650*/  STL [R1+0x65c], R14 ;  /* 0x00065c0e01007387 */ /* 0x002fe40000100800 */
[----:B------:R-:W-:Y:S01]  /*4d660*/  STL.64 [R1+0x2820], R6 ;  /* 0x0028200601007387 */ /* 0x000fe20000100a00 */
[----:B------:R0:W-:Y:S01]  /*4d670*/  STL.64 [R1+0x2818], R4 ;  /* 0x0028180401007387 */ /* 0x0001e20000100a00 */
[----:B------:R-:W-:-:S02]  /*4d680*/  MOV R2, R8 ;  /* 0x0000000800027202 */ /* 0x000fc40000000f00 */
[----:B------:R-:W-:Y:S01]  /*4d690*/  MOV R0, R9 ;  /* 0x0000000900007202 */ /* 0x000fe20000000f00 */
[----:B------:R-:W-:Y:S01]  /*4d6a0*/  STL.64 [R1+0x2828], R20 ;  /* 0x0028281401007387 */ /* 0x000fe20000100a00 */
[----:B------:R1:W4:Y:S04]  /*4d6b0*/  LDSM.16.M88.4 R8, [R5+0x28880] ;  /* 0x028880000508783b */ /* 0x0003280000000200 */
[----:B0-----:R-:W5:Y:S01]  /*4d6c0*/  LDL.LU R4, [R1+0x4e0] ;  /* 0x0004e00001047983 */ /* 0x001f620000300800 */
[----:B-1----:R-:W5:Y:S02]  /*4d6d0*/  LDL.LU R5, [R1+0x4e4] ;  /* 0x0004e40001057983 */ /* 0x002f640000300800 */
[----:B------:R-:W4:Y:S02]  /*4d6e0*/  LDL.LU R6, [R1+0x4e8] ;  /* 0x0004e80001067983 */ /* 0x000f240000300800 */
[----:B------:R-:W4:Y:S01]  /*4d6f0*/  LDL.LU R7, [R1+0x4ec] ;  /* 0x0004ec0001077983 */ /* 0x000f220000300800 */
[----:B------:R0:W-:Y:S02]  /*4d700*/  STL.64 [R1+0x2870], R12 ;  /* 0x0028700c01007387 */ /* 0x0001e40000100a00 */
[----:B0-----:R-:W-:Y:S01]  /*4d710*/  MOV R12, R29 ;  /* 0x0000001d000c7202 */ /* 0x001fe20000000f00 */
[----:B--2---:R-:W-:Y:S01]  /*4d720*/  IMAD.MOV.U32 R21, RZ, RZ, R18 ;  /* 0x000000ffff157224 */ /* 0x004fe200078e0012 */
[----:B---3--:R-:W-:-:S02]  /*4d730*/  MOV R20, R17 ;  /* 0x0000001100147202 */ /* 0x008fc40000000f00 */
[----:B------:R-:W-:Y:S01]  /*4d740*/  MOV R13, R16 ;  /* 0x00000010000d7202 */ /* 0x000fe20000000f00 */
[----:B----4-:R-:W-:Y:S01]  /*4d750*/  STL.64 [R1+0x2838], R6 ;  /* 0x0028380601007387 */ /* 0x010fe20000100a00 */
[----:B-----5:R-:W-:Y:S02]  /*4d760*/  STL.64 [R1+0x2830], R4 ;  /* 0x0028300401007387 */ /* 0x020fe40000100a00 */
[----:B------:R-:W2:Y:S02]  /*4d770*/  LDL.LU R17, [R1+0x298c] ;  /* 0x00298c0001117983 */ /* 0x000ea40000300800 */
[----:B------:R-:W3:Y:S01]  /*4d780*/  LDL.LU R18, [R1+0x2988] ;  /* 0x0029880001127983 */ /* 0x000ee20000300800 */
[----:B------:R-:W4:Y:S01]  /*4d790*/  LDL.LU R29, [R1+0x2984] ;  /* 0x00298400011d7983 */ /* 0x000f220000300800 */
[----:B------:R-:W5:Y:S02]  /*4d7a0*/  LDL.LU R16, [R1+0x2980] ;  /* 0x0029800001107983 */ /* 0x000f640000300800 */
[----:B------:R-:W-:Y:S02]  /*4d7b0*/  STL.64 [R1+0x2888], R12 ;  /* 0x0028880c01007387 */ /* 0x000fe40000100a00 */
[----:B------:R0:W-:Y:S02]  /*4d7c0*/  STL.64 [R1+0x2850], R20 ;  /* 0x0028501401007387 */ /* 0x0001e40000100a00 */
[----:B0-----:R-:W2:Y:S01]  /*4d7d0*/  LDL.LU R20, [R1+0x500] ;  /* 0x0005000001147983 */ /* 0x001ea20000300800 */
[----:B------:R-:W2:Y:S02]  /*4d7e0*/  LDL.LU R21, [R1+0x504] ;  /* 0x0005040001157983 */ /* 0x000ea40000300800 */
[----:B------:R-:W2:Y:S02]  /*4d7f0*/  LDL.LU R22, [R1+0x508] ;  /* 0x0005080001167983 */ /* 0x000ea40000300800 */
[----:B------:R-:W2:Y:S02]  /*4d800*/  LDL.LU R23, [R1+0x50c] ;  /* 0x00050c0001177983 */ /* 0x000ea40000300800 */
[----:B------:R-:W-:Y:S01]  /*4d810*/  IMAD.MOV.U32 R12, RZ, RZ, R19 ;  /* 0x000000ffff0c7224 */ /* 0x000fe200078e0013 */
        /* <DEDUP_REMOVED lines=11> */
[----:B------:R-:W-:Y:S01]  /*4d8d0*/  IMAD.MOV.U32 R13, RZ, RZ, R26 ;  /* 0x000000ffff0d7224 */ /* 0x000fe200078e001a */
        /* <DEDUP_REMOVED lines=9> */
[----:B----4-:R-:W-:-:S02]  /*4d970*/  MOV R12, R29 ;  /* 0x0000001d000c7202 */ /* 0x010fc40000000f00 */
[----:B---3--:R-:W-:Y:S01]  /*4d980*/  MOV R13, R18 ;  /* 0x00000012000d7202 */ /* 0x008fe20000000f00 */
[----:B------:R-:W3:Y:S01]  /*4d990*/  LDL.LU R29, [R1+0x296c] ;  /* 0x00296c00011d7983 */ /* 0x000ee20000300800 */
[----:B------:R-:W4:Y:S03]  /*4d9a0*/  LDL.LU R18, [R1+0x2968] ;  /* 0x0029680001127983 */ /* 0x000f260000300800 */
        /* <DEDUP_REMOVED lines=8> */
[----:B-----5:R-:W-:Y:S01]  /*4da30*/  MOV R13, R16 ;  /* 0x00000010000d7202 */ /* 0x020fe20000000f00 */
        /* <DEDUP_REMOVED lines=11> */
[----:B------:R-:W4:Y:S01]  /*4daf0*/  LDL.LU R17, [R1+0x295c] ;  /* 0x00295c0001117983 */ /* 0x000f220000300800 */
[----:B------:R-:W4:Y:S03]  /*4db00*/  LDL.LU R28, [R1+0x2958] ;  /* 0x00295800011c7983 */ /* 0x000f260000300800 */
[----:B------:R3:W-:Y:S02]  /*4db10*/  STL.64 [R1+0x2900], R12 ;  /* 0x0029000c01007387 */ /* 0x0007e40000100a00 */
[----:B---3--:R-:W-:-:S02]  /*4db20*/  MOV R12, R29 ;  /* 0x0000001d000c7202 */ /* 0x008fc40000000f00 */
[----:B------:R-:W-:Y:S01]  /*4db30*/  MOV R13, R26 ;  /* 0x0000001a000d7202 */ /* 0x000fe20000000f00 */
[----:B------:R-:W3:Y:S04]  /*4db40*/  LDL.LU R29, [R1+0x2954] ;  /* 0x00295400011d7983 */ /* 0x000ee80000300800 */
[----:B------:R-:W-:Y:S04]  /*4db50*/  STL.64 [R1+0x2918], R12 ;  /* 0x0029180c01007387 */ /* 0x000fe80000100a00 */
[----:B--2---:R-:W-:Y:S01]  /*4db60*/  STL.64 [R1+0x28c8], R22 ;  /* 0x0028c81601007387 */ /* 0x004fe20000100a00 */
[----:B------:R0:W-:Y:S03]  /*4db70*/  STL.64 [R1+0x28c0], R20 ;  /* 0x0028c01401007387 */ /* 0x0001e60000100a00 */
[----:B0-----:R-:W2:Y:S01]  /*4db80*/  LDL.LU R20, [R1+0x550] ;  /* 0x0005500001147983 */ /* 0x001ea20000300800 */
[----:B------:R-:W2:Y:S02]  /*4db90*/  LDL.LU R21, [R1+0x554] ;  /* 0x0005540001157983 */ /* 0x000ea40000300800 */
[----:B------:R-:W2:Y:S02]  /*4dba0*/  LDL.LU R22, [R1+0x558] ;  /* 0x0005580001167983 */ /* 0x000ea40000300800 */
[----:B------:R-:W2:Y:S02]  /*4dbb0*/  LDL.LU R23, [R1+0x55c] ;  /* 0x00055c0001177983 */ /* 0x000ea40000300800 */
[----:B-----5:R-:W-:Y:S01]  /*4dbc0*/  IMAD.MOV.U32 R12, RZ, RZ, R19 ;  /* 0x000000ffff0c7224 */ /* 0x020fe200078e0013 */
[----:B----4-:R-:W-:-:S05]  /*4dbd0*/  MOV R13, R18 ;  /* 0x00000012000d7202 */ /* 0x010fca0000000f00 */
[----:B------:R-:W-:Y:S04]  /*4dbe0*/  STL.64 [R1+0x2930], R12 ;  /* 0x0029300c01007387 */ /* 0x000fe80000100a00 */
[----:B--2---:R-:W-:Y:S01]  /*4dbf0*/  STL.64 [R1+0x28e0], R22 ;  /* 0x0028e01601007387 */ /* 0x004fe20000100a00 */
[----:B------:R0:W-:Y:S03]  /*4dc00*/  STL.64 [R1+0x28d8], R20 ;  /* 0x0028d81401007387 */ /* 0x0001e60000100a00 */
        /* <DEDUP_REMOVED lines=22> */
[----:B------:R-:W-:Y:S01]  /*4dd70*/  IMAD.MOV.U32 R13, RZ, RZ, R16 ;  /* 0x000000ffff0d7224 */ /* 0x000fe200078e0010 */
[----:B------:R-:W-:Y:S01]  /*4dd80*/  MOV R12, R17 ;  /* 0x00000011000c7202 */ /* 0x000fe20000000f00 */
[----:B----4-:R-:W-:Y:S01]  /*4dd90*/  STL.64 [R1+0x2940], R22 ;  /* 0x0029401601007387 */ /* 0x010fe20000100a00 */
[----:B--2---:R0:W-:Y:S03]  /*4dda0*/  STL.64 [R1+0x2938], R20 ;  /* 0x0029381401007387 */ /* 0x0041e60000100a00 */
[----:B0-----:R-:W2:Y:S01]  /*4ddb0*/  LDL.LU R20, [R1+0x5a0] ;  /* 0x0005a00001147983 */ /* 0x001ea20000300800 */
[----:B------:R-:W2:Y:S02]  /*4ddc0*/  LDL.LU R21, [R1+0x5a4] ;  /* 0x0005a40001157983 */ /* 0x000ea40000300800 */
[----:B------:R-:W2:Y:S02]  /*4ddd0*/  LDL.LU R22, [R1+0x5a8] ;  /* 0x0005a80001167983 */ /* 0x000ea40000300800 */
[----:B------:R-:W2:Y:S01]  /*4dde0*/  LDL.LU R23, [R1+0x5ac] ;  /* 0x0005ac0001177983 */ /* 0x000ea20000300800 */
[----:B------:R-:W4:Y:S01]  /*4ddf0*/  LDL.LU R4, [R1+0x4f0] ;  /* 0x0004f00001047983 */ /* 0x000f220000300800 */
[----:B------:R-:W4:Y:S02]  /*4de00*/  LDL.LU R5, [R1+0x4f4] ;  /* 0x0004f40001057983 */ /* 0x000f240000300800 */
[----:B------:R-:W4:Y:S02]  /*4de10*/  LDL.LU R6, [R1+0x4f8] ;  /* 0x0004f80001067983 */ /* 0x000f240000300800 */
[----:B------:R-:W4:Y:S01]  /*4de20*/  LDL.LU R7, [R1+0x4fc] ;  /* 0x0004fc0001077983 */ /* 0x000f220000300800 */
[----:B------:R-:W5:Y:S01]  /*4de30*/  LDL.LU R16, [R1+0x4d0] ;  /* 0x0004d00001107983 */ /* 0x000f620000300800 */
[----:B------:R-:W5:Y:S02]  /*4de40*/  LDL.LU R17, [R1+0x4d4] ;  /* 0x0004d40001117983 */ /* 0x000f640000300800 */
[----:B------:R-:W5:Y:S02]  /*4de50*/  LDL.LU R18, [R1+0x4d8] ;  /* 0x0004d80001127983 */ /* 0x000f640000300800 */
[----:B------:R-:W5:Y:S01]  /*4de60*/  LDL.LU R19, [R1+0x4dc] ;  /* 0x0004dc0001137983 */ /* 0x000f620000300800 */
[----:B---3--:R-:W-:-:S02]  /*4de70*/  F2FP.PACK_AB R26, R28, R29 ;  /* 0x0000001d1c1a723e */ /* 0x008fc400000000ff */
[----:B------:R-:W-:Y:S01]  /*4de80*/  F2FP.PACK_AB R27, R14, R27 ;  /* 0x0000001b0e1b723e */ /* 0x000fe200000000ff */
[----:B------:R-:W3:Y:S01]  /*4de90*/  LDL.LU R28, [R1+0x2950] ;  /* 0x00295000011c7983 */ /* 0x000ee20000300800 */
[----:B------:R-:W3:Y:S02]  /*4dea0*/  LDL.LU R29, [R1+0x294c] ;  /* 0x00294c00011d7983 */ /* 0x000ee40000300800 */
[----:B------:R-:W-:Y:S02]  /*4deb0*/  STL.64 [R1+0x90], R8 ;  /* 0x0000900801007387 */ /* 0x000fe40000100a00 */
[----:B------:R-:W-:Y:S01]  /*4dec0*/  STL.64 [R1+0x98], R10 ;  /* 0x0000980a01007387 */ /* 0x000fe20000100a00 */
[----:B------:R0:W-:Y:S02]  /*4ded0*/  STL.64 [R1+0x27e0], R8 ;  /* 0x0027e00801007387 */ /* 0x0001e40000100a00 */
[----:B0-----:R-:W-:Y:S02]  /*4dee0*/  MOV R9, R15 ;  /* 0x0000000f00097202 */ /* 0x001fe40000000f00 */
[----:B------:R-:W-:-:S02]  /*4def0*/  MOV R8, R3 ;  /* 0x0000000300087202 */ /* 0x000fc40000000f00 */
[----:B------:R-:W3:Y:S01]  /*4df00*/  LDL.LU R3, [R1+0x2948] ;  /* 0x0029480001037983 */ /* 0x000ee20000300800 */
        /* <DEDUP_REMOVED lines=71> */
[----:B------:R-:W4:Y:S11]  /*4e380*/  LDL.LU.64 R20, [R1+0x2850] ;  /* 0x0028500001147983 */ /* 0x000f360000300a00 */
[----:B------:R-:W-:Y:S10]  /*4e390*/  @!UPT UIADD3 URZ, URZ, URZ, URZ ;  /* 0x0000003f3f3ff290 */ /* 0x000ff4000fffe03f */
[----:B------:R0:W-:Y:S01]  /*4e3a0*/  STL.64 [R1+0x500], R12 ;  /* 0x0005000c01007387 */ /* 0x0001e20000100a00 */
[----:B------:R1:W-:Y:S03]  /*4e3b0*/  STL.64 [R1+0x508], R14 ;  /* 0x0005080e01007387 */ /* 0x0003e60000100a00 */
[----:B0-----:R-:W2:Y:S01]  /*4e3c0*/  LDL.LU.64 R12, [R1+0x2848] ;  /* 0x00284800010c7983 */ /* 0x001ea20000300a00 */
[----:B-1----:R-:W2:Y:S02]  /*4e3d0*/  LDL.LU R14, [R1+0x498] ;  /* 0x00049800010e7983 */ /* 0x002ea40000300800 */
[----:B---3--:R-:W-:Y:S02]  /*4e3e0*/  IMAD.MOV.U32 R15, RZ, RZ, R3 ;  /* 0x000000ffff0f7224 */ /* 0x008fe400078e0003 */
[----:B------:R-:W3:Y:S01]  /*4e3f0*/  LDL.LU R3, [R1+0x2840] ;  /* 0x0028400001037983 */ /* 0x000ee20000300800 */
[C---:B----4-:R-:W-:Y:S03]  /*4e400*/  HMMA.16816.F32 R20, R24.reuse, R20, R4 ;  /* 0x000000141814723c */ /* 0x050fe60000001804 */
[----:B--2---:R-:W-:Y:S01]  /*4e410*/  STL.64 [R1+0x27f0], R14 ;  /* 0x0027f00e01007387 */ /* 0x004fe20000100a00 */
[----:B------:R0:W-:Y:S03]  /*4e420*/  STL.64 [R1+0x27e8], R12 ;  /* 0x0027e80c01007387 */ /* 0x0001e60000100a00 */
[----:B0-----:R-:W2:Y:S01]  /*4e430*/  LDL.LU R12, [R1+0x4c0] ;  /* 0x0004c000010c7983 */ /* 0x001ea20000300800 */
[----:B------:R-:W2:Y:S02]  /*4e440*/  LDL.LU R13, [R1+0x4c4] ;  /* 0x0004c400010d7983 */ /* 0x000ea40000300800 */
[----:B------:R-:W2:Y:S02]  /*4e450*/  LDL.LU R14, [R1+0x4c8] ;  /* 0x0004c800010e7983 */ /* 0x000ea40000300800 */
[----:B------:R-:W2:Y:S01]  /*4e460*/  LDL.LU R15, [R1+0x4cc] ;  /* 0x0004cc00010f7983 */ /* 0x000ea20000300800 */
[----:B------:R-:W4:Y:S01]  /*4e470*/  LDL.LU.64 R6, [R1+0x2838] ;  /* 0x0028380001067983 */ /* 0x000f220000300a00 */
[----:B------:R-:W4:Y:S09]  /*4e480*/  LDL.LU.64 R4, [R1+0x2830] ;  /* 0x0028300001047983 */ /* 0x000f320000300a00 */
[----:B------:R0:W-:Y:S02]  /*4e490*/  STL.64 [R1+0x4f0], R20 ;  /* 0x0004f01401007387 */ /* 0x0001e40000100a00 */
[----:B------:R4:W-:Y:S01]  /*4e4a0*/  STL.64 [R1+0x4f8], R22 ;  /* 0x0004f81601007387 */ /* 0x0009e20000100a00 */
[----:B0-----:R-:W4:Y:S02]  /*4e4b0*/  LDL.LU.64 R20, [R1+0x2828] ;  /* 0x0028280001147983 */ /* 0x001f240000300a00 */
[C---:B----4-:R-:W-:Y:S02]  /*4e4c0*/  HMMA.16816.F32 R20, R24.reuse, R20, R4 ;  /* 0x000000141814723c */ /* 0x050fe40000001804 */
[----:B------:R-:W4:Y:S01]  /*4e4d0*/  LDL.LU.64 R6, [R1+0x2820] ;  /* 0x0028200001067983 */ /* 0x000f220000300a00 */
[----:B------:R-:W3:Y:S11]  /*4e4e0*/  LDL.LU.64 R4, [R1+0x2818] ;  /* 0x0028180001047983 */ /* 0x000ef60000300a00 */
[----:B------:R-:W-:Y:S09]  /*4e4f0*/  @!UPT UIADD3 URZ, URZ, URZ, URZ ;  /* 0x0000003f3f3ff290 */ /* 0x000ff2000fffe03f */
[----:B------:R0:W-:Y:S01]  /*4e500*/  STL.64 [R1+0x4e0], R20 ;  /* 0x0004e01401007387 */ /* 0x0001e20000100a00 */
[----:B------:R5:W-:Y:S03]  /*4e510*/  STL.64 [R1+0x4e8], R22 ;  /* 0x0004e81601007387 */ /* 0x000be60000100a00 */
[----:B0-----:R-:W5:Y:S01]  /*4e520*/  LDL.LU.64 R20, [R1+0x2810] ;  /* 0x0028100001147983 */ /* 0x001f620000300a00 */
[C---:B--2---:R-:W-:Y:S08]  /*4e530*/  HMMA.16816.F32 R12, R24.reuse, R8, R12 ;  /* 0x00000008180c723c */ /* 0x044ff0000000180c */
[----:B-----5:R-:W-:Y:S01]  /*4e540*/  HMMA.16816.F32 R20, R24, R20, R16 ;  /* 0x000000141814723c */ /* 0x020fe20000001810 */
[----:B------:R-:W2:Y:S11]  /*4e550*/  LDL.LU.64 R16, [R1+0x2808] ;  /* 0x0028080001107983 */ /* 0x000eb60000300a00 */
[----:B------:R-:W-:Y:S11]  /*4e560*/  @!UPT UIADD3 URZ, URZ, URZ, URZ ;  /* 0x0000003f3f3ff290 */ /* 0x000ff6000fffe03f */
[----:B------:R0:W-:Y:S01]  /*4e570*/  STL.64 [R1+0x4d0], R20 ;  /* 0x0004d01401007387 */ /* 0x0001e20000100a00 */
[----:B------:R-:W-:Y:S03]  /*4e580*/  STL.64 [R1+0x4d8], R22 ;  /* 0x0004d81601007387 */ /* 0x000fe60000100a00 */
[----:B0-----:R-:W5:Y:S01]  /*4e590*/  LDL.LU.64 R20, [R1+0x2800] ;  /* 0x0028000001147983 */ /* 0x001f620000300a00 */
[----:B------:R0:W-:Y:S02]  /*4e5a0*/  STL.64 [R1+0x4c0], R12 ;  /* 0x0004c00c01007387 */ /* 0x0001e40000100a00 */
[----:B------:R3:W-:Y:S01]  /*4e5b0*/  STL.64 [R1+0x4c8], R14 ;  /* 0x0004c80e01007387 */ /* 0x0007e20000100a00 */
[----:B0-----:R-:W4:Y:S01]  /*4e5c0*/  LDL.LU R12, [R1+0x4b0] ;  /* 0x0004b000010c7983 */ /* 0x001f220000300800 */
[----:B------:R-:W4:Y:S01]  /*4e5d0*/  LDL.LU R13, [R1+0x4b4] ;  /* 0x0004b400010d7983 */ /* 0x000f220000300800 */
[----:B---3--:R-:W-:-:S02]  /*4e5e0*/  MOV R15, R3 ;  /* 0x00000003000f7202 */ /* 0x008fc40000000f00 */
[----:B------:R-:W3:Y:S01]  /*4e5f0*/  LDL.LU R3, [R1+0xa98] ;  /* 0x000a980001037983 */ /* 0x000ee20000300800 */
[----:B--2---:R-:W-:-:S03]  /*4e600*/  IMAD.MOV.U32 R14, RZ, RZ, R17 ;  /* 0x000000ffff0e7224 */ /* 0x004fc600078e0011 */
[----:B------:R-:W2:Y:S01]  /*4e610*/  LDL.LU R17, [R1+0xaa8] ;  /* 0x000aa80001117983 */ /* 0x000ea20000300800 */
[----:B------:R-:W-:-:S03]  /*4e620*/  MOV R19, R4 ;  /* 0x0000000400137202 */ /* 0x000fc60000000f00 */
[----:B--2---:R0:W-:Y:S04]  /*4e630*/  STL [R1+0x2780], R17 ;  /* 0x0027801101007387 */ /* 0x0041e80000100800 */
[----:B0-----:R-:W2:Y:S01]  /*4e640*/  LDL.LU R17, [R1+0x454] ;  /* 0x0004540001117983 */ /* 0x001ea20000300800 */
[----:B------:R-:W2:Y:S02]  /*4e650*/  LDL.LU R18, [R1+0x458] ;  /* 0x0004580001127983 */ /* 0x000ea40000300800 */
[----:B------:R-:W3:Y:S01]  /*4e660*/  LDL.LU R4, [R1+0xa9c] ;  /* 0x000a9c0001047983 */ /* 0x000ee20000300800 */
[----:B------:R-:W-:Y:S01]  /*4e670*/  MOV R23, R29 ;  /* 0x0000001d00177202 */ /* 0x000fe20000000f00 */
[----:B--2---:R-:W-:Y:S01]  /*4e680*/  STL.64 [R1+0x2790], R18 ;  /* 0x0027901201007387 */ /* 0x004fe20000100a00 */
[----:B------:R0:W-:Y:S02]  /*4e690*/  STL.64 [R1+0x2788], R16 ;  /* 0x0027881001007387 */ /* 0x0001e40000100a00 */
[----:B------:R-:W2:Y:S02]  /*4e6a0*/  LDL.LU R22, [R1+0x448] ;  /* 0x0004480001167983 */ /* 0x000ea40000300800 */
[----:B------:R-:W3:Y:S01]  /*4e6b0*/  LDL.LU R29, [R1+0x27f8] ;  /* 0x0027f800011d7983 */ /* 0x000ee20000300800 */
[----:B0-----:R-:W-:Y:S01]  /*4e6c0*/  MOV R17, R0 ;  /* 0x0000000000117202 */ /* 0x001fe20000000f00 */
[----:B------:R-:W-:Y:S01]  /*4e6d0*/  IMAD.MOV.U32 R16, RZ, RZ, R2 ;  /* 0x000000ffff107224 */ /* 0x000fe200078e0002 */
[----:B------:R-:W3:Y:S01]  /*4e6e0*/  LDL.LU R0, [R1+0xaa4] ;  /* 0x000aa40001007983 */ /* 0x000ee20000300800 */
[----:B------:R-:W3:Y:S01]  /*4e6f0*/  LDL.LU R2, [R1+0xaa0] ;  /* 0x000aa00001027983 */ /* 0x000ee20000300800 */
[----:B----4-:R-:W-:-:S02]  /*4e700*/  MOV R8, R7 ;  /* 0x0000000700087202 */ /* 0x010fc40000000f00 */
[----:B------:R-:W-:Y:S01]  /*4e710*/  MOV R9, R6 ;  /* 0x0000000600097202 */ /* 0x000fe20000000f00 */
[----:B--2---:R-:W-:Y:S01]  /*4e720*/  STL.64 [R1+0x27a0], R22 ;  /* 0x0027a01601007387 */ /* 0x004fe20000100a00 */
[----:B-----5:R0:W-:Y:S03]  /*4e730*/  STL.64 [R1+0x2798], R20 ;  /* 0x0027981401007387 */ /* 0x0201e60000100a00 */
[----:B0-----:R-:W2:Y:S01]  /*4e740*/  LDL.LU R20, [R1+0x460] ;  /* 0x0004600001147983 */ /* 0x001ea20000300800 */
[----:B------:R-:W2:Y:S02]  /*4e750*/  LDL.LU R21, [R1+0x464] ;  /* 0x0004640001157983 */ /* 0x000ea40000300800 */
[----:B------:R-:W4:Y:S02]  /*4e760*/  LDL.LU R22, [R1+0x468] ;  /* 0x0004680001167983 */ /* 0x000f240000300800 */
[----:B------:R-:W4:Y:S01]  /*4e770*/  LDL.LU R23, [R1+0x46c] ;  /* 0x00046c0001177983 */ /* 0x000f220000300800 */
[C---:B------:R-:W-:Y:S01]  /*4e780*/  HMMA.16816.F32 R8, R24.reuse, R8, R12 ;  /* 0x000000081808723c */ /* 0x040fe2000000180c */
[----:B----4-:R-:W-:Y:S01]  /*4e790*/  STL.64 [R1+0x27b0], R22 ;  /* 0x0027b01601007387 */ /* 0x010fe20000100a00 */
[----:B--2---:R0:W-:Y:S03]  /*4e7a0*/  STL.64 [R1+0x27a8], R20 ;  /* 0x0027a81401007387 */ /* 0x0041e60000100a00 */
[----:B0-----:R-:W2:Y:S01]  /*4e7b0*/  LDL.LU R20, [R1+0x4a0] ;  /* 0x0004a00001147983 */ /* 0x001ea20000300800 */
[----:B------:R-:W2:Y:S02]  /*4e7c0*/  LDL.LU R21, [R1+0x4a4] ;  /* 0x0004a40001157983 */ /* 0x000ea40000300800 */
[----:B------:R-:W2:Y:S02]  /*4e7d0*/  LDL.LU R22, [R1+0x4a8] ;  /* 0x0004a80001167983 */ /* 0x000ea40000300800 */
[----:B------:R-:W2:Y:S01]  /*4e7e0*/  LDL.LU R23, [R1+0x4ac] ;  /* 0x0004ac0001177983 */ /* 0x000ea20000300800 */
[----:B------:R-:W4:Y:S01]  /*4e7f0*/  LDL.LU.64 R14, [R1+0x27f0] ;  /* 0x0027f000010e7983 */ /* 0x000f220000300a00 */
[----:B------:R-:W4:Y:S11]  /*4e800*/  LDL.LU.64 R12, [R1+0x27e8] ;  /* 0x0027e800010c7983 */ /* 0x000f360000300a00 */
[----:B------:R0:W-:Y:S02]  /*4e810*/  STL.64 [R1+0x4b0], R8 ;  /* 0x0004b00801007387 */ /* 0x0001e40000100a00 */
[----:B------:R-:W-:Y:S01]  /*4e820*/  STL.64 [R1+0x4b8], R10 ;  /* 0x0004b80a01007387 */ /* 0x000fe20000100a00 */
[----:B0-----:R-:W4:Y:S01]  /*4e830*/  LDL.LU.64 R8, [R1+0x27e0] ;  /* 0x0027e00001087983 */ /* 0x001f220000300a00 */
[C---:B--2---:R-:W-:Y:S03]  /*4e840*/  HMMA.16816.F32 R16, R24.reuse, R16, R20 ;  /* 0x000000101810723c */ /* 0x044fe60000001814 */
[----:B------:R-:W-:Y:S05]  /*4e850*/  LDSM.16.M88.4 R20, [R5+0x29880] ;  /* 0x029880000514783b */ /* 0x000fea0000000200 */
[----:B----4-:R-:W-:Y:S01]  /*4e860*/  HMMA.16816.F32 R12, R24, R8, R12 ;  /* 0x00000008180c723c */ /* 0x010fe2000000180c */
[----:B------:R-:W0:Y:S11]  /*4e870*/  LDSM.16.M88.4 R8, [R5+0x29080] ;  /* 0x029080000508783b */ /* 0x000e360000000200 */
[----:B------:R-:W-:Y:S03]  /*4e880*/  @!UPT UIADD3 URZ, URZ, URZ, URZ ;  /* 0x0000003f3f3ff290 */ /* 0x000fe6000fffe03f */
[----:B------:R-:W-:Y:S01]  /*4e890*/  STL.64 [R1+0x4a0], R16 ;  /* 0x0004a01001007387 */ /* 0x000fe20000100a00 */
[----:B------:R-:W-:Y:S02]  /*4e8a0*/  STL.64 [R1+0x4a8], R18 ;  /* 0x0004a81201007387 */ /* 0x000fe40000100a00 */
[----:B------:R-:W-:Y:S05]  /*4e8b0*/  LDSM.16.M88.4 R16, [R5+0x2a080] ;  /* 0x02a080000510783b */ /* 0x000fea0000000200 */
[----:B------:R-:W-:Y:S01]  /*4e8c0*/  STL.64 [R1+0x490], R12 ;  /* 0x0004900c01007387 */ /* 0x000fe20000100a00 */
[----:B------:R-:W-:Y:S02]  /*4e8d0*/  STL.64 [R1+0x498], R14 ;  /* 0x0004980e01007387 */ /* 0x000fe40000100a00 */
[----:B------:R-:W-:Y:S01]  /*4e8e0*/  LDSM.16.M88.4 R12, [R5+0x2b080] ;  /* 0x02b08000050c783b */ /* 0x000fe20000000200 */
[----:B0-----:R-:W-:Y:S03]  /*4e8f0*/  STL.64 [R1+0x80], R8 ;  /* 0x0000800801007387 */ /* 0x001fe60000100a00 */
[----:B------:R-:W-:-:S02]  /*4e900*/  IMAD.MOV.U32 R7, RZ, RZ, R8 ;  /* 0x000000ffff077224 */ /* 0x000fc400078e0008 */
[----:B------:R-:W-:Y:S01]  /*4e910*/  STL.64 [R1+0x88], R10 ;  /* 0x0000880a01007387 */ /* 0x000fe20000100a00 */
[----:B------:R-:W-:Y:S02]  /*4e920*/  MOV R6, R9 ;  /* 0x0000000900067202 */ /* 0x000fe40000000f00 */
[----:B------:R-:W0:Y:S04]  /*4e930*/  LDSM.16.M88.4 R8, [R5+0x2a880] ;  /* 0x02a880000508783b */ /* 0x000e280000000200 */
[----:B0-----:R-:W-:Y:S01]  /*4e940*/  STL.64 [R1+0x27c8], R10 ;  /* 0x0027c80a01007387 */ /* 0x001fe20000100a00 */
[----:B------:R-:W-:Y:S02]  /*4e950*/  STL.64 [R1+0x27c0], R8 ;  /* 0x0027c00801007387 */ /* 0x000fe40000100a00 */
[----:B------:R-:W-:Y:S02]  /*4e960*/  STL.64 [R1+0x27d8], R14 ;  /* 0x0027d80e01007387 */ /* 0x000fe40000100a00 */
[----:B------:R0:W-:Y:S02]  /*4e970*/  STL.64 [R1+0x27d0], R12 ;  /* 0x0027d00c01007387 */ /* 0x0001e40000100a00 */
[----:B0-----:R-:W2:Y:S01]  /*4e980*/  LDL.LU R12, [R1+0x480] ;  /* 0x00048000010c7983 */ /* 0x001ea20000300800 */
[----:B------:R-:W2:Y:S02]  /*4e990*/  LDL.LU R13, [R1+0x484] ;  /* 0x00048400010d7983 */ /* 0x000ea40000300800 */
[----:B------:R-:W2:Y:S02]  /*4e9a0*/  LDL.LU R14, [R1+0x488] ;  /* 0x00048800010e7983 */ /* 0x000ea40000300800 */
[----:B------:R-:W2:Y:S01]  /*4e9b0*/  LDL.LU R15, [R1+0x48c] ;  /* 0x00048c00010f7983 */ /* 0x000ea20000300800 */
[----:B------:R-:W-:Y:S01]  /*4e9c0*/  MOV R8, R7 ;  /* 0x0000000700087202 */ /* 0x000fe20000000f00 */
[----:B------:R-:W-:Y:S01]  /*4e9d0*/  IMAD.MOV.U32 R9, RZ, RZ, R6 ;  /* 0x000000ffff097224 */ /* 0x000fe200078e0006 */
[----:B---3--:R0:W-:Y:S04]  /*4e9e0*/  STL.64 [R1+0x27b8], R4 ;  /* 0x0027b80401007387 */ /* 0x0081e80000100a00 */
[----:B0-----:R-:W3:Y:S01]  /*4e9f0*/  LDL.LU R4, [R1+0x470] ;  /* 0x0004700001047983 */ /* 0x001ee20000300800 */
[----:B------:R-:W3:Y:S02]  /*4ea00*/  LDL.LU R5, [R1+0x474] ;  /* 0x0004740001057983 */ /* 0x000ee40000300800 */
[----:B------:R-:W3:Y:S02]  /*4ea10*/  LDL.LU R6, [R1+0x478] ;  /* 0x0004780001067983 */ /* 0x000ee40000300800 */
[----:B------:R-:W3:Y:S01]  /*4ea20*/  LDL.LU R7, [R1+0x47c] ;  /* 0x00047c0001077983 */ /* 0x000ee20000300800 */
[----:B------:R-:W-:Y:S01]  /*4ea30*/  STL.64 [R1+0x70], R20 ;  /* 0x0000701401007387 */ /* 0x000fe20000100a00 */
[----:B------:R-:W-:Y:S02]  /*4ea40*/  STL.64 [R1+0x78], R22 ;  /* 0x0000781601007387 */ /* 0x000fe40000100a00 */
[----:B------:R-:W-:Y:S02]  /*4ea50*/  STL.64 [R1+0x60], R16 ;  /* 0x0000601001007387 */ /* 0x000fe40000100a00 */
[----:B------:R-:W-:Y:S01]  /*4ea60*/  STL.64 [R1+0x68], R18 ;  /* 0x0000681201007387 */ /* 0x000fe20000100a00 */
[C---:B--2---:R-:W-:Y:S01]  /*4ea70*/  HMMA.16816.F32 R8, R24.reuse, R8, R12 ;  /* 0x000000081808723c */ /* 0x044fe2000000180c */
[----:B------:R-:W2:Y:S01]  /*4ea80*/  LDL.LU.64 R14, [R1+0x27d8] ;  /* 0x0027d800010e7983 */ /* 0x000ea20000300a00 */
[----:B------:R-:W4:Y:S11]  /*4ea90*/  LDL.LU.64 R12, [R1+0x27d0] ;  /* 0x0027d000010c7983 */ /* 0x000f360000300a00 */
[----:B------:R-:W-:Y:S10]  /*4eaa0*/  @!UPT UIADD3 URZ, URZ, URZ, URZ ;  /* 0x0000003f3f3ff290 */ /* 0x000ff4000fffe03f */
[----:B------:R-:W-:Y:S01]  /*4eab0*/  STL.64 [R1+0x480], R8 ;  /* 0x0004800801007387 */ /* 0x000fe20000100a00 */
[----:B------:R0:W-:Y:S03]  /*4eac0*/  STL.64 [R1+0x488], R10 ;  /* 0x0004880a01007387 */ /* 0x0001e60000100a00 */
[----:B0-----:R-:W5:Y:S01]  /*4ead0*/  LDL.LU.64 R10, [R1+0x27c8] ;  /* 0x0027c800010a7983 */ /* 0x001f620000300a00 */
[----:B------:R-:W2:Y:S02]  /*4eae0*/  LDL.LU.64 R8, [R1+0x27c0] ;  /* 0x0027c00001087983 */ /* 0x000ea40000300a00 */
[----:B------:R-:W-:Y:S01]  /*4eaf0*/  FADD R0, R0, -R29 ;  /* 0x8000001d00007221 */ /* 0x000fe20000000000 */
[----:B---3--:R-:W-:Y:S03]  /*4eb00*/  HMMA.16816.F32 R20, R24, R20, R4 ;  /* 0x000000141814723c */ /* 0x008fe60000001804 */
[----:B------:R-:W-:-:S06]  /*4eb10*/  FMUL R0, R0, 1.4426950216293334961 ;  /* 0x3fb8aa3b00007820 */ /* 0x000fcc0000400000 */
[----:B------:R-:W0:Y:S01]  /*4eb20*/  MUFU.EX2 R0, R0 ;  /* 0x0000000000007308 */ /* 0x000e220000000800 */
[----:B--2---:R-:W-:Y:S01]  /*4eb30*/  STL.64 [R1+0x50], R8 ;  /* 0x0000500801007387 */ /* 0x004fe20000100a00 */
[----:B-----5:R-:W-:Y:S02]  /*4eb40*/  STL.64 [R1+0x58], R10 ;  /* 0x0000580a01007387 */ /* 0x020fe40000100a00 */
[----:B------:R-:W-:Y:S02]  /*4eb50*/  STL.64 [R1+0x48], R14 ;  /* 0x0000480e01007387 */ /* 0x000fe40000100a00 */
[----:B------:R-:W2:Y:S01]  /*4eb60*/  LDL.LU.64 R4, [R1+0x27b8] ;  /* 0x0027b80001047983 */ /* 0x000ea20000300a00 */
[----:B0-----:R-:W-:Y:S07]  /*4eb70*/  STL [R1+0x64c], R0 ;  /* 0x00064c0001007387 */ /* 0x001fee0000100800 */
[----:B------:R-:W-:Y:S02]  /*4eb80*/  STL.64 [R1+0x470], R20 ;  /* 0x0004701401007387 */ /* 0x000fe40000100a00 */
[----:B------:R0:W-:Y:S02]  /*4eb90*/  STL.64 [R1+0x478], R22 ;  /* 0x0004781601007387 */ /* 0x0001e40000100a00 */
[----:B0-----:R-:W3:Y:S01]  /*4eba0*/  LDL.LU.64 R22, [R1+0x27b0] ;  /* 0x0027b00001167983 */ /* 0x001ee20000300a00 */
[----:B------:R-:W3:Y:S02]  /*4ebb0*/  LDL.LU.64 R20, [R1+0x27a8] ;  /* 0x0027a80001147983 */ /* 0x000ee40000300a00 */
[----:B------:R-:W-:-:S04]  /*4ebc0*/  FADD R2, R2, -R29 ;  /* 0x8000001d02027221 */ /* 0x000fc80000000000 */
[----:B------:R-:W-:-:S06]  /*4ebd0*/  FMUL R0, R2, 1.4426950216293334961 ;  /* 0x3fb8aa3b02007820 */ /* 0x000fcc0000400000 */
[----:B------:R-:W0:Y:S01]  /*4ebe0*/  MUFU.EX2 R0, R0 ;  /* 0x0000000000007308 */ /* 0x000e220000000800 */
[----:B---3--:R-:W-:Y:S01]  /*4ebf0*/  HMMA.16816.F32 R16, R24, R16, R20 ;  /* 0x000000101810723c */ /* 0x008fe20000001814 */
[----:B------:R-:W3:Y:S01]  /*4ec00*/  LDL.LU.64 R22, [R1+0x27a0] ;  /* 0x0027a00001167983 */ /* 0x000ee20000300a00 */
[----:B0-----:R-:W-:Y:S02]  /*4ec10*/  STL [R1+0x644], R0 ;  /* 0x0006440001007387 */ /* 0x001fe40000100800 */
[----:B------:R-:W3:Y:S11]  /*4ec20*/  LDL.LU.64 R20, [R1+0x2798] ;  /* 0x0027980001147983 */ /* 0x000ef60000300a00 */
[----:B------:R-:W-:Y:S08]  /*4ec30*/  @!UPT UIADD3 URZ, URZ, URZ, URZ ;  /* 0x0000003f3f3ff290 */ /* 0x000ff0000fffe03f */
[----:B------:R-:W-:Y:S01]  /*4ec40*/  STL.64 [R1+0x460], R16 ;  /* 0x0004601001007387 */ /* 0x000fe20000100a00 */
[----:B------:R0:W-:Y:S03]  /*4ec50*/  STL.64 [R1+0x468], R18 ;  /* 0x0004681201007387 */ /* 0x0001e60000100a00 */
[----:B0-----:R-:W5:Y:S01]  /*4ec60*/  LDL.LU.64 R18, [R1+0x2790] ;  /* 0x0027900001127983 */ /* 0x001f620000300a00 */
[----:B------:R-:W5:Y:S02]  /*4ec70*/  LDL.LU.64 R16, [R1+0x2788] ;  /* 0x0027880001107983 */ /* 0x000f640000300a00 */
[----:B------:R-:W-:Y:S02]  /*4ec80*/  STL [R1+0x2390], R29 ;  /* 0x0023901d01007387 */ /* 0x000fe40000100800 */
[----:B--2---:R-:W-:-:S04]  /*4ec90*/  FADD R2, R4, -R29 ;  /* 0x8000001d04027221 */ /* 0x004fc80000000000 */
[----:B------:R-:W-:-:S06]  /*4eca0*/  FMUL R0, R2, 1.4426950216293334961 ;  /* 0x3fb8aa3b02007820 */ /* 0x000fcc0000400000 */
[----:B------:R-:W0:Y:S01]  /*4ecb0*/  MUFU.EX2 R0, R0 ;  /* 0x0000000000007308 */ /* 0x000e220000000800 */
[----:B-----5:R-:W-:Y:S01]  /*4ecc0*/  HMMA.16816.F32 R8, R24, R8, R16 ;  /* 0x000000081808723c */ /* 0x020fe20000001810 */
[----:B------:R-:W2:Y:S01]  /*4ecd0*/  LDL.LU R17, [R1+0x2780] ;  /* 0x0027800001117983 */ /* 0x000ea20000300800 */
[----:B0-----:R-:W-:Y:S11]  /*4ece0*/  STL [R1+0x648], R0 ;  /* 0x0006480001007387 */ /* 0x001ff60000100800 */
[----:B------:R-:W-:Y:S10]  /*4ecf0*/  @!UPT UIADD3 URZ, URZ, URZ, URZ ;  /* 0x0000003f3f3ff290 */ /* 0x000ff4000fffe03f */
[----:B------:R0:W-:Y:S01]  /*4ed00*/  STL.64 [R1+0x450], R8 ;  /* 0x0004500801007387 */ /* 0x0001e20000100a00 */
[----:B------:R-:W-:Y:S03]  /*4ed10*/  STL [R1+0x458], R10 ;  /* 0x0004580a01007387 */ /* 0x000fe60000100800 */
[----:B0-----:R-:W5:Y:S01]  /*4ed20*/  LDL.LU.64 R8, [R1+0x2778] ;  /* 0x0027780001087983 */ /* 0x001f620000300a00 */
[----:B------:R-:W-:Y:S01]  /*4ed30*/  FADD R3, R3, -R29 ;  /* 0x8000001d03037221 */ /* 0x000fe20000000000 */
[----:B------:R-:W-:-:S03]  /*4ed40*/  MOV R29, R11 ;  /* 0x0000000b001d7202 */ /* 0x000fc60000000f00 */
[----:B------:R-:W-:Y:S02]  /*4ed50*/  FMUL R0, R3, 1.4426950216293334961 ;  /* 0x3fb8aa3b03007820 */ /* 0x000fe40000400000 */
[----:B----4-:R-:W-:Y:S01]  /*4ed60*/  IMAD.MOV.U32 R3, RZ, RZ, R13 ;  /* 0x000000ffff037224 */ /* 0x010fe200078e000d */
[----:B------:R0:W-:Y:S02]  /*4ed70*/  STL [R1+0x2460], R29 ;  /* 0x0024601d01007387 */ /* 0x0001e40000100800 */
[----:B0-----:R-:W-:Y:S01]  /*4ed80*/  MOV R29, R12 ;  /* 0x0000000c001d7202 */ /* 0x001fe20000000f00 */
[----:B------:R-:W0:Y:S02]  /*4ed90*/  MUFU.EX2 R0, R0 ;  /* 0x0000000000007308 */ /* 0x000e240000000800 */
[----:B0-----:R-:W-:Y:S01]  /*4eda0*/  STL [R1+0x640], R0 ;  /* 0x0006400001007387 */ /* 0x001fe20000100800 */
[----:B--2---:R-:W-:Y:S02]  /*4edb0*/  FADD R2, R17, -R28 ;  /* 0x8000001c11027221 */ /* 0x004fe40000000000 */
[----:B---3--:R-:W-:Y:S01]  /*4edc0*/  HMMA.16816.F32 R16, R24, R12, R20 ;  /* 0x0000000c1810723c */ /* 0x008fe20000001814 */
[----:B------:R-:W0:Y:S04]  /*4edd0*/  LDSM.16.M88.4 R12, [R5+0x2b880] ;  /* 0x02b88000050c783b */ /* 0x000e280000000200 */
[----:B------:R-:W1:Y:S11]  /*4ede0*/  LDSM.16.M88.4 R20, [R5+0x2c080] ;  /* 0x02c080000514783b */ /* 0x000e760000000200 */
[----:B------:R-:W-:Y:S07]  /*4edf0*/  @!UPT UIADD3 URZ, URZ, URZ, URZ ;  /* 0x0000003f3f3ff290 */ /* 0x000fee000fffe03f */
[----:B------:R-:W-:Y:S01]  /*4ee00*/  STL.64 [R1+0x440], R16 ;  /* 0x0004401001007387 */ /* 0x000fe20000100a00 */
[----:B------:R-:W-:Y:S02]  /*4ee10*/  STL.64 [R1+0x448], R18 ;  /* 0x0004481201007387 */ /* 0x000fe40000100a00 */
[----:B------:R-:W-:Y:S02]  /*4ee20*/  STL [R1+0x265c], R3 ;  /* 0x00265c0301007387 */ /* 0x000fe40000100800 */
[----:B------:R-:W-:Y:S01]  /*4ee30*/  STL [R1+0x2658], R29 ;  /* 0x0026581d01007387 */ /* 0x000fe20000100800 */
[----:B------:R-:W2:Y:S04]  /*4ee40*/  LDSM.16.M88.4 R16, [R5+0x2c880] ;  /* 0x02c880000510783b */ /* 0x000ea80000000200 */
[----:B0-----:R-:W-:Y:S01]  /*4ee50*/  STL.64 [R1+0x30], R12 ;  /* 0x0000300c01007387 */ /* 0x001fe20000100a00 */
[----:B------:R-:W-:Y:S01]  /*4ee60*/  MOV R6, R12 ;  /* 0x0000000c00067202 */ /* 0x000fe20000000f00 */
[----:B------:R-:W-:Y:S01]  /*4ee70*/  STL.64 [R1+0x38], R14 ;  /* 0x0000380e01007387 */ /* 0x000fe20000100a00 */
[----:B------:R-:W-:-:S02]  /*4ee80*/  MOV R4, R13 ;  /* 0x0000000d00047202 */ /* 0x000fc40000000f00 */
[----:B------:R-:W0:Y:S04]  /*4ee90*/  LDSM.16.M88.4 R12, [R5+0x2d080] ;  /* 0x02d08000050c783b */ /* 0x000e280000000200 */
[----:B-1----:R-:W-:Y:S01]  /*4eea0*/  STL.64 [R1+0x20], R20 ;  /* 0x0000201401007387 */ /* 0x002fe20000100a00 */
[----:B------:R-:W-:Y:S02]  /*4eeb0*/  STL.64 [R1+0x28], R22 ;  /* 0x0000281601007387 */ /* 0x000fe40000100a00 */
[----:B------:R-:W3:Y:S02]  /*4eec0*/  LDL.LU R0, [R1+0xac0] ;  /* 0x000ac00001007983 */ /* 0x000ee40000300800 */
[----:B------:R-:W1:Y:S01]  /*4eed0*/  LDSM.16.M88.4 R20, [R5+0x2d880] ;  /* 0x02d880000514783b */ /* 0x000e620000000200 */
[----:B--2---:R-:W-:Y:S03]  /*4eee0*/  STL.64 [R1+0x10], R16 ;  /* 0x0000101001007387 */ /* 0x004fe60000100a00 */
[----:B------:R-:W-:Y:S02]  /*4eef0*/  STL.64 [R1+0x18], R18 ;  /* 0x0000181201007387 */ /* 0x000fe40000100a00 */
[----:B------:R-:W2:Y:S02]  /*4ef00*/  LDL.LU R3, [R1+0xabc] ;  /* 0x000abc0001037983 */ /* 0x000ea40000300800 */
[----:B------:R-:W4:Y:S01]  /*4ef10*/  LDSM.16.M88.4 R16, [R5+0x2e080] ;  /* 0x02e080000510783b */ /* 0x000f220000000200 */
[----:B0-----:R-:W-:Y:S03]  /*4ef20*/  STL.64 [R1], R12 ;  /* 0x0000000c01007387 */ /* 0x001fe60000100a00 */
[----:B------:R-:W-:Y:S02]  /*4ef30*/  STL.64 [R1+0x8], R14 ;  /* 0x0000080e01007387 */ /* 0x000fe40000100a00 */
[----:B------:R-:W0:Y:S01]  /*4ef40*/  LDSM.16.M88.4 R12, [R5+0x2e880] ;  /* 0x02e88000050c783b */ /* 0x000e220000000200 */
[----:B-1----:R-:W-:Y:S03]  /*4ef50*/  STL [R1+0x2294], R22 ;  /* 0x0022941601007387 */ /* 0x002fe60000100800 */
[----:B------:R-:W-:Y:S02]  /*4ef60*/  STL [R1+0x2290], R23 ;  /* 0x0022901701007387 */ /* 0x000fe40000100800 */
[----:B------:R-:W-:Y:S01]  /*4ef70*/  STL.64 [R1+0x2728], R20 ;  /* 0x0027281401007387 */ /* 0x000fe20000100a00 */
[----:B----4-:R-:W-:Y:S01]  /*4ef80*/  STL [R1+0x228c], R18 ;  /* 0x00228c1201007387 */ /* 0x010fe20000100800 */
[----:B------:R-:W-:Y:S02]  /*4ef90*/  STL [R1+0x2288], R19 ;  /* 0x0022881301007387 */ /* 0x000fe40000100800 */
[----:B------:R-:W-:Y:S01]  /*4efa0*/  STL.64 [R1+0x2730], R16 ;  /* 0x0027301001007387 */ /* 0x000fe20000100a00 */
[----:B0-----:R-:W-:Y:S01]  /*4efb0*/  STL [R1+0x224c], R14 ;  /* 0x00224c0e01007387 */ /* 0x001fe20000100800 */
[----:B------:R-:W-:Y:S02]  /*4efc0*/  STL [R1+0x2248], R15 ;  /* 0x0022480f01007387 */ /* 0x000fe40000100800 */
[----:B------:R5:W-:Y:S02]  /*4efd0*/  STL.64 [R1+0x2750], R12 ;  /* 0x0027500c01007387 */ /* 0x000be40000100a00 */
[----:B-----5:R-:W-:Y:S01]  /*4efe0*/  IMAD.MOV.U32 R12, RZ, RZ, R8 ;  /* 0x000000ffff0c7224 */ /* 0x020fe200078e0008 */
[----:B------:R-:W-:Y:S01]  /*4eff0*/  MOV R13, R9 ;  /* 0x00000009000d7202 */ /* 0x000fe20000000f00 */
[----:B------:R-:W4:Y:S01]  /*4f000*/  LDL.LU R8, [R1+0x2774] ;  /* 0x0027740001087983 */ /* 0x000f220000300800 */
[----:B------:R-:W5:Y:S02]  /*4f010*/  LDL.LU R9, [R1+0x2770] ;  /* 0x0027700001097983 */ /* 0x000f640000300800 */
[----:B------:R-:W2:Y:S02]  /*4f020*/  LDL.LU R14, [R1+0x428] ;  /* 0x00042800010e7983 */ /* 0x000ea40000300800 */
[----:B------:R-:W2:Y:S02]  /*4f030*/  LDL.LU R15, [R1+0x42c] ;  /* 0x00042c00010f7983 */ /* 0x000ea40000300800 */
[----:B------:R-:W-:-:S06]  /*4f040*/  FMUL R2, R2, 1.4426950216293334961 ;  /* 0x3fb8aa3b02027820 */ /* 0x000fcc0000400000 */
[----:B------:R-:W0:Y:S01]  /*4f050*/  MUFU.EX2 R2, R2 ;  /* 0x0000000200027308 */ /* 0x000e220000000800 */
[----:B--2---:R5:W-:Y:S02]  /*4f060*/  STL.64 [R1+0x2768], R14 ;  /* 0x0027680e01007387 */ /* 0x004be40000100a00 */
[----:B-----5:R-:W-:Y:S01]  /*4f070*/  MOV R14, R9 ;  /* 0x00000009000e7202 */ /* 0x020fe20000000f00 */
[----:B----4-:R-:W-:Y:S02]  /*4f080*/  IMAD.MOV.U32 R15, RZ, RZ, R8 ;  /* 0x000000ffff0f7224 */ /* 0x010fe400078e0008 */
[----:B------:R-:W1:Y:S04]  /*4f090*/  LDSM.16.M88.4 R8, [R5+0x2f080] ;  /* 0x02f080000508783b */ /* 0x000e680000000200 */
[----:B------:R2:W-:Y:S04]  /*4f0a0*/  STL.64 [R1+0x2760], R12 ;  /* 0x0027600c01007387 */ /* 0x0005e80000100a00 */
[----:B--2---:R-:W2:Y:S01]  /*4f0b0*/  LDL.LU R12, [R1+0x430] ;  /* 0x00043000010c7983 */ /* 0x004ea20000300800 */
[----:B------:R-:W2:Y:S03]  /*4f0c0*/  LDL.LU R13, [R1+0x434] ;  /* 0x00043400010d7983 */ /* 0x000ea60000300800 */
[----:B-1----:R-:W-:Y:S01]  /*4f0d0*/  STL.64 [R1+0x2720], R10 ;  /* 0x0027200a01007387 */ /* 0x002fe20000100a00 */
[----:B------:R1:W-:Y:S02]  /*4f0e0*/  STL.64 [R1+0x2718], R8 ;  /* 0x0027180801007387 */ /* 0x0003e40000100a00 */
[----:B-1----:R-:W-:-:S02]  /*4f0f0*/  MOV R8, R6 ;  /* 0x0000000600087202 */ /* 0x002fc40000000f00 */
[----:B------:R-:W-:Y:S02]  /*4f100*/  MOV R9, R4 ;  /* 0x0000000400097202 */ /* 0x000fe40000000f00 */
[----:B------:R-:W1:Y:S04]  /*4f110*/  LDSM.16.M88.4 R4, [R5+0x2f880] ;  /* 0x02f880000504783b */ /* 0x000e680000000200 */
[----:B-1----:R-:W-:Y:S01]  /*4f120*/  STL [R1+0x2304], R6 ;  /* 0x0023040601007387 */ /* 0x002fe20000100800 */
[----:B------:R-:W-:Y:S02]  /*4f130*/  STL [R1+0x2300], R7 ;  /* 0x0023000701007387 */ /* 0x000fe40000100800 */
[----:B------:R1:W-:Y:S02]  /*4f140*/  STL.64 [R1+0x2758], R4 ;  /* 0x0027580401007387 */ /* 0x0003e40000100a00 */
[----:B-1----:R-:W4:Y:S01]  /*4f150*/  LDL.LU.64 R4, [R1+0x20] ;  /* 0x0000200001047983 */ /* 0x002f220000300a00 */
[----:B------:R-:W5:Y:S02]  /*4f160*/  LDL.LU R18, [R1+0xab8] ;  /* 0x000ab80001127983 */ /* 0x000f640000300800 */
[----:B------:R-:W2:Y:S02]  /*4f170*/  LDL.LU R20, [R1+0x400] ;  /* 0x0004000001147983 */ /* 0x000ea40000300800 */
[----:B0-----:R-:W-:Y:S01]  /*4f180*/  STL [R1+0x638], R2 ;  /* 0x0006380201007387 */ /* 0x001fe20000100800 */
[----:B------:R-:W2:Y:S01]  /*4f190*/  LDL.LU R21, [R1+0x404] ;  /* 0x0004040001157983 */ /* 0x000ea20000300800 */
        /* <DEDUP_REMOVED lines=8> */
[----:B------:R-:W2:Y:S01]  /*4f220*/  LDL.LU.64 R16, [R1] ;  /* 0x0000000001107983 */ /* 0x000ea20000300a00 */
[----:B------:R-:W-:Y:S01]  /*4f230*/  HMMA.16816.F32 R8, R24, R8, R12 ;  /* 0x000000081808723c */ /* 0x000fe2000000180c */
[----:B---3--:R-:W-:-:S02]  /*4f240*/  FADD R0, R0, -R28 ;  /* 0x8000001c00007221 */ /* 0x008fc40000000000 */
[----:B--2---:R0:W-:Y:S04]  /*4f250*/  STL.64 [R1+0x2748], R16 ;  /* 0x0027481001007387 */ /* 0x0041e80000100a00 */
[----:B0-----:R-:W2:Y:S01]  /*4f260*/  LDL.LU.64 R16, [R1+0x10] ;  /* 0x0000100001107983 */ /* 0x001ea20000300a00 */
[----:B------:R-:W3:Y:S02]  /*4f270*/  LDL.LU.64 R14, [R1+0x2768] ;  /* 0x00276800010e7983 */ /* 0x000ee40000300a00 */
[----:B------:R-:W3:Y:S02]  /*4f280*/  LDL.LU.64 R12, [R1+0x2760] ;  /* 0x00276000010c7983 */ /* 0x000ee40000300a00 */
[----:B------:R-:W-:-:S06]  /*4f290*/  FMUL R0, R0, 1.4426950216293334961 ;  /* 0x3fb8aa3b00007820 */ /* 0x000fcc0000400000 */
[----:B------:R-:W0:Y:S05]  /*4f2a0*/  MUFU.EX2 R0, R0 ;  /* 0x0000000000007308 */ /* 0x000e2a0000000800 */
[----:B------:R1:W-:Y:S01]  /*4f2b0*/  STL.64 [R1+0x430], R8 ;  /* 0x0004300801007387 */ /* 0x0003e20000100a00 */
[----:B------:R0:W-:Y:S02]  /*4f2c0*/  STL.64 [R1+0x438], R10 ;  /* 0x0004380a01007387 */ /* 0x0001e40000100a00 */
[----:B------:R-:W-:Y:S02]  /*4f2d0*/  FADD R2, R3, -R28 ;  /* 0x8000001c03027221 */ /* 0x000fe40000000000 */
[----:B----4-:R-:W-:Y:S01]  /*4f2e0*/  IMAD.MOV.U32 R3, RZ, RZ, R4 ;  /* 0x000000ffff037224 */ /* 0x010fe200078e0004 */
[----:B------:R-:W-:Y:S01]  /*4f2f0*/  MOV R29, R5 ;  /* 0x00000005001d7202 */ /* 0x000fe20000000f00 */
[----:B-1----:R-:W4:Y:S01]  /*4f300*/  LDL.LU R8, [R1+0x3e0] ;  /* 0x0003e00001087983 */ /* 0x002f220000300800 */
[----:B0-----:R5:W-:Y:S03]  /*4f310*/  STL [R1+0x630], R0 ;  /* 0x0006300001007387 */ /* 0x001be60000100800 */
[----:B------:R-:W4:Y:S01]  /*4f320*/  LDL.LU R9, [R1+0x3e4] ;  /* 0x0003e40001097983 */ /* 0x000f220000300800 */
[----:B------:R-:W4:Y:S03]  /*4f330*/  LDL.LU R10, [R1+0x3e8] ;  /* 0x0003e800010a7983 */ /* 0x000f260000300800 */
[----:B------:R-:W4:Y:S01]  /*4f340*/  LDL.LU R11, [R1+0x3ec] ;  /* 0x0003ec00010b7983 */ /* 0x000f220000300800 */
[----:B------:R-:W-:-:S02]  /*4f350*/  FMUL R2, R2, 1.4426950216293334961 ;  /* 0x3fb8aa3b02027820 */ /* 0x000fc40000400000 */
[----:B-----5:R-:W-:Y:S01]  /*4f360*/  FADD R0, R18, -R28 ;  /* 0x8000001c12007221 */ /* 0x020fe20000000000 */
[C---:B---3--:R-:W-:Y:S08]  /*4f370*/  HMMA.16816.F32 R12, R24.reuse, R4, R12 ;  /* 0x00000004180c723c */ /* 0x048ff0000000180c */
[----:B--2---:R-:W-:Y:S01]  /*4f380*/  HMMA.16816.F32 R20, R24, R16, R20 ;  /* 0x000000101814723c */ /* 0x004fe20000001814 */
[----:B------:R-:W2:Y:S11]  /*4f390*/  LDL.LU.64 R4, [R1+0x2758] ;  /* 0x0027580001047983 */ /* 0x000eb60000300a00 */
[----:B------:R-:W-:Y:S04]  /*4f3a0*/  @!UPT UIADD3 URZ, URZ, URZ, URZ ;  /* 0x0000003f3f3ff290 */ /* 0x000fe8000fffe03f */
[----:B------:R-:W-:Y:S01]  /*4f3b0*/  MOV R6, R14 ;  /* 0x0000000e00067202 */ /* 0x000fe20000000f00 */
[----:B------:R-:W-:Y:S01]  /*4f3c0*/  IMAD.MOV.U32 R7, RZ, RZ, R15 ;  /* 0x000000ffff077224 */ /* 0x000fe200078e000f */
[----:B------:R0:W-:Y:S01]  /*4f3d0*/  STL.64 [R1+0x420], R12 ;  /* 0x0004200c01007387 */ /* 0x0001e20000100a00 */
[----:B------:R1:W3:Y:S03]  /*4f3e0*/  MUFU.EX2 R14, R2 ;  /* 0x00000002000e7308 */ /* 0x0002e60000000800 */
[----:B0-----:R-:W5:Y:S01]  /*4f3f0*/  LDL.LU.64 R12, [R1+0x2750] ;  /* 0x00275000010c7983 */ /* 0x001f620000300a00 */
[----:B------:R-:W-:Y:S02]  /*4f400*/  STL [R1+0x2660], R3 ;  /* 0x0026600301007387 */ /* 0x000fe40000100800 */
[----:B------:R-:W-:Y:S02]  /*4f410*/  STL [R1+0x230c], R6 ;  /* 0x00230c0601007387 */ /* 0x000fe40000100800 */
[----:B------:R-:W-:Y:S01]  /*4f420*/  STL [R1+0x2308], R7 ;  /* 0x0023080701007387 */ /* 0x000fe20000100800 */
[----:B------:R0:W-:Y:S01]  /*4f430*/  STL [R1+0x2464], R28 ;  /* 0x0024641c01007387 */ /* 0x0001e20000100800 */
[----:B-1----:R-:W-:-:S02]  /*4f440*/  MOV R2, R17 ;  /* 0x0000001100027202 */ /* 0x002fc40000000f00 */
[----:B0-----:R-:W-:Y:S02]  /*4f450*/  MOV R28, R16 ;  /* 0x00000010001c7202 */ /* 0x001fe40000000f00 */
[----:B------:R-:W2:Y:S01]  /*4f460*/  LDL.LU.64 R16, [R1+0x2748] ;  /* 0x0027480001107983 */ /* 0x000ea20000300a00 */
[----:B------:R-:W-:Y:S02]  /*4f470*/  STL [R1+0x410], R20 ;  /* 0x0004101401007387 */ /* 0x000fe40000100800 */
[----:B------:R0:W-:Y:S01]  /*4f480*/  STL [R1+0x41c], R23 ;  /* 0x00041c1701007387 */ /* 0x0001e20000100800 */
[----:B------:R-:W-:Y:S01]  /*4f490*/  MOV R7, R22 ;  /* 0x0000001600077202 */ /* 0x000fe20000000f00 */
[----:B------:R-:W-:Y:S01]  /*4f4a0*/  IMAD.MOV.U32 R6, RZ, RZ, R21 ;  /* 0x000000ffff067224 */ /* 0x000fe200078e0015 */
[----:B0-----:R-:W2:Y:S01]  /*4f4b0*/  LDL.LU.64 R22, [R1+0x2740] ;  /* 0x0027400001167983 */ /* 0x001ea20000300a00 */
[----:B------:R-:W2:Y:S02]  /*4f4c0*/  LDL.LU.64 R20, [R1+0x2738] ;  /* 0x0027380001147983 */ /* 0x000ea40000300a00 */
[----:B------:R-:W-:-:S02]  /*4f4d0*/  FMUL R0, R0, 1.4426950216293334961 ;  /* 0x3fb8aa3b00007820 */ /* 0x000fc40000400000 */
[----:B---3--:R-:W-:Y:S01]  /*4f4e0*/  STL [R1+0x634], R14 ;  /* 0x0006340e01007387 */ /* 0x008fe20000100800 */
[----:B------:R0:W-:Y:S01]  /*4f4f0*/  STL [R1+0x2314], R6 ;  /* 0x0023140601007387 */ /* 0x0001e20000100800 */
[----:B------:R1:W-:Y:S01]  /*4f500*/  STL [R1+0x2310], R7 ;  /* 0x0023100701007387 */ /* 0x0003e20000100800 */
[----:B------:R3:W0:Y:S01]  /*4f510*/  MUFU.EX2 R15, R0 ;  /* 0x00000000000f7308 */ /* 0x0006220000000800 */
[C---:B--2---:R-:W-:Y:S01]  /*4f520*/  HMMA.16816.F32 R20, R24.reuse, R16, R20 ;  /* 0x000000101814723c */ /* 0x044fe20000001814 */
[----:B------:R-:W-:Y:S01]  /*4f530*/  MOV R3, R16 ;  /* 0x0000001000037202 */ /* 0x000fe20000000f00 */
[----:B---3--:R-:W-:Y:S02]  /*4f540*/  IMAD.MOV.U32 R0, RZ, RZ, R17 ;  /* 0x000000ffff007224 */ /* 0x008fe400078e0011 */
[----:B------:R-:W4:Y:S11]  /*4f550*/  LDL.LU.64 R16, [R1+0x2730] ;  /* 0x0027300001107983 */ /* 0x000f360000300a00 */
[----:B------:R-:W-:Y:S09]  /*4f560*/  @!UPT UIADD3 URZ, URZ, URZ, URZ ;  /* 0x0000003f3f3ff290 */ /* 0x000ff2000fffe03f */
[----:B0-----:R-:W-:Y:S02]  /*4f570*/  MOV R6, R20 ;  /* 0x0000001400067202 */ /* 0x001fe40000000f00 */
[----:B-1----:R-:W-:Y:S01]  /*4f580*/  MOV R7, R21 ;  /* 0x0000001500077202 */ /* 0x002fe20000000f00 */
[----:B------:R-:W-:Y:S01]  /*4f590*/  STL.64 [R1+0x408], R22 ;  /* 0x0004081601007387 */ /* 0x000fe20000100a00 */
[----:B------:R-:W2:Y:S03]  /*4f5a0*/  LDL.LU.64 R20, [R1+0x2728] ;  /* 0x0027280001147983 */ /* 0x000ea60000300a00 */
[----:B------:R-:W-:Y:S01]  /*4f5b0*/  STL.64 [R1+0x2710], R6 ;  /* 0x0027100601007387 */ /* 0x000fe20000100a00 */
[----:B------:R0:W-:Y:S03]  /*4f5c0*/  STL.64 [R1+0x2708], R4 ;  /* 0x0027080401007387 */ /* 0x0001e60000100a00 */
[----:B0-----:R-:W2:Y:S01]  /*4f5d0*/  LDL.LU R4, [R1+0x3f0] ;  /* 0x0003f00001047983 */ /* 0x001ea20000300800 */
[----:B------:R-:W2:Y:S02]  /*4f5e0*/  LDL.LU R5, [R1+0x3f4] ;  /* 0x0003f40001057983 */ /* 0x000ea40000300800 */
[----:B------:R-:W2:Y:S02]  /*4f5f0*/  LDL.LU R6, [R1+0x3f8] ;  /* 0x0003f80001067983 */ /* 0x000ea40000300800 */
[----:B------:R-:W2:Y:S01]  /*4f600*/  LDL.LU R7, [R1+0x3fc] ;  /* 0x0003fc0001077983 */ /* 0x000ea20000300800 */
[----:B------:R-:W-:Y:S01]  /*4f610*/  STL [R1+0x63c], R15 ;  /* 0x00063c0f01007387 */ /* 0x000fe20000100800 */
[C---:B--2---:R-:W-:Y:S11]  /*4f620*/  HMMA.16816.F32 R4, R24.reuse, R20, R4 ;  /* 0x000000141804723c */ /* 0x044ff60000001804 */
[----:B------:R-:W-:Y:S11]  /*4f630*/  @!UPT UIADD3 URZ, URZ, URZ, URZ ;  /* 0x0000003f3f3ff290 */ /* 0x000ff6000fffe03f */
[----:B------:R-:W-:Y:S01]  /*4f640*/  @!UPT UIADD3 URZ, URZ, URZ, URZ ;  /* 0x0000003f3f3ff290 */ /* 0x000fe2000fffe03f */
[----:B------:R4:W-:Y:S01]  /*4f650*/  STL.64 [R1+0x3f0], R4 ;  /* 0x0003f00401007387 */ /* 0x0009e20000100a00 */
[----:B------:R-:W-:Y:S01]  /*4f660*/  IMAD.MOV.U32 R18, RZ, RZ, R6 ;  /* 0x000000ffff127224 */ /* 0x000fe200078e0006 */
[----:B------:R-:W-:Y:S02]  /*4f670*/  MOV R19, R7 ;  /* 0x0000000700137202 */ /* 0x000fe40000000f00 */
[C---:B----4-:R-:W-:Y:S11]  /*4f680*/  HMMA.16816.F32 R4, R24.reuse, R16, R8 ;  /* 0x000000101804723c */ /* 0x050ff60000001808 */
[----:B------:R-:W-:Y:S11]  /*4f690*/  @!UPT UIADD3 URZ, URZ, URZ, URZ ;  /* 0x0000003f3f3ff290 */ /* 0x000ff6000fffe03f */
[----:B------:R-:W-:Y:S02]  /*4f6a0*/  @!UPT UIADD3 URZ, URZ, URZ, URZ ;  /* 0x0000003f3f3ff290 */ /* 0x000fe4000fffe03f */
[----:B------:R-:W-:Y:S01]  /*4f6b0*/  MOV R22, R6 ;  /* 0x0000000600167202 */ /* 0x000fe20000000f00 */
[----:B------:R-:W-:Y:S01]  /*4f6c0*/  IMAD.MOV.U32 R23, RZ, RZ, R7 ;  /* 0x000000ffff177224 */ /* 0x000fe200078e0007 */
[----:B------:R-:W-:Y:S04]  /*4f6d0*/  STL.64 [R1+0x3e0], R4 ;  /* 0x0003e00401007387 */ /* 0x000fe80000100a00 */
[----:B------:R-:W-:Y:S01]  /*4f6e0*/  STL.64 [R1+0x24a0], R22 ;  /* 0x0024a01601007387 */ /* 0x000fe20000100a00 */
[----:B------:R0:W-:Y:S03]  /*4f6f0*/  STL.64 [R1+0x2498], R20 ;  /* 0x0024981401007387 */ /* 0x0001e60000100a00 */
[----:B0-----:R-:W2:Y:S01]  /*4f700*/  LDL.LU R20, [R1+0x130] ;  /* 0x0001300001147983 */ /* 0x001ea20000300800 */
[----:B------:R-:W2:Y:S03]  /*4f710*/  LDL.LU R21, [R1+0x134] ;  /* 0x0001340001157983 */ /* 0x000ea60000300800 */
[----:B--2---:R-:W-:Y:S01]  /*4f720*/  STL.64 [R1+0x2668], R20 ;  /* 0x0026681401007387 */ /* 0x004fe20000100a00 */
[----:B------:R-:W-:Y:S02]  /*4f730*/  STL.64 [R1+0x2490], R18 ;  /* 0x0024901201007387 */ /* 0x000fe40000100a00 */
[----:B------:R0:W-:Y:S02]  /*4f740*/  STL.64 [R1+0x2488], R16 ;  /* 0x0024881001007387 */ /* 0x0001e40000100a00 */
[----:B0-----:R-:W2:Y:S01]  /*4f750*/  LDL.LU R16, [R1+0x340] ;  /* 0x0003400001107983 */ /* 0x001ea20000300800 */
[----:B------:R-:W2:Y:S02]  /*4f760*/  LDL.LU R17, [R1+0x344] ;  /* 0x0003440001117983 */ /* 0x000ea40000300800 */
[----:B------:R-:W3:Y:S02]  /*4f770*/  LDL.LU R18, [R1+0x348] ;  /* 0x0003480001127983 */ /* 0x000ee40000300800 */
[----:B------:R-:W3:Y:S02]  /*4f780*/  LDL.LU R19, [R1+0x34c] ;  /* 0x00034c0001137983 */ /* 0x000ee40000300800 */
[----:B---3--:R-:W-:Y:S01]  /*4f790*/  STL.64 [R1+0x2678], R18 ;  /* 0x0026781201007387 */ /* 0x008fe20000100a00 */
[----:B--2---:R-:W-:Y:S02]  /*4f7a0*/  STL.64 [R1+0x2670], R16 ;  /* 0x0026701001007387 */ /* 0x004fe40000100a00 */
[----:B------:R-:W2:Y:S02]  /*4f7b0*/  LDL.LU R20, [R1+0x150] ;  /* 0x0001500001147983 */ /* 0x000ea40000300800 */
[----:B------:R-:W2:Y:S02]  /*4f7c0*/  LDL.LU R21, [R1+0x154] ;  /* 0x0001540001157983 */ /* 0x000ea40000300800 */
[----:B--2---:R0:W-:Y:S04]  /*4f7d0*/  STL.64 [R1+0x2680], R20 ;  /* 0x0026801401007387 */ /* 0x0041e80000100a00 */
[----:B0-----:R-:W2:Y:S01]  /*4f7e0*/  LDL.LU R20, [R1+0x160] ;  /* 0x0001600001147983 */ /* 0x001ea20000300800 */
[----:B------:R-:W2:Y:S03]  /*4f7f0*/  LDL.LU R21, [R1+0x164] ;  /* 0x0001640001157983 */ /* 0x000ea60000300800 */
[----:B--2---:R0:W-:Y:S01]  /*4f800*/  STL.64 [R1+0x2698], R20 ;  /* 0x0026981401007387 */ /* 0x0041e20000100a00 */
[----:B------:R-:W2:Y:S02]  /*4f810*/  LDL.LU R16, [R1+0x360] ;  /* 0x0003600001107983 */ /* 0x000ea40000300800 */
[----:B------:R-:W2:Y:S02]  /*4f820*/  LDL.LU R17, [R1+0x364] ;  /* 0x0003640001117983 */ /* 0x000ea40000300800 */
[----:B------:R-:W3:Y:S01]  /*4f830*/  LDL.LU R18, [R1+0x368] ;  /* 0x0003680001127983 */ /* 0x000ee20000300800 */
[----:B------:R-:W3:Y:S04]  /*4f840*/  LDL.LU R19, [R1+0x36c] ;  /* 0x00036c0001137983 */ /* 0x000ee80000300800 */
[----:B0-----:R-:W4:Y:S01]  /*4f850*/  LDL.LU R20, [R1+0x170] ;  /* 0x0001700001147983 */ /* 0x001f220000300800 */
        /* <DEDUP_REMOVED lines=16> */
[----:B------:R-:W4:Y:S02]  /*4f960*/  LDL.LU R4, [R1+0x3c0] ;  /* 0x0003c00001047983 */ /* 0x000f240000300800 */
[----:B------:R-:W4:Y:S01]  /*4f970*/  LDL.LU R5, [R1+0x3c4] ;  /* 0x0003c40001057983 */ /* 0x000f220000300800 */
[----:B------:R-:W4:Y:S01]  /*4f980*/  LDL.LU R6, [R1+0x3c8] ;  /* 0x0003c80001067983 */ /* 0x000f220000300800 */
[----:B------:R-:W4:Y:S02]  /*4f990*/  LDL.LU R7, [R1+0x3cc] ;  /* 0x0003cc0001077983 */ /* 0x000f240000300800 */
[----:B------:R-:W5:Y:S02]  /*4f9a0*/  LDL.LU R8, [R1+0x3d0] ;  /* 0x0003d00001087983 */ /* 0x000f640000300800 */
[----:B------:R-:W5:Y:S01]  /*4f9b0*/  LDL.LU R9, [R1+0x3d4] ;  /* 0x0003d40001097983 */ /* 0x000f620000300800 */
[----:B------:R-:W5:Y:S01]  /*4f9c0*/  LDL.LU R10, [R1+0x3d8] ;  /* 0x0003d800010a7983 */ /* 0x000f620000300800 */
[----:B------:R-:W5:Y:S02]  /*4f9d0*/  LDL.LU R11, [R1+0x3dc] ;  /* 0x0003dc00010b7983 */ /* 0x000f640000300800 */
        /* <DEDUP_REMOVED lines=20> */
[C---:B-----5:R-:W-:Y:S01]  /*4fb20*/  HMMA.16816.F32 R8, R24.reuse, R12, R8 ;  /* 0x0000000c1808723c */ /* 0x060fe20000001808 */
        /* <DEDUP_REMOVED lines=77> */
[----:B------:R-:W-:Y:S01]  /*50000*/  IMAD.MOV.U32 R15, RZ, RZ, R22 ;  /* 0x000000ffff0f7224 */ /* 0x000fe200078e0016 */
        /* <DEDUP_REMOVED lines=17> */
[C---:B----4-:R-:W-:Y:S11]  /*50120*/  HMMA.16816.F32 R8, R24.reuse, R8, R4 ;  /* 0x000000081808723c */ /* 0x050ff60000001804 */
[----:B------:R-:W-:Y:S11]  /*50130*/  @!UPT UIADD3 URZ, URZ, URZ, URZ ;  /* 0x0000003f3f3ff290 */ /* 0x000ff6000fffe03f */
[----:B------:R-:W-:Y:S01]  /*50140*/  @!UPT UIADD3 URZ, URZ, URZ, URZ ;  /* 0x0000003f3f3ff290 */ /* 0x000fe2000fffe03f */
[----:B------:R-:W-:Y:S01]  /*50150*/  STL.64 [R1+0x350], R8 ;  /* 0x0003500801007387 */ /* 0x000fe20000100a00 */
[----:B------:R-:W-:Y:S01]  /*50160*/  STL.64 [R1+0x358], R10 ;  /* 0x0003580a01007387 */ /* 0x000fe20000100a00 */
[----:B--2---:R-:W-:Y:S07]  /*50170*/  HMMA.16816.F32 R4, R24, R20, R16 ;  /* 0x000000141804723c */ /* 0x004fee0000001810 */
[----:B------:R-:W-:Y:S01]  /*50180*/  MOV R20, R3 ;  /* 0x0000000300147202 */ /* 0x000fe20000000f00 */
[----:B------:R-:W-:Y:S01]  /*50190*/  IMAD.MOV.U32 R21, RZ, RZ, R0 ;  /* 0x000000ffff157224 */ /* 0x000fe200078e0000 */
[----:B------:R-:W2:Y:S11]  /*501a0*/  LDL.LU R3, [R1+0x2660] ;  /* 0x0026600001037983 */ /* 0x000eb60000300800 */
[----:B------:R-:W-:Y:S03]  /*501b0*/  @!UPT UIADD3 URZ, URZ, URZ, URZ ;  /* 0x0000003f3f3ff290 */ /* 0x000fe6000fffe03f */
[----:B------:R0:W-:Y:S01]  /*501c0*/  STL.64 [R1+0x340], R4 ;  /* 0x0003400401007387 */ /* 0x0001e20000100a00 */
[----:B------:R1:W-:Y:S02]  /*501d0*/  STL.64 [R1+0x348], R6 ;  /* 0x0003480601007387 */ /* 0x0003e40000100a00 */
[----:B------:R3:W-:Y:S01]  /*501e0*/  STL.64 [R1+0x24b8], R20 ;  /* 0x0024b81401007387 */ /* 0x0007e20000100a00 */
[----:B0-----:R-:W4:Y:S01]  /*501f0*/  LDL.LU R4, [R1+0x210] ;  /* 0x0002100001047983 */ /* 0x001f220000300800 */
[----:B------:R-:W4:Y:S02]  /*50200*/  LDL.LU R5, [R1+0x214] ;  /* 0x0002140001057983 */ /* 0x000f240000300800 */
[----:B-1----:R-:W5:Y:S02]  /*50210*/  LDL.LU R6, [R1+0x218] ;  /* 0x0002180001067983 */ /* 0x002f640000300800 */
[----:B------:R-:W5:Y:S01]  /*50220*/  LDL.LU R7, [R1+0x21c] ;  /* 0x00021c0001077983 */ /* 0x000f620000300800 */
[----:B---3--:R-:W-:-:S02]  /*50230*/  MOV R20, R28 ;  /* 0x0000001c00147202 */ /* 0x008fc40000000f00 */
[----:B------:R-:W-:Y:S01]  /*50240*/  MOV R21, R2 ;  /* 0x0000000200157202 */ /* 0x000fe20000000f00 */
[----:B-----5:R-:W-:Y:S01]  /*50250*/  STL.64 [R1+0x24c8], R6 ;  /* 0x0024c80601007387 */ /* 0x020fe20000100a00 */
[----:B----4-:R0:W-:Y:S03]  /*50260*/  STL.64 [R1+0x24c0], R4 ;  /* 0x0024c00401007387 */ /* 0x0101e60000100a00 */
[----:B------:R2:W-:Y:S01]  /*50270*/  STL.64 [R1+0x24d0], R20 ;  /* 0x0024d01401007387 */ /* 0x0005e20000100a00 */
[----:B0-----:R-:W3:Y:S01]  /*50280*/  LDL.LU R4, [R1+0x220] ;  /* 0x0002200001047983 */ /* 0x001ee20000300800 */
[----:B------:R-:W3:Y:S02]  /*50290*/  LDL.LU R5, [R1+0x224] ;  /* 0x0002240001057983 */ /* 0x000ee40000300800 */
[----:B------:R-:W4:Y:S02]  /*502a0*/  LDL.LU R6, [R1+0x228] ;  /* 0x0002280001067983 */ /* 0x000f240000300800 */
[----:B------:R-:W4:Y:S02]  /*502b0*/  LDL.LU R7, [R1+0x22c] ;  /* 0x00022c0001077983 */ /* 0x000f240000300800 */
[----:B--2---:R-:W-:Y:S01]  /*502c0*/  IMAD.MOV.U32 R20, RZ, RZ, R3 ;  /* 0x000000ffff147224 */ /* 0x004fe200078e0003 */
[----:B------:R-:W-:Y:S01]  /*502d0*/  MOV R21, R29 ;  /* 0x0000001d00157202 */ /* 0x000fe20000000f00 */
[----:B----4-:R-:W-:Y:S01]  /*502e0*/  STL.64 [R1+0x24e0], R6 ;  /* 0x0024e00601007387 */ /* 0x010fe20000100a00 */
[----:B---3--:R0:W-:Y:S02]  /*502f0*/  STL.64 [R1+0x24d8], R4 ;  /* 0x0024d80401007387 */ /* 0x0081e40000100a00 */
[----:B------:R-:W2:Y:S02]  /*50300*/  LDL.LU R3, [R1+0x265c] ;  /* 0x00265c0001037983 */ /* 0x000ea40000300800 */
[----:B------:R-:W3:Y:S01]  /*50310*/  LDL.LU R29, [R1+0x2658] ;  /* 0x00265800011d7983 */ /* 0x000ee20000300800 */
[----:B------:R1:W-:Y:S04]  /*50320*/  STL.64 [R1+0x24e8], R20 ;  /* 0x0024e81401007387 */ /* 0x0003e80000100a00 */
[----:B0-----:R-:W4:Y:S01]  /*50330*/  LDL.LU R4, [R1+0x230] ;  /* 0x0002300001047983 */ /* 0x001f220000300800 */
[----:B------:R-:W4:Y:S02]  /*50340*/  LDL.LU R5, [R1+0x234] ;  /* 0x0002340001057983 */ /* 0x000f240000300800 */
[----:B------:R-:W5:Y:S02]  /*50350*/  LDL.LU R6, [R1+0x238] ;  /* 0x0002380001067983 */ /* 0x000f640000300800 */
[----:B------:R-:W5:Y:S02]  /*50360*/  LDL.LU R7, [R1+0x23c] ;  /* 0x00023c0001077983 */ /* 0x000f640000300800 */
[----:B-----5:R-:W-:Y:S01]  /*50370*/  STL.64 [R1+0x24f8], R6 ;  /* 0x0024f80601007387 */ /* 0x020fe20000100a00 */
[----:B----4-:R-:W-:Y:S02]  /*50380*/  STL.64 [R1+0x24f0], R4 ;  /* 0x0024f00401007387 */ /* 0x010fe40000100a00 */
[----:B-1----:R-:W4:Y:S02]  /*50390*/  LDL.LU R20, [R1+0x30] ;  /* 0x0000300001147983 */ /* 0x002f240000300800 */
[----:B------:R-:W4:Y:S02]  /*503a0*/  LDL.LU R21, [R1+0x34] ;  /* 0x0000340001157983 */ /* 0x000f240000300800 */
[----:B----4-:R3:W-:Y:S02]  /*503b0*/  STL.64 [R1+0x2500], R20 ;  /* 0x0025001401007387 */ /* 0x0107e40000100a00 */
[----:B---3--:R-:W-:Y:S01]  /*503c0*/  MOV R20, R29 ;  /* 0x0000001d00147202 */ /* 0x008fe20000000f00 */
[----:B--2---:R-:W-:-:S05]  /*503d0*/  IMAD.MOV.U32 R21, RZ, RZ, R3 ;  /* 0x000000ffff157224 */ /* 0x004fca00078e0003 */
[----:B------:R0:W-:Y:S01]  /*503e0*/  STL.64 [R1+0x2518], R20 ;  /* 0x0025181401007387 */ /* 0x0001e20000100a00 */
[----:B------:R-:W2:Y:S02]  /*503f0*/  LDL.LU R4, [R1+0x240] ;  /* 0x0002400001047983 */ /* 0x000ea40000300800 */
[----:B------:R-:W2:Y:S02]  /*50400*/  LDL.LU R5, [R1+0x244] ;  /* 0x0002440001057983 */ /* 0x000ea40000300800 */
[----:B------:R-:W3:Y:S01]  /*50410*/  LDL.LU R6, [R1+0x248] ;  /* 0x0002480001067983 */ /* 0x000ee20000300800 */
[----:B------:R-:W3:Y:S04]  /*50420*/  LDL.LU R7, [R1+0x24c] ;  /* 0x00024c0001077983 */ /* 0x000ee80000300800 */
        /* <DEDUP_REMOVED lines=92> */
[----:B----4-:R0:W-:Y:S01]  /*509f0*/  STL.64 [R1+0x2650], R20 ;  /* 0x0026501401007387 */ /* 0x0101e20000100a00 */
[----:B------:R-:W4:Y:S02]  /*50a00*/  LDL.LU R8, [R1+0x120] ;  /* 0x0001200001087983 */ /* 0x000f240000300800 */
[----:B------:R-:W4:Y:S01]  /*50a10*/  LDL.LU R9, [R1+0x124] ;  /* 0x0001240001097983 */ /* 0x000f220000300800 */
[----:B0-----:R-:W4:Y:S01]  /*50a20*/  LDL.LU R20, [R1+0x330] ;  /* 0x0003300001147983 */ /* 0x001f220000300800 */
        /* <DEDUP_REMOVED lines=38> */
[----:B------:R-:W4:Y:S01]  /*50c90*/  LDL R14, [R1+0x7e4] ;  /* 0x0007e400010e7983 */ /* 0x000f220000100800 */
[----:B------:R-:W2:Y:S05]  /*50ca0*/  LDL.LU.64 R20, [R1+0x2650] ;  /* 0x0026500001147983 */ /* 0x000eaa0000300a00 */
[----:B------:R0:W-:Y:S02]  /*50cb0*/  STL.64 [R1+0x330], R8 ;  /* 0x0003300801007387 */ /* 0x0001e40000100a00 */
[----:B------:R1:W-:Y:S01]  /*50cc0*/  STL.64 [R1+0x338], R10 ;  /* 0x0003380a01007387 */ /* 0x0003e20000100a00 */
[----:B0-----:R-:W5:Y:S01]  /*50cd0*/  LDL.LU R8, [R1+0x1f0] ;  /* 0x0001f00001087983 */ /* 0x001f620000300800 */
[----:B------:R-:W5:Y:S02]  /*50ce0*/  LDL.LU R9, [R1+0x1f4] ;  /* 0x0001f40001097983 */ /* 0x000f640000300800 */
[----:B-1----:R-:W5:Y:S02]  /*50cf0*/  LDL.LU R10, [R1+0x1f8] ;  /* 0x0001f800010a7983 */ /* 0x002f640000300800 */
[----:B------:R-:W5:Y:S01]  /*50d00*/  LDL.LU R11, [R1+0x1fc] ;  /* 0x0001fc00010b7983 */ /* 0x000f620000300800 */
[C---:B--2---:R-:W-:Y:S01]  /*50d10*/  HMMA.16816.F32 R20, R24.reuse, R20, R4 ;  /* 0x000000141814723c */ /* 0x044fe20000001804 */
[----:B------:R-:W2:Y:S01]  /*50d20*/  LDL.LU.64 R6, [R1+0x2648] ;  /* 0x0026480001067983 */ /* 0x000ea20000300a00 */
[----:B------:R-:W2:Y:S11]  /*50d30*/  LDL.LU.64 R4, [R1+0x2640] ;  /* 0x0026400001047983 */ /* 0x000eb60000300a00 */
[----:B------:R-:W-:Y:S10]  /*50d40*/  @!UPT UIADD3 URZ, URZ, URZ, URZ ;  /* 0x0000003f3f3ff290 */ /* 0x000ff4000fffe03f */
[----:B------:R0:W-:Y:S01]  /*50d50*/  STL.64 [R1+0x320], R20 ;  /* 0x0003201401007387 */ /* 0x0001e20000100a00 */
[----:B------:R2:W-:Y:S03]  /*50d60*/  STL.64 [R1+0x328], R22 ;  /* 0x0003281601007387 */ /* 0x0005e60000100a00 */
[----:B0-----:R-:W2:Y:S01]  /*50d70*/  LDL.LU.64 R20, [R1+0x2638] ;  /* 0x0026380001147983 */ /* 0x001ea20000300a00 */
[----:B------:R-:W4:Y:S01]  /*50d80*/  LDL.LU R0, [R1+0xb1c] ;  /* 0x000b1c0001007983 */ /* 0x000f220000300800 */
        /* <DEDUP_REMOVED lines=124> */
[----:B------:R-:W3:Y:S02]  /*51550*/  LDL.LU.64 R20, [R1+0x2498] ;  /* 0x0024980001147983 */ /* 0x000ee40000300a00 */
[C---:B---3--:R-:W-:Y:S11]  /*51560*/  HMMA.16816.F32 R16, R24.reuse, R20, R16 ;  /* 0x000000141810723c */ /* 0x048ff60000001810 */
[----:B------:R-:W-:Y:S11]  /*51570*/  @!UPT UIADD3 URZ, URZ, URZ, URZ ;  /* 0x0000003f3f3ff290 */ /* 0x000ff6000fffe03f */
[----:B------:R-:W-:Y:S01]  /*51580*/  @!UPT UIADD3 URZ, URZ, URZ, URZ ;  /* 0x0000003f3f3ff290 */ /* 0x000fe2000fffe03f */
[----:B------:R-:W-:Y:S01]  /*51590*/  STL.64 [R1+0x200], R16 ;  /* 0x0002001001007387 */ /* 0x000fe20000100a00 */
[----:B------:R0:W-:Y:S03]  /*515a0*/  STL.64 [R1+0x208], R18 ;  /* 0x0002081201007387 */ /* 0x0001e60000100a00 */
[----:B0-----:R-:W3:Y:S01]  /*515b0*/  LDL.LU.64 R18, [R1+0x2490] ;  /* 0x0024900001127983 */ /* 0x001ee20000300a00 */
[----:B------:R-:W5:Y:S02]  /*515c0*/  LDL.LU.64 R16, [R1+0x2488] ;  /* 0x0024880001107983 */ /* 0x000f640000300a00 */
[----:B--2---:R0:W-:Y:S02]  /*515d0*/  STL.64 [R1+0x2398], R22 ;  /* 0x0023981601007387 */ /* 0x0041e40000100a00 */
[----:B------:R-:W2:Y:S01]  /*515e0*/  LDL.LU R20, [R1+0x1d0] ;  /* 0x0001d00001147983 */ /* 0x000ea20000300800 */
[----:B------:R-:W2:Y:S04]  /*515f0*/  LDL.LU R21, [R1+0x1d4] ;  /* 0x0001d40001157983 */ /* 0x000ea80000300800 */
[----:B0-----:R-:W2:Y:S01]  /*51600*/  LDL.LU R22, [R1+0x1d8] ;  /* 0x0001d80001167983 */ /* 0x001ea20000300800 */
[----:B------:R-:W2:Y:S01]  /*51610*/  LDL.LU R23, [R1+0x1dc] ;  /* 0x0001dc0001177983 */ /* 0x000ea20000300800 */
[----:B-----5:R-:W-:Y:S11]  /*51620*/  HMMA.16816.F32 R8, R24, R16, R8 ;  /* 0x000000101808723c */ /* 0x020ff60000001808 */
[----:B------:R-:W-:Y:S11]  /*51630*/  @!UPT UIADD3 URZ, URZ, URZ, URZ ;  /* 0x0000003f3f3ff290 */ /* 0x000ff6000fffe03f */
[----:B------:R-:W-:Y:S01]  /*51640*/  @!UPT UIADD3 URZ, URZ, URZ, URZ ;  /* 0x0000003f3f3ff290 */ /* 0x000fe2000fffe03f */
[----:B------:R-:W-:Y:S01]  /*51650*/  STL.64 [R1+0x1f0], R8 ;  /* 0x0001f00801007387 */ /* 0x000fe20000100a00 */
[----:B------:R0:W-:Y:S03]  /*51660*/  STL.64 [R1+0x1f8], R10 ;  /* 0x0001f80a01007387 */ /* 0x0001e60000100a00 */
[----:B0-----:R-:W5:Y:S01]  /*51670*/  LDL.LU.64 R10, [R1+0x2480] ;  /* 0x00248000010a7983 */ /* 0x001f620000300a00 */
[----:B------:R-:W2:Y:S02]  /*51680*/  LDL.LU.64 R8, [R1+0x2478] ;  /* 0x0024780001087983 */ /* 0x000ea40000300a00 */
[----:B---3--:R0:W-:Y:S02]  /*51690*/  STL.64 [R1+0x23a8], R18 ;  /* 0x0023a81201007387 */ /* 0x0081e40000100a00 */
[----:B------:R-:W3:Y:S01]  /*516a0*/  LDL.LU R16, [R1+0x1e0] ;  /* 0x0001e00001107983 */ /* 0x000ee20000300800 */
[----:B------:R-:W3:Y:S04]  /*516b0*/  LDL.LU R17, [R1+0x1e4] ;  /* 0x0001e40001117983 */ /* 0x000ee80000300800 */
[----:B0-----:R-:W3:Y:S01]  /*516c0*/  LDL.LU R18, [R1+0x1e8] ;  /* 0x0001e80001127983 */ /* 0x001ee20000300800 */
[----:B------:R-:W3:Y:S02]  /*516d0*/  LDL.LU R19, [R1+0x1ec] ;  /* 0x0001ec0001137983 */ /* 0x000ee40000300800 */
[----:B----4-:R-:W-:-:S04]  /*516e0*/  FADD R0, R0, -R14 ;  /* 0x8000000e00007221 */ /* 0x010fc80000000000 */
[----:B------:R-:W-:Y:S01]  /*516f0*/  FMUL R0, R0, 1.4426950216293334961 ;  /* 0x3fb8aa3b00007820 */ /* 0x000fe20000400000 */
[C---:B---3--:R-:W-:Y:S11]  /*51700*/  HMMA.16816.F32 R16, R24.reuse, R12, R16 ;  /* 0x0000000c1810723c */ /* 0x048ff60000001810 */
[----:B------:R-:W-:Y:S11]  /*51710*/  @!UPT UIADD3 URZ, URZ, URZ, URZ ;  /* 0x0000003f3f3ff290 */ /* 0x000ff6000fffe03f */
[----:B------:R-:W-:Y:S01]  /*51720*/  @!UPT UIADD3 URZ, URZ, URZ, URZ ;  /* 0x0000003f3f3ff290 */ /* 0x000fe2000fffe03f */
[----:B------:R-:W-:Y:S01]  /*51730*/  STL.64 [R1+0x1e0], R16 ;  /* 0x0001e01001007387 */ /* 0x000fe20000100a00 */
[----:B------:R2:W-:Y:S02]  /*51740*/  STL.64 [R1+0x1e8], R18 ;  /* 0x0001e81201007387 */ /* 0x0005e40000100a00 */
[----:B--2---:R-:W-:Y:S01]  /*51750*/  HMMA.16816.F32 R16, R24, R8, R20 ;  /* 0x000000081810723c */ /* 0x004fe20000001814 */
[----:B------:R-:W2:Y:S01]  /*51760*/  LDL R8, [R1+0x7e0] ;  /* 0x0007e00001087983 */ /* 0x000ea20000100800 */
[----:B------:R0:W1:Y:S01]  /*51770*/  MUFU.EX2 R9, R0 ;  /* 0x0000000000097308 */ /* 0x0000620000000800 */
[--C-:B------:R-:W-:Y:S02]  /*51780*/  FADD R2, R2, -R14.reuse ;  /* 0x8000000e02027221 */ /* 0x100fe40000000000 */
[----:B-----5:R-:W-:Y:S02]  /*51790*/  STL.64 [R1+0x22e8], R10 ;  /* 0x0022e80a01007387 */ /* 0x020fe40000100a00 */
[----:B0-----:R-:W-:Y:S11]  /*517a0*/  FMUL R0, R2, 1.4426950216293334961 ;  /* 0x3fb8aa3b02007820 */ /* 0x001ff60000400000 */
[----:B------:R-:W-:Y:S05]  /*517b0*/  @!UPT UIADD3 URZ, URZ, URZ, URZ ;  /* 0x0000003f3f3ff290 */ /* 0x000fea000fffe03f */
[----:B------:R-:W-:Y:S01]  /*517c0*/  STL.64 [R1+0x1d0], R16 ;  /* 0x0001d01001007387 */ /* 0x000fe20000100a00 */
[----:B------:R-:W-:Y:S02]  /*517d0*/  STL.64 [R1+0x1d8], R18 ;  /* 0x0001d81201007387 */ /* 0x000fe40000100a00 */
[----:B-1----:R0:W-:Y:S02]  /*517e0*/  STL [R1+0x620], R9 ;  /* 0x0006200901007387 */ /* 0x0021e40000100800 */
[--C-:B------:R-:W-:Y:S01]  /*517f0*/  FADD R2, R15, -R14.reuse ;  /* 0x8000000e0f027221 */ /* 0x100fe20000000000 */
[----:B0-----:R0:W1:Y:S03]  /*51800*/  MUFU.EX2 R9, R0 ;  /* 0x0000000000097308 */ /* 0x0010660000000800 */
[----:B0-----:R-:W-:Y:S02]  /*51810*/  FMUL R0, R2, 1.4426950216293334961 ;  /* 0x3fb8aa3b02007820 */ /* 0x001fe40000400000 */
[----:B------:R-:W-:Y:S01]  /*51820*/  FADD R2, R28, -R14 ;  /* 0x8000000e1c027221 */ /* 0x000fe20000000000 */
[----:B-1----:R0:W-:Y:S02]  /*51830*/  STL [R1+0x624], R9 ;  /* 0x0006240901007387 */ /* 0x0021e40000100800 */
[----:B0-----:R0:W1:Y:S02]  /*51840*/  MUFU.EX2 R9, R0 ;  /* 0x0000000000097308 */ /* 0x0010640000000800 */
[----:B0-----:R-:W-:Y:S01]  /*51850*/  FMUL R0, R2, 1.4426950216293334961 ;  /* 0x3fb8aa3b02007820 */ /* 0x001fe20000400000 */
[----:B-1----:R-:W-:Y:S01]  /*51860*/  STL [R1+0x628], R9 ;  /* 0x0006280901007387 */ /* 0x002fe20000100800 */
[----:B--2---:R-:W-:-:S04]  /*51870*/  FADD R2, R29, -R8 ;  /* 0x800000081d027221 */ /* 0x004fc80000000000 */
[----:B------:R-:W0:Y:S02]  /*51880*/  MUFU.EX2 R29, R0 ;  /* 0x00000000001d7308 */ /* 0x000e240000000800 */
[----:B0-----:R-:W-:Y:S01]  /*51890*/  STL [R1+0x62c], R29 ;  /* 0x00062c1d01007387 */ /* 0x001fe20000100800 */
[----:B------:R-:W2:Y:S02]  /*518a0*/  LDL R22, [R1+0x158] ;  /* 0x0001580001167983 */ /* 0x000ea40000100800 */
[----:B------:R-:W2:Y:S02]  /*518b0*/  LDL R23, [R1+0x15c] ;  /* 0x00015c0001177983 */ /* 0x000ea40000100800 */
[----:B--2---:R-:W-:Y:S01]  /*518c0*/  STL.64 [R1+0x2430], R22 ;  /* 0x0024301601007387 */ /* 0x004fe20000100a00 */
[----:B------:R-:W2:Y:S03]  /*518d0*/  LDL.LU.64 R10, [R1+0x168] ;  /* 0x00016800010a7983 */ /* 0x000ea60000300a00 */
[----:B--2---:R0:W-:Y:S04]  /*518e0*/  STL.64 [R1+0x2438], R10 ;  /* 0x0024380a01007387 */ /* 0x0041e80000100a00 */
[----:B0-----:R-:W2:Y:S01]  /*518f0*/  LDL.LU.64 R10, [R1+0x188] ;  /* 0x00018800010a7983 */ /* 0x001ea20000300a00 */
[----:B------:R-:W-:-:S02]  /*51900*/  FMUL R0, R2, 1.4426950216293334961 ;  /* 0x3fb8aa3b02007820 */ /* 0x000fc40000400000 */
[--C-:B------:R-:W-:Y:S01]  /*51910*/  FADD R2, R3, -R8.reuse ;  /* 0x8000000803027221 */ /* 0x100fe20000000000 */
[----:B--2---:R-:W-:Y:S01]  /*51920*/  STL.64 [R1+0x2440], R10 ;  /* 0x0024400a01007387 */ /* 0x004fe20000100a00 */
[----:B------:R-:W2:Y:S02]  /*51930*/  LDL.LU R16, [R1+0x550] ;  /* 0x0005500001107983 */ /* 0x000ea40000300800 */
[----:B------:R-:W2:Y:S02]  /*51940*/  LDL.LU R17, [R1+0x554] ;  /* 0x0005540001117983 */ /* 0x000ea40000300800 */
[----:B------:R-:W3:Y:S01]  /*51950*/  LDL.LU R18, [R1+0x558] ;  /* 0x0005580001127983 */ /* 0x000ee20000300800 */
[----:B------:R-:W3:Y:S01]  /*51960*/  LDL.LU R19, [R1+0x55c] ;  /* 0x00055c0001137983 */ /* 0x000ee20000300800 */
[----:B------:R-:W4:Y:S02]  /*51970*/  LDL.LU R3, [R1+0xadc] ;  /* 0x000adc0001037983 */ /* 0x000f240000300800 */
[----:B------:R-:W5:Y:S02]  /*51980*/  LDL.LU R12, [R1+0x5a0] ;  /* 0x0005a000010c7983 */ /* 0x000f640000300800 */
[----:B------:R-:W5:Y:S01]  /*51990*/  LDL.LU R13, [R1+0x5a4] ;  /* 0x0005a400010d7983 */ /* 0x000f620000300800 */
[----:B------:R-:W2:Y:S01]  /*519a0*/  LDL.LU R14, [R1+0x5a8] ;  /* 0x0005a800010e7983 */ /* 0x000ea20000300800 */
[----:B------:R-:W2:Y:S03]  /*519b0*/  LDL.LU R15, [R1+0x5ac] ;  /* 0x0005ac00010f7983 */ /* 0x000ea60000300800 */
[----:B--2---:R-:W-:Y:S01]  /*519c0*/  STL.64 [R1+0x2470], R14 ;  /* 0x0024700e01007387 */ /* 0x004fe20000100a00 */
[----:B-----5:R0:W-:Y:S03]  /*519d0*/  STL.64 [R1+0x2468], R12 ;  /* 0x0024680c01007387 */ /* 0x0201e60000100a00 */
[----:B0-----:R-:W2:Y:S01]  /*519e0*/  LDL.LU R12, [R1+0x1b0] ;  /* 0x0001b000010c7983 */ /* 0x001ea20000300800 */
[----:B------:R-:W2:Y:S02]  /*519f0*/  LDL.LU R13, [R1+0x1b4] ;  /* 0x0001b400010d7983 */ /* 0x000ea40000300800 */
[----:B------:R-:W2:Y:S02]  /*51a00*/  LDL.LU R14, [R1+0x1b8] ;  /* 0x0001b800010e7983 */ /* 0x000ea40000300800 */
[----:B------:R-:W2:Y:S01]  /*51a10*/  LDL.LU R15, [R1+0x1bc] ;  /* 0x0001bc00010f7983 */ /* 0x000ea20000300800 */
[----:B---3--:R-:W-:Y:S01]  /*51a20*/  STL.64 [R1+0x2450], R18 ;  /* 0x0024501201007387 */ /* 0x008fe20000100a00 */
[----:B------:R-:W-:Y:S02]  /*51a30*/  STL.64 [R1+0x2448], R16 ;  /* 0x0024481001007387 */ /* 0x000fe40000100a00 */
[----:B------:R-:W3:Y:S02]  /*51a40*/  LDL R10, [R1+0x198] ;  /* 0x00019800010a7983 */ /* 0x000ee40000100800 */
[----:B------:R-:W3:Y:S01]  /*51a50*/  LDL R11, [R1+0x19c] ;  /* 0x00019c00010b7983 */ /* 0x000ee20000100800 */
[----:B------:R0:W1:Y:S02]  /*51a60*/  MUFU.EX2 R28, R0 ;  /* 0x00000000001c7308 */ /* 0x0000640000000800 */
[----:B0-----:R-:W-:Y:S01]  /*51a70*/  FMUL R0, R2, 1.4426950216293334961 ;  /* 0x3fb8aa3b02007820 */ /* 0x001fe20000400000 */
[----:B---3--:R0:W-:Y:S04]  /*51a80*/  STL.64 [R1+0x2458], R10 ;  /* 0x0024580a01007387 */ /* 0x0081e80000100a00 */
[----:B0-----:R-:W3:Y:S01]  /*51a90*/  LDL.LU.64 R10, [R1+0x1a8] ;  /* 0x0001a800010a7983 */ /* 0x001ee20000300a00 */
[----:B------:R-:W5:Y:S02]  /*51aa0*/  LDL.LU R16, [R1+0x590] ;  /* 0x0005900001107983 */ /* 0x000f640000300800 */
[----:B------:R-:W5:Y:S02]  /*51ab0*/  LDL.LU R17, [R1+0x594] ;  /* 0x0005940001117983 */ /* 0x000f640000300800 */
[----:B------:R-:W5:Y:S01]  /*51ac0*/  LDL.LU R18, [R1+0x598] ;  /* 0x0005980001127983 */ /* 0x000f620000300800 */
[----:B------:R-:W5:Y:S01]  /*51ad0*/  LDL.LU R19, [R1+0x59c] ;  /* 0x00059c0001137983 */ /* 0x000f620000300800 */
[----:B------:R-:W3:Y:S02]  /*51ae0*/  LDL.LU R20, [R1+0x570] ;  /* 0x0005700001147983 */ /* 0x000ee40000300800 */
[----:B------:R-:W3:Y:S02]  /*51af0*/  LDL.LU R21, [R1+0x574] ;  /* 0x0005740001157983 */ /* 0x000ee40000300800 */
[----:B------:R-:W3:Y:S01]  /*51b00*/  LDL.LU R22, [R1+0x578] ;  /* 0x0005780001167983 */ /* 0x000ee20000300800 */
[----:B------:R-:W3:Y:S01]  /*51b10*/  LDL.LU R23, [R1+0x57c] ;  /* 0x00057c0001177983 */ /* 0x000ee20000300800 */
[----:B------:R-:W3:Y:S01]  /*51b20*/  LDL.LU R2, [R1+0xaf8] ;  /* 0x000af80001027983 */ /* 0x000ee20000300800 */
[----:B------:R-:W0:Y:S01]  /*51b30*/  MUFU.EX2 R0, R0 ;  /* 0x0000000000007308 */ /* 0x000e220000000800 */
[----:B--2---:R-:W-:Y:S01]  /*51b40*/  HMMA.16816.F32 R24, R24, R4, R12 ;  /* 0x000000041818723c */ /* 0x004fe2000000180c */
[----:B-1----:R-:W-:Y:S04]  /*51b50*/  STL [R1+0x610], R28 ;  /* 0x0006101c01007387 */ /* 0x002fe80000100800 */
[----:B0-----:R0:W-:Y:S01]  /*51b60*/  STL [R1+0x614], R0 ;  /* 0x0006140001007387 */ /* 0x0011e20000100800 */
[----:B---3--:R-:W-:-:S04]  /*51b70*/  FADD R2, R2, -R8 ;  /* 0x8000000802027221 */ /* 0x008fc80000000000 */
[----:B0-----:R-:W-:Y:S02]  /*51b80*/  FMUL R0, R2, 1.4426950216293334961 ;  /* 0x3fb8aa3b02007820 */ /* 0x001fe40000400000 */
[----:B----4-:R-:W-:Y:S02]  /*51b90*/  FADD R2, R3, -R8 ;  /* 0x8000000803027221 */ /* 0x010fe40000000000 */
[----:B------:R0:W1:Y:S02]  /*51ba0*/  MUFU.EX2 R3, R0 ;  /* 0x0000000000037308 */ /* 0x0000640000000800 */
[----:B0-----:R-:W-:Y:S02]  /*51bb0*/  FMUL R0, R2, 1.4426950216293334961 ;  /* 0x3fb8aa3b02007820 */ /* 0x001fe40000400000 */
[----:B------:R-:W2:Y:S04]  /*51bc0*/  LDL R2, [R1+0x614] ;  /* 0x0006140001027983 */ /* 0x000ea80000100800 */
[----:B------:R0:W3:Y:S02]  /*51bd0*/  MUFU.EX2 R8, R0 ;  /* 0x0000000000087308 */ /* 0x0000e40000000800 */
[----:B0-----:R-:W4:Y:S01]  /*51be0*/  LDL R0, [R1+0x620] ;  /* 0x0006200001007983 */ /* 0x001f220000100800 */
[----:B------:R-:W4:Y:S02]  /*51bf0*/  LDL.LU.64 R14, [R1+0x2470] ;  /* 0x00247000010e7983 */ /* 0x000f240000300a00 */
[----:B------:R-:W4:Y:S02]  /*51c00*/  LDL.LU.64 R12, [R1+0x2468] ;  /* 0x00246800010c7983 */ /* 0x000f240000300a00 */
[----:B------:R-:W-:Y:S01]  /*51c10*/  STL.64 [R1+0x1b0], R24 ;  /* 0x0001b01801007387 */ /* 0x000fe20000100a00 */
[----:B------:R0:W-:Y:S04]  /*51c20*/  STL.64 [R1+0x1b8], R26 ;  /* 0x0001b81a01007387 */ /* 0x0001e80000100a00 */
[----:B0-----:R-:W4:Y:S01]  /*51c30*/  LDL R27, [R1+0x624] ;  /* 0x00062400011b7983 */ /* 0x001f220000100800 */
[----:B------:R-:W-:Y:S01]  /*51c40*/  F2FP.PACK_AB R26, R29, R9 ;  /* 0x000000091d1a723e */ /* 0x000fe200000000ff */
[----:B-1----:R-:W-:Y:S02]  /*51c50*/  STL [R1+0x618], R3 ;  /* 0x0006180301007387 */ /* 0x002fe40000100800 */
[----:B------:R0:W-:Y:S01]  /*51c60*/  STL.64 [R1+0x23c8], R6 ;  /* 0x0023c80601007387 */ /* 0x0001e20000100a00 */
[----:B---3--:R-:W-:Y:S01]  /*51c70*/  STL [R1+0x61c], R8 ;  /* 0x00061c0801007387 */ /* 0x008fe20000100800 */
[----:B------:R-:W3:Y:S02]  /*51c80*/  LDL.LU R4, [R1+0x560] ;  /* 0x0005600001047983 */ /* 0x000ee40000300800 */
[----:B------:R-:W3:Y:S01]  /*51c90*/  LDL.LU R5, [R1+0x564] ;  /* 0x0005640001057983 */ /* 0x000ee20000300800 */
[----:B0-----:R-:W3:Y:S01]  /*51ca0*/  LDL.LU R6, [R1+0x568] ;  /* 0x0005680001067983 */ /* 0x001ee20000300800 */
[----:B------:R-:W3:Y:S01]  /*51cb0*/  LDL.LU R7, [R1+0x56c] ;  /* 0x00056c0001077983 */ /* 0x000ee20000300800 */
[----:B--2---:R-:W-:-:S02]  /*51cc0*/  F2FP.PACK_AB R25, R2, R28 ;  /* 0x0000001c0219723e */ /* 0x004fc400000000ff */
[----:B------:R-:W2:Y:S01]  /*51cd0*/  LDL.LU R28, [R1+0x2464] ;  /* 0x00246400011c7983 */ /* 0x000ea20000300800 */
[----:B------:R-:W2:Y:S01]  /*51ce0*/  LDL.LU R29, [R1+0x2460] ;  /* 0x00246000011d7983 */ /* 0x000ea20000300800 */
[----:B----4-:R-:W-:Y:S01]  /*51cf0*/  F2FP.PACK_AB R24, R27, R0 ;  /* 0x000000001b18723e */ /* 0x010fe200000000ff */
[----:B------:R-:W-:-:S07]  /*51d00*/  F2FP.PACK_AB R27, R8, R3 ;  /* 0x00000003081b723e */ /* 0x000fce00000000ff */
[C---:B------:R-:W-:Y:S11]  /*51d10*/  HMMA.16816.F32 R12, R24.reuse, R10, R12 ;  /* 0x0000000a180c723c */ /* 0x040ff6000000180c */
[----:B------:R-:W-:Y:S11]  /*51d20*/  @!UPT UIADD3 URZ, URZ, URZ, URZ ;  /* 0x0000003f3f3ff290 */ /* 0x000ff6000fffe03f */
[----:B------:R-:W-:Y:S01]  /*51d30*/  @!UPT UIADD3 URZ, URZ, URZ, URZ ;  /* 0x0000003f3f3ff290 */ /* 0x000fe2000fffe03f */
[----:B------:R-:W-:Y:S01]  /*51d40*/  STL.64 [R1+0x5a0], R12 ;  /* 0x0005a00c01007387 */ /* 0x000fe20000100a00 */
[----:B------:R0:W-:Y:S02]  /*51d50*/  STL.64 [R1+0x5a8], R14 ;  /* 0x0005a80e01007387 */ /* 0x0001e40000100a00 */
[----:B0-----:R-:W-:Y:S02]  /*51d60*/  MOV R14, R10 ;  /* 0x0000000a000e7202 */ /* 0x001fe40000000f00 */
[----:B------:R-:W-:Y:S02]  /*51d70*/  MOV R15, R11 ;  /* 0x0000000b000f7202 */ /* 0x000fe40000000f00 */
[----:B------:R-:W5:Y:S03]  /*51d80*/  LDL.LU.64 R10, [R1+0x2458] ;  /* 0x00245800010a7983 */ /* 0x000f660000300a00 */
[----:B------:R-:W-:Y:S02]  /*51d90*/  STL [R1+0x2264], R15 ;  /* 0x0022640f01007387 */ /* 0x000fe40000100800 */
[----:B------:R0:W-:Y:S02]  /*51da0*/  STL [R1+0x2260], R14 ;  /* 0x0022600e01007387 */ /* 0x0001e40000100800 */
[----:B------:R-:W4:Y:S01]  /*51db0*/  LDL.LU R12, [R1+0x580] ;  /* 0x00058000010c7983 */ /* 0x000f220000300800 */
[----:B------:R-:W4:Y:S04]  /*51dc0*/  LDL.LU R13, [R1+0x584] ;  /* 0x00058400010d7983 */ /* 0x000f280000300800 */
[----:B0-----:R-:W4:Y:S01]  /*51dd0*/  LDL.LU R14, [R1+0x588] ;  /* 0x00058800010e7983 */ /* 0x001f220000300800 */
[----:B------:R-:W4:Y:S01]  /*51de0*/  LDL.LU R15, [R1+0x58c] ;  /* 0x00058c00010f7983 */ /* 0x000f220000300800 */
[C---:B-----5:R-:W-:Y:S02]  /*51df0*/  HMMA.16816.F32 R8, R24.reuse, R10, R16 ;  /* 0x0000000a1808723c */ /* 0x060fe40000001810 */
[----:B------:R-:W5:Y:S01]  /*51e00*/  LDL.LU.64 R18, [R1+0x2450] ;  /* 0x0024500001127983 */ /* 0x000f620000300a00 */
[----:B------:R-:W5:Y:S11]  /*51e10*/  LDL.LU.64 R16, [R1+0x2448] ;  /* 0x0024480001107983 */ /* 0x000f760000300a00 */
[----:B------:R-:W-:Y:S09]  /*51e20*/  @!UPT UIADD3 URZ, URZ, URZ, URZ ;  /* 0x0000003f3f3ff290 */ /* 0x000ff2000fffe03f */
[----:B------:R-:W-:Y:S01]  /*51e30*/  STL.64 [R1+0x590], R8 ;  /* 0x0005900801007387 */ /* 0x000fe20000100a00 */
[----:B------:R0:W-:Y:S03]  /*51e40*/  STL.64 [R1+0x598], R10 ;  /* 0x0005980a01007387 */ /* 0x0001e60000100a00 */
[----:B0-----:R-:W4:Y:S02]  /*51e50*/  LDL.LU.64 R10, [R1+0x2440] ;  /* 0x00244000010a7983 */ /* 0x001f240000300a00 */
[C---:B----4-:R-:W-:Y:S11]  /*51e60*/  HMMA.16816.F32 R12, R24.reuse, R10, R12 ;  /* 0x0000000a180c723c */ /* 0x050ff6000000180c */
[----:B------:R-:W-:Y:S11]  /*51e70*/  @!UPT UIADD3 URZ, URZ, URZ, URZ ;  /* 0x0000003f3f3ff290 */ /* 0x000ff6000fffe03f */
[----:B------:R-:W-:Y:S01]  /*51e80*/  @!UPT UIADD3 URZ, URZ, URZ, URZ ;  /* 0x0000003f3f3ff290 */ /* 0x000fe2000fffe03f */
[----:B------:R-:W-:Y:S01]  /*51e90*/  STL.64 [R1+0x580], R12 ;  /* 0x0005800c01007387 */ /* 0x000fe20000100a00 */
[----:B------:R0:W-:Y:S02]  /*51ea0*/  STL.64 [R1+0x588], R14 ;  /* 0x0005880e01007387 */ /* 0x0001e40000100a00 */
[----:B0-----:R-:W-:Y:S01]  /*51eb0*/  MOV R14, R11 ;  /* 0x0000000b000e7202 */ /* 0x001fe20000000f00 */
[----:B------:R-:W-:Y:S02]  /*51ec0*/  IMAD.MOV.U32 R15, RZ, RZ, R10 ;  /* 0x000000ffff0f7224 */ /* 0x000fe400078e000a */
[----:B------:R-:W3:Y:S02]  /*51ed0*/  LDL.LU.64 R10, [R1+0x2438] ;  /* 0x00243800010a7983 */ /* 0x000ee40000300a00 */
[----:B------:R0:W-:Y:S02]  /*51ee0*/  STL [R1+0x226c], R14 ;  /* 0x00226c0e01007387 */ /* 0x0001e40000100800 */
[----:B------:R1:W-:Y:S01]  /*51ef0*/  STL [R1+0x2268], R15 ;  /* 0x0022680f01007387 */ /* 0x0003e20000100800 */
[----:B0-----:R-:W4:Y:S04]  /*51f00*/  LDL R14, [R1+0x178] ;  /* 0x00017800010e7983 */ /* 0x001f280000100800 */
[----:B-1----:R-:W4:Y:S02]  /*51f10*/  LDL R15, [R1+0x17c] ;  /* 0x00017c00010f7983 */ /* 0x002f240000100800 */
[C---:B----4-:R-:W-:Y:S02]  /*51f20*/  HMMA.16816.F32 R12, R24.reuse, R14, R20 ;  /* 0x0000000e180c723c */ /* 0x050fe40000001814 */
[----:B------:R-:W5:Y:S06]  /*51f30*/  LDL.LU.64 R22, [R1+0x2430] ;  /* 0x0024300001167983 */ /* 0x000f6c0000300a00 */
[----:B---3--:R-:W-:Y:S11]  /*51f40*/  HMMA.16816.F32 R4, R24, R10, R4 ;  /* 0x0000000a1804723c */ /* 0x008ff60000001804 */
[----:B------:R-:W-:Y:S04]  /*51f50*/  @!UPT UIADD3 URZ, URZ, URZ, URZ ;  /* 0x0000003f3f3ff290 */ /* 0x000fe8000fffe03f */
[----:B------:R-:W-:Y:S01]  /*51f60*/  STL.64 [R1+0x570], R12 ;  /* 0x0005700c01007387 */ /* 0x000fe20000100a00 */
[----:B------:R0:W-:Y:S07]  /*51f70*/  STL.64 [R1+0x578], R14 ;  /* 0x0005780e01007387 */ /* 0x0001ee0000100a00 */
[----:B------:R-:W-:Y:S02]  /*51f80*/  STL.64 [R1+0x560], R4 ;  /* 0x0005600401007387 */ /* 0x000fe40000100a00 */
[----:B------:R5:W-:Y:S02]  /*51f90*/  STL.64 [R1+0x568], R6 ;  /* 0x0005680601007387 */ /* 0x000be40000100a00 */
[----:B0-----:R-:W-:Y:S01]  /*51fa0*/  IMAD.MOV.U32 R15, RZ, RZ, R11 ;  /* 0x000000ffff0f7224 */ /* 0x001fe200078e000b */
[----:B------:R-:W-:-:S04]  /*51fb0*/  MOV R14, R10 ;  /* 0x0000000a000e7202 */ /* 0x000fc80000000f00 */
[----:B------:R-:W-:Y:S01]  /*51fc0*/  STL [R1+0x2274], R15 ;  /* 0x0022740f01007387 */ /* 0x000fe20000100800 */
[----:B------:R-:W-:Y:S01]  /*51fd0*/  STL [R1+0x2270], R14 ;  /* 0x0022700e01007387 */ /* 0x000fe20000100800 */
[C---:B-----5:R-:W-:Y:S02]  /*51fe0*/  HMMA.16816.F32 R4, R24.reuse, R22, R16 ;  /* 0x000000161804723c */ /* 0x060fe40000001810 */
[----:B------:R-:W3:Y:S04]  /*51ff0*/  LDL.64 R18, [R1+0xc8] ;  /* 0x0000c80001127983 */ /* 0x000ee80000100a00 */
[----:B---3--:R0:W-:Y:S11]  /*52000*/  STL.64 [R1+0x23b0], R18 ;  /* 0x0023b01201007387 */ /* 0x0081f60000100a00 */
[----:B------:R-:W-:Y:S06]  /*52010*/  @!UPT UIADD3 URZ, URZ, URZ, URZ ;  /* 0x0000003f3f3ff290 */ /* 0x000fec000fffe03f */
[----:B------:R-:W-:Y:S02]  /*52020*/  STL.64 [R1+0x550], R4 ;  /* 0x0005500401007387 */ /* 0x000fe40000100a00 */
[----:B------:R-:W-:Y:S01]  /*52030*/  STL.64 [R1+0x558], R6 ;  /* 0x0005580601007387 */ /* 0x000fe20000100a00 */
[----:B0-----:R-:W3:Y:S04]  /*52040*/  LDL R18, [R1+0xd8] ;  /* 0x0000d80001127983 */ /* 0x001ee80000100800 */
[----:B------:R-:W3:Y:S04]  /*52050*/  LDL R19, [R1+0xdc] ;  /* 0x0000dc0001137983 */ /* 0x000ee80000100800 */
[----:B---3--:R-:W-:Y:S01]  /*52060*/  STL.64 [R1+0x23d0], R18 ;  /* 0x0023d01201007387 */ /* 0x008fe20000100a00 */
[----:B------:R-:W3:Y:S03]  /*52070*/  LDL.64 R10, [R1+0xa8] ;  /* 0x0000a800010a7983 */ /* 0x000ee60000100a00 */
[----:B---3--:R0:W-:Y:S01]  /*52080*/  STL.64 [R1+0x23a0], R10 ;  /* 0x0023a00a01007387 */ /* 0x0081e20000100a00 */
[----:B------:R-:W3:Y:S02]  /*52090*/  LDL.LU R8, [R1+0x4c0] ;  /* 0x0004c00001087983 */ /* 0x000ee40000300800 */
[----:B------:R-:W3:Y:S01]  /*520a0*/  LDL.LU R9, [R1+0x4c4] ;  /* 0x0004c40001097983 */ /* 0x000ee20000300800 */
[----:B0-----:R-:W4:Y:S01]  /*520b0*/  LDL.LU R10, [R1+0x4c8] ;  /* 0x0004c800010a7983 */ /* 0x001f220000300800 */
[----:B------:R-:W4:Y:S02]  /*520c0*/  LDL.LU R11, [R1+0x4cc] ;  /* 0x0004cc00010b7983 */ /* 0x000f240000300800 */
[----:B------:R-:W5:Y:S02]  /*520d0*/  LDL.LU R16, [R1+0x4e0] ;  /* 0x0004e00001107983 */ /* 0x000f640000300800 */
[----:B------:R-:W5:Y:S01]  /*520e0*/  LDL.LU R17, [R1+0x4e4] ;  /* 0x0004e40001117983 */ /* 0x000f620000300800 */
[----:B------:R-:W2:Y:S01]  /*520f0*/  LDL.LU R18, [R1+0x4e8] ;  /* 0x0004e80001127983 */ /* 0x000ea20000300800 */
[----:B------:R-:W2:Y:S03]  /*52100*/  LDL.LU R19, [R1+0x4ec] ;  /* 0x0004ec0001137983 */ /* 0x000ea60000300800 */
[----:B--2---:R0:W-:Y:S01]  /*52110*/  STL.64 [R1+0x23e0], R18 ;  /* 0x0023e01201007387 */ /* 0x0041e20000100a00 */
[----:B-----5:R-:W-:Y:S03]  /*52120*/  STL.64 [R1+0x23d8], R16 ;  /* 0x0023d81001007387 */ /* 0x020fe60000100a00 */
[----:B0-----:R-:W2:Y:S04]  /*52130*/  LDL.LU.64 R18, [R1+0xf8] ;  /* 0x0000f80001127983 */ /* 0x001ea80000300a00 */
[----:B--2---:R0:W-:Y:S04]  /*52140*/  STL.64 [R1+0x23e8], R18 ;  /* 0x0023e81201007387 */ /* 0x0041e80000100a00 */
[----:B0-----:R-:W2:Y:S04]  /*52150*/  LDL R18, [R1+0x108] ;  /* 0x0001080001127983 */ /* 0x001ea80000100800 */
[----:B------:R-:W2:Y:S01]  /*52160*/  LDL R19, [R1+0x10c] ;  /* 0x00010c0001137983 */ /* 0x000ea20000100800 */
[----:B------:R-:W5:Y:S02]  /*52170*/  LDL.LU R12, [R1+0x540] ;  /* 0x00054000010c7983 */ /* 0x000f640000300800 */
[----:B------:R-:W5:Y:S02]  /*52180*/  LDL.LU R13, [R1+0x544] ;  /* 0x00054400010d7983 */ /* 0x000f640000300800 */
[----:B------:R-:W5:Y:S01]  /*52190*/  LDL.LU R14, [R1+0x548] ;  /* 0x00054800010e7983 */ /* 0x000f620000300800 */
[----:B------:R-:W5:Y:S01]  /*521a0*/  LDL.LU R15, [R1+0x54c] ;  /* 0x00054c00010f7983 */ /* 0x000f620000300800 */
[----:B------:R-:W5:Y:S03]  /*521b0*/  LDL.LU.64 R22, [R1+0x148] ;  /* 0x0001480001167983 */ /* 0x000f660000300a00 */
[----:B--2---:R0:W-:Y:S04]  /*521c0*/  STL.64 [R1+0x23f8], R18 ;  /* 0x0023f81201007387 */ /* 0x0041e80000100a00 */
[----:B0-----:R-:W2:Y:S04]  /*521d0*/  LDL R18, [R1+0x118] ;  /* 0x0001180001127983 */ /* 0x001ea80000100800 */
[----:B------:R-:W2:Y:S04]  /*521e0*/  LDL R19, [R1+0x11c] ;  /* 0x00011c0001137983 */ /* 0x000ea80000100800 */
[----:B--2---:R0:W-:Y:S04]  /*521f0*/  STL.64 [R1+0x2410], R18 ;  /* 0x0024101201007387 */ /* 0x0041e80000100a00 */
[----:B0-----:R-:W2:Y:S04]  /*52200*/  LDL.LU.64 R18, [R1+0x128] ;  /* 0x0001280001127983 */ /* 0x001ea80000300a00 */
[----:B--2---:R0:W-:Y:S01]  /*52210*/  STL.64 [R1+0x2418], R18 ;  /* 0x0024181201007387 */ /* 0x0041e20000100a00 */
[----:B------:R-:W2:Y:S03]  /*52220*/  LDL.64 R6, [R1+0xe8] ;  /* 0x0000e80001067983 */ /* 0x000ea60000100a00 */
[----:B0-----:R-:W3:Y:S04]  /*52230*/  LDL R18, [R1+0x138] ;  /* 0x0001380001127983 */ /* 0x001ee80000100800 */
[----:B------:R-:W3:Y:S04]  /*52240*/  LDL R19, [R1+0x13c] ;  /* 0x00013c0001137983 */ /* 0x000ee80000100800 */
[----:B--2---:R0:W-:Y:S01]  /*52250*/  STL.64 [R1+0x23f0], R6 ;  /* 0x0023f00601007387 */ /* 0x0041e20000100a00 */
[----:B------:R-:W2:Y:S02]  /*52260*/  LDL.LU R4, [R1+0x500] ;  /* 0x0005000001047983 */ /* 0x000ea40000300800 */
[----:B------:R-:W2:Y:S01]  /*52270*/  LDL.LU R5, [R1+0x504] ;  /* 0x0005040001057983 */ /* 0x000ea20000300800 */
[----:B0-----:R-:W2:Y:S01]  /*52280*/  LDL.LU R6, [R1+0x508] ;  /* 0x0005080001067983 */ /* 0x001ea20000300800 */
[----:B------:R-:W2:Y:S03]  /*52290*/  LDL.LU R7, [R1+0x50c] ;  /* 0x00050c0001077983 */ /* 0x000ea60000300800 */
[----:B--2---:R-:W-:Y:S01]  /*522a0*/  STL.64 [R1+0x2408], R6 ;  /* 0x0024080601007387 */ /* 0x004fe20000100a00 */
[----:B------:R0:W-:Y:S03]  /*522b0*/  STL.64 [R1+0x2400], R4 ;  /* 0x0024000401007387 */ /* 0x0001e60000100a00 */
[----:B0-----:R-:W2:Y:S01]  /*522c0*/  LDL.LU R4, [R1+0x510] ;  /* 0x0005100001047983 */ /* 0x001ea20000300800 */
[----:B------:R-:W2:Y:S02]  /*522d0*/  LDL.LU R5, [R1+0x514] ;  /* 0x0005140001057983 */ /* 0x000ea40000300800 */
[----:B------:R-:W2:Y:S02]  /*522e0*/  LDL.LU R6, [R1+0x518] ;  /* 0x0005180001067983 */ /* 0x000ea40000300800 */
[----:B------:R-:W2:Y:S01]  /*522f0*/  LDL.LU R7, [R1+0x51c] ;  /* 0x00051c0001077983 */ /* 0x000ea20000300800 */
[----:B-----5:R-:W-:Y:S01]  /*52300*/  HMMA.16816.F32 R12, R24, R22, R12 ;  /* 0x00000016180c723c */ /* 0x020fe2000000180c */
[----:B--2---:R-:W-:Y:S01]  /*52310*/  STL.64 [R1+0x2428], R6 ;  /* 0x0024280601007387 */ /* 0x004fe20000100a00 */
[----:B------:R0:W-:Y:S03]  /*52320*/  STL.64 [R1+0x2420], R4 ;  /* 0x0024200401007387 */ /* 0x0001e60000100a00 */
[----:B0-----:R-:W2:Y:S01]  /*52330*/  LDL.LU R4, [R1+0x530] ;  /* 0x0005300001047983 */ /* 0x001ea20000300800 */
[----:B------:R-:W2:Y:S02]  /*52340*/  LDL.LU R5, [R1+0x534] ;  /* 0x0005340001057983 */ /* 0x000ea40000300800 */
[----:B------:R-:W2:Y:S02]  /*52350*/  LDL.LU R6, [R1+0x538] ;  /* 0x0005380001067983 */ /* 0x000ea40000300800 */
[----:B------:R-:W2:Y:S01]  /*52360*/  LDL.LU R7, [R1+0x53c] ;  /* 0x00053c0001077983 */ /* 0x000ea20000300800 */
[----:B----4-:R-:W-:Y:S01]  /*52370*/  STL.64 [R1+0x23c0], R10 ;  /* 0x0023c00a01007387 */ /* 0x010fe20000100a00 */
[----:B---3--:R0:W-:Y:S03]  /*52380*/  STL.64 [R1+0x23b8], R8 ;  /* 0x0023b80801007387 */ /* 0x0081e60000100a00 */
[----:B0-----:R-:W3:Y:S01]  /*52390*/  LDL.LU R8, [R1+0x4d0] ;  /* 0x0004d00001087983 */ /* 0x001ee20000300800 */
[----:B------:R-:W3:Y:S02]  /*523a0*/  LDL.LU R9, [R1+0x4d4] ;  /* 0x0004d40001097983 */ /* 0x000ee40000300800 */
[----:B------:R-:W3:Y:S02]  /*523b0*/  LDL.LU R10, [R1+0x4d8] ;  /* 0x0004d800010a7983 */ /* 0x000ee40000300800 */
[----:B------:R-:W3:Y:S03]  /*523c0*/  LDL.LU R11, [R1+0x4dc] ;  /* 0x0004dc00010b7983 */ /* 0x000ee60000300800 */
[----:B------:R-:W-:Y:S01]  /*523d0*/  STL.64 [R1+0x540], R12 ;  /* 0x0005400c01007387 */ /* 0x000fe20000100a00 */
[----:B------:R0:W-:Y:S02]  /*523e0*/  STL.64 [R1+0x548], R14 ;  /* 0x0005480e01007387 */ /* 0x0001e40000100a00 */
[----:B------:R-:W4:Y:S02]  /*523f0*/  LDL.LU R20, [R1+0x4b0] ;  /* 0x0004b00001147983 */ /* 0x000f240000300800 */
[----:B------:R-:W4:Y:S01]  /*52400*/  LDL.LU R21, [R1+0x4b4] ;  /* 0x0004b40001157983 */ /* 0x000f220000300800 */
[----:B0-----:R-:W-:-:S02]  /*52410*/  MOV R14, R23 ;  /* 0x00000017000e7202 */ /* 0x001fc40000000f00 */
[----:B------:R-:W-:Y:S02]  /*52420*/  MOV R15, R22 ;  /* 0x00000016000f7202 */ /* 0x000fe40000000f00 */
[----:B------:R-:W4:Y:S01]  /*52430*/  LDL.LU R22, [R1+0x4b8] ;  /* 0x0004b80001167983 */ /* 0x000f220000300800 */
[----:B------:R-:W4:Y:S02]  /*52440*/  LDL.LU R23, [R1+0x4bc] ;  /* 0x0004bc0001177983 */ /* 0x000f240000300800 */
[----:B------:R0:W-:Y:S02]  /*52450*/  STL [R1+0x227c], R14 ;  /* 0x00227c0e01007387 */ /* 0x0001e40000100800 */
[----:B------:R1:W-:Y:S01]  /*52460*/  STL [R1+0x2278], R15 ;  /* 0x0022780f01007387 */ /* 0x0003e20000100800 */
[----:B------:R-:W5:Y:S01]  /*52470*/  LDL.LU R12, [R1+0x520] ;  /* 0x00052000010c7983 */ /* 0x000f620000300800 */
[----:B------:R-:W5:Y:S03]  /*52480*/  LDL.LU R13, [R1+0x524] ;  /* 0x00052400010d7983 */ /* 0x000f660000300800 */
[----:B0-----:R-:W5:Y:S01]  /*52490*/  LDL.LU R14, [R1+0x528] ;  /* 0x00052800010e7983 */ /* 0x001f620000300800 */
[----:B-1----:R-:W5:Y:S01]  /*524a0*/  LDL.LU R15, [R1+0x52c] ;  /* 0x00052c00010f7983 */ /* 0x002f620000300800 */
[C---:B--2---:R-:W-:Y:S02]  /*524b0*/  HMMA.16816.F32 R16, R24.reuse, R18, R4 ;  /* 0x000000121810723c */ /* 0x044fe40000001804 */
[----:B------:R-:W2:Y:S01]  /*524c0*/  LDL.LU.64 R6, [R1+0x2428] ;  /* 0x0024280001067983 */ /* 0x000ea20000300a00 */
[----:B------:R-:W2:Y:S11]  /*524d0*/  LDL.LU.64 R4, [R1+0x2420] ;  /* 0x0024200001047983 */ /* 0x000eb60000300a00 */
[----:B------:R-:W-:Y:S09]  /*524e0*/  @!UPT UIADD3 URZ, URZ, URZ, URZ ;  /* 0x0000003f3f3ff290 */ /* 0x000ff2000fffe03f */
[----:B------:R-:W-:Y:S01]  /*524f0*/  STL.64 [R1+0x530], R16 ;  /* 0x0005301001007387 */ /* 0x000fe20000100a00 */
[----:B------:R0:W-:Y:S03]  /*52500*/  STL.64 [R1+0x538], R18 ;  /* 0x0005381201007387 */ /* 0x0001e60000100a00 */
[----:B0-----:R-:W5:Y:S02]  /*52510*/  LDL.LU.64 R18, [R1+0x2418] ;  /* 0x0024180001127983 */ /* 0x001f640000300a00 */
[C---:B-----5:R-:W-:Y:S11]  /*52520*/  HMMA.16816.F32 R12, R24.reuse, R18, R12 ;  /* 0x00000012180c723c */ /* 0x060ff6000000180c */
[----:B------:R-:W-:Y:S11]  /*52530*/  @!UPT UIADD3 URZ, URZ, URZ, URZ ;  /* 0x0000003f3f3ff290 */ /* 0x000ff6000fffe03f */
[----:B------:R-:W-:Y:S01]  /*52540*/  @!UPT UIADD3 URZ, URZ, URZ, URZ ;  /* 0x0000003f3f3ff290 */ /* 0x000fe2000fffe03f */
[----:B------:R-:W-:Y:S01]  /*52550*/  STL.64 [R1+0x520], R12 ;  /* 0x0005200c01007387 */ /* 0x000fe20000100a00 */
[----:B------:R0:W-:Y:S02]  /*52560*/  STL.64 [R1+0x528], R14 ;  /* 0x0005280e01007387 */ /* 0x0001e40000100a00 */
[----:B0-----:R-:W-:Y:S01]  /*52570*/  IMAD.MOV.U32 R14, RZ, RZ, R18 ;  /* 0x000000ffff0e7224 */ /* 0x001fe200078e0012 */
[----:B------:R-:W-:Y:S02]  /*52580*/  MOV R15, R19 ;  /* 0x00000013000f7202 */ /* 0x000fe40000000f00 */
[----:B------:R-:W2:Y:S03]  /*52590*/  LDL.LU.64 R18, [R1+0x2410] ;  /* 0x0024100001127983 */ /* 0x000ea60000300a00 */
[----:B------:R-:W-:Y:S02]  /*525a0*/  STL [R1+0x2284], R15 ;  /* 0x0022840f01007387 */ /* 0x000fe40000100800 */
[----:B------:R0:W-:Y:S02]  /*525b0*/  STL [R1+0x2280], R14 ;  /* 0x0022800e01007387 */ /* 0x0001e40000100800 */
[----:B------:R-:W5:Y:S01]  /*525c0*/  LDL.LU R12, [R1+0x4f0] ;  /* 0x0004f000010c7983 */ /* 0x000f620000300800 */
[----:B------:R-:W5:Y:S04]  /*525d0*/  LDL.LU R13, [R1+0x4f4] ;  /* 0x0004f400010d7983 */ /* 0x000f680000300800 */
[----:B0-----:R-:W5:Y:S01]  /*525e0*/  LDL.LU R14, [R1+0x4f8] ;  /* 0x0004f800010e7983 */ /* 0x001f620000300800 */
[----:B------:R-:W5:Y:S01]  /*525f0*/  LDL.LU R15, [R1+0x4fc] ;  /* 0x0004fc00010f7983 */ /* 0x000f620000300800 */
        /* <DEDUP_REMOVED lines=18> */
[----:B0-----:R-:W-:Y:S01]  /*52720*/  MOV R15, R18 ;  /* 0x00000012000f7202 */ /* 0x001fe20000000f00 */
[----:B------:R-:W-:Y:S02]  /*52730*/  IMAD.MOV.U32 R14, RZ, RZ, R19 ;  /* 0x000000ffff0e7224 */ /* 0x000fe400078e0013 */
[----:B------:R-:W2:Y:S01]  /*52740*/  LDL.LU.64 R18, [R1+0x23e0] ;  /* 0x0023e00001127983 */ /* 0x000ea20000300a00 */
[----:B------:R-:W2:Y:S02]  /*52750*/  LDL.LU.64 R16, [R1+0x23d8] ;  /* 0x0023d80001107983 */ /* 0x000ea40000300a00 */
[----:B------:R0:W-:Y:S02]  /*52760*/  STL.64 [R1+0x22e0], R14 ;  /* 0x0022e00e01007387 */ /* 0x0001e40000100a00 */
[----:B------:R-:W5:Y:S01]  /*52770*/  LDL.LU R12, [R1+0x4a0] ;  /* 0x0004a000010c7983 */ /* 0x000f620000300800 */
[----:B------:R-:W5:Y:S04]  /*52780*/  LDL.LU R13, [R1+0x4a4] ;  /* 0x0004a400010d7983 */ /* 0x000f680000300800 */
[----:B0-----:R-:W5:Y:S01]  /*52790*/  LDL.LU R14, [R1+0x4a8] ;  /* 0x0004a800010e7983 */ /* 0x001f620000300800 */
[----:B------:R-:W5:Y:S01]  /*527a0*/  LDL.LU R15, [R1+0x4ac] ;  /* 0x0004ac00010f7983 */ /* 0x000f620000300800 */
[C---:B--2---:R-:W-:Y:S11]  /*527b0*/  HMMA.16816.F32 R16, R24.reuse, R6, R16 ;  /* 0x000000061810723c */ /* 0x044ff60000001810 */
[----:B------:R-:W-:Y:S11]  /*527c0*/  @!UPT UIADD3 URZ, URZ, URZ, URZ ;  /* 0x0000003f3f3ff290 */ /* 0x000ff6000fffe03f */
[----:B------:R-:W-:Y:S01]  /*527d0*/  @!UPT UIADD3 URZ, URZ, URZ, URZ ;  /* 0x0000003f3f3ff290 */ /* 0x000fe2000fffe03f */
[----:B------:R-:W-:Y:S01]  /*527e0*/  STL.64 [R1+0x4e0], R16 ;  /* 0x0004e01001007387 */ /* 0x000fe20000100a00 */
[----:B------:R0:W-:Y:S03]  /*527f0*/  STL.64 [R1+0x4e8], R18 ;  /* 0x0004e81201007387 */ /* 0x0001e60000100a00 */
[----:B0-----:R-:W3:Y:S01]  /*52800*/  LDL.LU.64 R18, [R1+0x23d0] ;  /* 0x0023d00001127983 */ /* 0x001ee20000300a00 */
[----:B------:R-:W-:Y:S02]  /*52810*/  MOV R5, R7 ;  /* 0x0000000700057202 */ /* 0x000fe40000000f00 */
[----:B------:R-:W2:Y:S03]  /*52820*/  LDL.LU.64 R6, [R1+0x23c8] ;  /* 0x0023c80001067983 */ /* 0x000ea60000300a00 */
[----:B------:R-:W-:Y:S01]  /*52830*/  STL [R1+0x20f0], R5 ;  /* 0x0020f00501007387 */ /* 0x000fe20000100800 */
[C---:B---3--:R-:W-:Y:S03]  /*52840*/  HMMA.16816.F32 R16, R24.reuse, R18, R8 ;  /* 0x000000121810723c */ /* 0x048fe60000001808 */
[----:B------:R-:W3:Y:S01]  /*52850*/  LDL.LU.64 R10, [R1+0x23c0] ;  /* 0x0023c000010a7983 */ /* 0x000ee20000300a00 */
[----:B------:R-:W3:Y:S11]  /*52860*/  LDL.LU.64 R8, [R1+0x23b8] ;  /* 0x0023b80001087983 */ /* 0x000ef60000300a00 */
[----:B------:R-:W-:Y:S08]  /*52870*/  @!UPT UIADD3 URZ, URZ, URZ, URZ ;  /* 0x0000003f3f3ff290 */ /* 0x000ff0000fffe03f */
[----:B------:R-:W-:Y:S01]  /*52880*/  STL.64 [R1+0x4d0], R16 ;  /* 0x0004d01001007387 */ /* 0x000fe20000100a00 */
[----:B------:R0:W-:Y:S03]  /*52890*/  STL.64 [R1+0x4d8], R18 ;  /* 0x0004d81201007387 */ /* 0x0001e60000100a00 */
[----:B0-----:R-:W3:Y:S02]  /*528a0*/  LDL.LU.64 R18, [R1+0x23b0] ;  /* 0x0023b00001127983 */ /* 0x001ee40000300a00 */
[C---:B---3--:R-:W-:Y:S01]  /*528b0*/  HMMA.16816.F32 R8, R24.reuse, R18, R8 ;  /* 0x000000121808723c */ /* 0x048fe20000001808 */
[----:B------:R-:W-:Y:S02]  /*528c0*/  MOV R5, R19 ;  /* 0x0000001300057202 */ /* 0x000fe40000000f00 */
[----:B------:R-:W3:Y:S11]  /*528d0*/  LDL.LU.64 R18, [R1+0x23a8] ;  /* 0x0023a80001127983 */ /* 0x000ef60000300a00 */
[----:B------:R-:W-:Y:S10]  /*528e0*/  @!UPT UIADD3 URZ, URZ, URZ, URZ ;  /* 0x0000003f3f3ff290 */ /* 0x000ff4000fffe03f */
[----:B------:R-:W-:Y:S01]  /*528f0*/  IMAD.MOV.U32 R17, RZ, RZ, R10 ;  /* 0x000000ffff117224 */ /* 0x000fe200078e000a */
[----:B------:R-:W-:Y:S01]  /*52900*/  STL.64 [R1+0x4c0], R8 ;  /* 0x0004c00801007387 */ /* 0x000fe20000100a00 */
[----:B------:R-:W-:Y:S02]  /*52910*/  MOV R3, R11 ;  /* 0x0000000b00037202 */ /* 0x000fe40000000f00 */
[----:B------:R-:W5:Y:S01]  /*52920*/  LDL.LU.64 R10, [R1+0x23a0] ;  /* 0x0023a000010a7983 */ /* 0x000f620000300a00 */
[----:B---3--:R0:W-:Y:S01]  /*52930*/  STL.64 [R1+0x2320], R18 ;  /* 0x0023201201007387 */ /* 0x0081e20000100a00 */
[----:B------:R-:W-:Y:S03]  /*52940*/  STL [R1+0x2318], R17 ;  /* 0x0023181101007387 */ /* 0x000fe60000100800 */
[----:B0-----:R-:W4:Y:S04]  /*52950*/  LDL R18, [R1+0xb8] ;  /* 0x0000b80001127983 */ /* 0x001f280000100800 */
[----:B------:R-:W4:Y:S01]  /*52960*/  LDL R19, [R1+0xbc] ;  /* 0x0000bc0001137983 */ /* 0x000f220000100800 */
[----:B-----5:R-:W-:Y:S03]  /*52970*/  HMMA.16816.F32 R12, R24, R10, R12 ;  /* 0x0000000a180c723c */ /* 0x020fe6000000180c */
[----:B------:R0:W-:Y:S01]  /*52980*/  STL [R1+0x20f4], R5 ;  /* 0x0020f40501007387 */ /* 0x0001e20000100800 */
[----:B------:R-:W-:Y:S01]  /*52990*/  STL [R1+0x1e08], R3 ;  /* 0x001e080301007387 */ /* 0x000fe20000100800 */
[----:B0-----:R-:W-:-:S03]  /*529a0*/  MOV R5, R11 ;  /* 0x0000000b00057202 */ /* 0x001fc60000000f00 */
[----:B----4-:R-:W-:Y:S01]  /*529b0*/  HMMA.16816.F32 R16, R24, R18, R20 ;  /* 0x000000121810723c */ /* 0x010fe20000001814 */
[----:B------:R-:W3:Y:S11]  /*529c0*/  LDL.LU.64 R22, [R1+0x2398] ;  /* 0x0023980001167983 */ /* 0x000ef60000300a00 */
[----:B------:R-:W-:Y:S11]  /*529d0*/  @!UPT UIADD3 URZ, URZ, URZ, URZ ;  /* 0x0000003f3f3ff290 */ /* 0x000ff6000fffe03f */
[----:B------:R-:W-:Y:S01]  /*529e0*/  STL.64 [R1+0x4b0], R16 ;  /* 0x0004b01001007387 */ /* 0x000fe20000100a00 */
[----:B------:R-:W-:Y:S02]  /*529f0*/  STL.64 [R1+0x4b8], R18 ;  /* 0x0004b81201007387 */ /* 0x000fe40000100a00 */
[----:B------:R-:W4:Y:S02]  /*52a00*/  LDL R10, [R1+0x68] ;  /* 0x00006800010a7983 */ /* 0x000f240000100800 */
[----:B------:R-:W-:Y:S01]  /*52a10*/  STL.64 [R1+0x4a0], R12 ;  /* 0x0004a00c01007387 */ /* 0x000fe20000100a00 */
[----:B------:R0:W-:Y:S01]  /*52a20*/  STL.64 [R1+0x4a8], R14 ;  /* 0x0004a80e01007387 */ /* 0x0001e20000100a00 */
[----:B------:R-:W4:Y:S03]  /*52a30*/  LDL R11, [R1+0x6c] ;  /* 0x00006c00010b7983 */ /* 0x000f260000100800 */
[----:B0-----:R-:W5:Y:S04]  /*52a40*/  LDL R14, [R1+0x98] ;  /* 0x00009800010e7983 */ /* 0x001f680000100800 */
[----:B------:R-:W5:Y:S01]  /*52a50*/  LDL R15, [R1+0x9c] ;  /* 0x00009c00010f7983 */ /* 0x000f620000100800 */
[----:B------:R-:W2:Y:S02]  /*52a60*/  LDL.LU R21, [R1+0xb3c] ;  /* 0x000b3c0001157983 */ /* 0x000ea40000300800 */
[----:B------:R-:W2:Y:S02]  /*52a70*/  LDL.LU R8, [R1+0xb40] ;  /* 0x000b400001087983 */ /* 0x000ea40000300800 */
[----:B------:R-:W2:Y:S01]  /*52a80*/  LDL.LU R9, [R1+0xb38] ;  /* 0x000b380001097983 */ /* 0x000ea20000300800 */
[----:B----4-:R0:W-:Y:S04]  /*52a90*/  STL.64 [R1+0x2350], R10 ;  /* 0x0023500a01007387 */ /* 0x0101e80000100a00 */
[----:B--2---:R-:W-:Y:S01]  /*52aa0*/  STL [R1+0x2348], R9 ;  /* 0x0023480901007387 */ /* 0x004fe20000100800 */
[----:B0-----:R-:W2:Y:S03]  /*52ab0*/  LDL.64 R10, [R1+0x78] ;  /* 0x00007800010a7983 */ /* 0x001ea60000100a00 */
[----:B--2---:R0:W-:Y:S01]  /*52ac0*/  STL.64 [R1+0x2370], R10 ;  /* 0x0023700a01007387 */ /* 0x0041e20000100a00 */
[----:B------:R1:W-:Y:S03]  /*52ad0*/  STL [R1+0x2368], R8 ;  /* 0x0023680801007387 */ /* 0x0003e60000100800 */
[----:B0-----:R-:W2:Y:S04]  /*52ae0*/  LDL.64 R10, [R1+0x88] ;  /* 0x00008800010a7983 */ /* 0x001ea80000100a00 */
[----:B--2---:R0:W-:Y:S01]  /*52af0*/  STL.64 [R1+0x2388], R10 ;  /* 0x0023880a01007387 */ /* 0x0041e20000100a00 */
[----:B-1----:R-:W5:Y:S02]  /*52b00*/  LDL.LU R8, [R1+0x490] ;  /* 0x0004900001087983 */ /* 0x002f640000300800 */
[----:B------:R-:W5:Y:S01]  /*52b10*/  LDL.LU R9, [R1+0x494] ;  /* 0x0004940001097983 */ /* 0x000f620000300800 */
[----:B0-----:R-:W5:Y:S01]  /*52b20*/  LDL.LU R10, [R1+0x498] ;  /* 0x00049800010a7983 */ /* 0x001f620000300800 */
[----:B------:R-:W5:Y:S02]  /*52b30*/  LDL.LU R11, [R1+0x49c] ;  /* 0x00049c00010b7983 */ /* 0x000f640000300800 */
[----:B------:R-:W2:Y:S02]  /*52b40*/  LDL.LU R20, [R1+0xb34] ;  /* 0x000b340001147983 */ /* 0x000ea40000300800 */
[----:B------:R-:W4:Y:S01]  /*52b50*/  LDL.LU R16, [R1+0x450] ;  /* 0x0004500001107983 */ /* 0x000f220000300800 */
[----:B------:R-:W4:Y:S01]  /*52b60*/  LDL.LU R17, [R1+0x454] ;  /* 0x0004540001117983 */ /* 0x000f220000300800 */
[----:B------:R-:W2:Y:S02]  /*52b70*/  LDL.LU R18, [R1+0x458] ;  /* 0x0004580001127983 */ /* 0x000ea40000300800 */
[----:B------:R-:W-:-:S02]  /*52b80*/  IMAD.MOV.U32 R19, RZ, RZ, R29 ;  /* 0x000000ffff137224 */ /* 0x000fc400078e001d */
[----:B------:R-:W3:Y:S04]  /*52b90*/  LDL.LU R29, [R1+0x2390] ;  /* 0x00239000011d7983 */ /* 0x000ee80000300800 */
        /* <DEDUP_REMOVED lines=11> */
[----:B------:R-:W4:Y:S02]  /*52c50*/  LDL.LU R18, [R1+0x478] ;  /* 0x0004780001127983 */ /* 0x000f240000300800 */
[----:B------:R-:W4:Y:S11]  /*52c60*/  LDL.LU R19, [R1+0x47c] ;  /* 0x00047c0001137983 */ /* 0x000f360000300800 */
[----:B------:R-:W-:Y:S03]  /*52c70*/  @!UPT UIADD3 URZ, URZ, URZ, URZ ;  /* 0x0000003f3f3ff290 */ /* 0x000fe6000fffe03f */
[----:B------:R-:W-:Y:S01]  /*52c80*/  MOV R3, R15 ;  /* 0x0000000f00037202 */ /* 0x000fe20000000f00 */
[----:B---3--:R-:W-:Y:S01]  /*52c90*/  FADD R0, R21, -R29 ;  /* 0x8000001d15007221 */ /* 0x008fe20000000000 */
[----:B----4-:R-:W-:Y:S01]  /*52ca0*/  STL.64 [R1+0x2380], R18 ;  /* 0x0023801201007387 */ /* 0x010fe20000100a00 */
[----:B--2---:R0:W-:Y:S03]  /*52cb0*/  STL.64 [R1+0x2378], R16 ;  /* 0x0023781001007387 */ /* 0x0041e60000100a00 */
[----:B0-----:R-:W2:Y:S01]  /*52cc0*/  LDL.LU R16, [R1+0x480] ;  /* 0x0004800001107983 */ /* 0x001ea20000300800 */
[----:B------:R-:W2:Y:S02]  /*52cd0*/  LDL.LU R17, [R1+0x484] ;  /* 0x0004840001117983 */ /* 0x000ea40000300800 */
[----:B------:R-:W2:Y:S02]  /*52ce0*/  LDL.LU R18, [R1+0x488] ;  /* 0x0004880001127983 */ /* 0x000ea40000300800 */
[----:B------:R-:W2:Y:S01]  /*52cf0*/  LDL.LU R19, [R1+0x48c] ;  /* 0x00048c0001137983 */ /* 0x000ea20000300800 */
[----:B------:R-:W-:Y:S01]  /*52d00*/  STL [R1+0x20f8], R5 ;  /* 0x0020f80501007387 */ /* 0x000fe20000100800 */
[----:B------:R-:W2:Y:S02]  /*52d10*/  LDL.LU.64 R10, [R1+0x2388] ;  /* 0x00238800010a7983 */ /* 0x000ea40000300a00 */
[----:B------:R-:W-:Y:S02]  /*52d20*/  STL.64 [R1+0x490], R12 ;  /* 0x0004900c01007387 */ /* 0x000fe40000100a00 */
[----:B------:R-:W-:Y:S01]  /*52d30*/  STL [R1+0x498], R14 ;  /* 0x0004980e01007387 */ /* 0x000fe20000100800 */
[----:B------:R-:W-:Y:S01]  /*52d40*/  STL [R1+0x1f08], R3 ;  /* 0x001f080301007387 */ /* 0x000fe20000100800 */
[----:B------:R-:W3:Y:S02]  /*52d50*/  LDL.LU R21, [R1+0xb4c] ;  /* 0x000b4c0001157983 */ /* 0x000ee40000300800 */
[----:B------:R0:W-:Y:S01]  /*52d60*/  STL.64 [R1+0x2330], R22 ;  /* 0x0023301601007387 */ /* 0x0001e20000100a00 */
[C---:B--2---:R-:W-:Y:S01]  /*52d70*/  HMMA.16816.F32 R16, R24.reuse, R10, R16 ;  /* 0x0000000a1810723c */ /* 0x044fe20000001810 */
[----:B---3--:R-:W-:Y:S01]  /*52d80*/  STL [R1+0x2328], R21 ;  /* 0x0023281501007387 */ /* 0x008fe20000100800 */
[----:B0-----:R-:W2:Y:S02]  /*52d90*/  LDL.64 R22, [R1+0x58] ;  /* 0x0000580001167983 */ /* 0x001ea40000100a00 */
[----:B------:R-:W3:Y:S02]  /*52da0*/  LDL.LU R12, [R1+0x440] ;  /* 0x00044000010c7983 */ /* 0x000ee40000300800 */
[----:B------:R-:W3:Y:S01]  /*52db0*/  LDL.LU R13, [R1+0x444] ;  /* 0x00044400010d7983 */ /* 0x000ee20000300800 */
[----:B------:R-:W3:Y:S01]  /*52dc0*/  LDL.LU R14, [R1+0x448] ;  /* 0x00044800010e7983 */ /* 0x000ee20000300800 */
[----:B------:R-:W3:Y:S01]  /*52dd0*/  LDL.LU R15, [R1+0x44c] ;  /* 0x00044c00010f7983 */ /* 0x000ee20000300800 */
[----:B------:R-:W-:Y:S11]  /*52de0*/  MOV R5, R11 ;  /* 0x0000000b00057202 */ /* 0x000ff60000000f00 */
[----:B------:R-:W-:Y:S03]  /*52df0*/  @!UPT UIADD3 URZ, URZ, URZ, URZ ;  /* 0x0000003f3f3ff290 */ /* 0x000fe6000fffe03f */
[----:B------:R-:W-:Y:S01]  /*52e00*/  STL.64 [R1+0x480], R16 ;  /* 0x0004801001007387 */ /* 0x000fe20000100a00 */
[----:B------:R0:W-:Y:S03]  /*52e10*/  STL.64 [R1+0x488], R18 ;  /* 0x0004881201007387 */ /* 0x0001e60000100a00 */
[----:B0-----:R-:W4:Y:S01]  /*52e20*/  LDL.LU.64 R18, [R1+0x2380] ;  /* 0x0023800001127983 */ /* 0x001f220000300a00 */
[----:B------:R-:W4:Y:S02]  /*52e30*/  LDL.LU.64 R16, [R1+0x2378] ;  /* 0x0023780001107983 */ /* 0x000f240000300a00 */
[----:B------:R-:W4:Y:S02]  /*52e40*/  LDL.LU.64 R10, [R1+0x2370] ;  /* 0x00237000010a7983 */ /* 0x000f240000300a00 */
[----:B------:R-:W-:Y:S01]  /*52e50*/  FMUL R0, R0, 1.4426950216293334961 ;  /* 0x3fb8aa3b00007820 */ /* 0x000fe20000400000 */
[----:B------:R-:W5:Y:S05]  /*52e60*/  LDL.LU R8, [R1+0x2368] ;  /* 0x0023680001087983 */ /* 0x000f6a0000300800 */
[----:B------:R-:W0:Y:S01]  /*52e70*/  MUFU.EX2 R0, R0 ;  /* 0x0000000000007308 */ /* 0x000e220000000800 */
[----:B------:R1:W-:Y:S01]  /*52e80*/  STL [R1+0x20fc], R5 ;  /* 0x0020fc0501007387 */ /* 0x0003e20000100800 */
[----:B----4-:R-:W-:Y:S01]  /*52e90*/  HMMA.16816.F32 R16, R24, R10, R16 ;  /* 0x0000000a1810723c */ /* 0x010fe20000001810 */
[----:B-1----:R-:W-:Y:S11]  /*52ea0*/  IMAD.MOV.U32 R5, RZ, RZ, R11 ;  /* 0x000000ffff057224 */ /* 0x002ff600078e000b */
[----:B------:R-:W-:Y:S11]  /*52eb0*/  @!UPT UIADD3 URZ, URZ, URZ, URZ ;  /* 0x0000003f3f3ff290 */ /* 0x000ff6000fffe03f */
[----:B------:R-:W-:Y:S01]  /*52ec0*/  STL.64 [R1+0x470], R16 ;  /* 0x0004701001007387 */ /* 0x000fe20000100a00 */
[----:B0-----:R-:W-:Y:S02]  /*52ed0*/  STL [R1+0x60c], R0 ;  /* 0x00060c0001007387 */ /* 0x001fe40000100800 */
[----:B------:R0:W-:Y:S02]  /*52ee0*/  STL.64 [R1+0x478], R18 ;  /* 0x0004781201007387 */ /* 0x0001e40000100a00 */
[----:B0-----:R-:W4:Y:S01]  /*52ef0*/  LDL.LU.64 R18, [R1+0x2360] ;  /* 0x0023600001127983 */ /* 0x001f220000300a00 */
[----:B------:R-:W4:Y:S02]  /*52f00*/  LDL.LU.64 R16, [R1+0x2358] ;  /* 0x0023580001107983 */ /* 0x000f240000300a00 */
[----:B------:R-:W4:Y:S02]  /*52f10*/  LDL.LU.64 R10, [R1+0x2350] ;  /* 0x00235000010a7983 */ /* 0x000f240000300a00 */
[----:B------:R-:W2:Y:S02]  /*52f20*/  LDL.LU R9, [R1+0x2348] ;  /* 0x0023480001097983 */ /* 0x000ea40000300800 */
[----:B-----5:R-:W-:-:S04]  /*52f30*/  FADD R2, R8, -R29 ;  /* 0x8000001d08027221 */ /* 0x020fc80000000000 */
[----:B------:R-:W-:-:S06]  /*52f40*/  FMUL R0, R2, 1.4426950216293334961 ;  /* 0x3fb8aa3b02007820 */ /* 0x000fcc0000400000 */
[----:B------:R-:W0:Y:S01]  /*52f50*/  MUFU.EX2 R0, R0 ;  /* 0x0000000000007308 */ /* 0x000e220000000800 */
[----:B------:R1:W-:Y:S01]  /*52f60*/  STL [R1+0x2100], R5 ;  /* 0x0021000501007387 */ /* 0x0003e20000100800 */
[--C-:B--2---:R-:W-:Y:S02]  /*52f70*/  FADD R2, R9, -R29.reuse ;  /* 0x8000001d09027221 */ /* 0x104fe40000000000 */
[C---:B----4-:R-:W-:Y:S01]  /*52f80*/  HMMA.16816.F32 R8, R24.reuse, R10, R16 ;  /* 0x0000000a1808723c */ /* 0x050fe20000001810 */
[----:B------:R-:W2:Y:S01]  /*52f90*/  LDL.LU.64 R18, [R1+0x2340] ;  /* 0x0023400001127983 */ /* 0x000ea20000300a00 */
[----:B0-----:R-:W-:Y:S02]  /*52fa0*/  STL [R1+0x608], R0 ;  /* 0x0006080001007387 */ /* 0x001fe40000100800 */
[----:B------:R-:W2:Y:S01]  /*52fb0*/  LDL.LU.64 R16, [R1+0x2338] ;  /* 0x0023380001107983 */ /* 0x000ea20000300a00 */
[----:B-1----:R-:W-:Y:S11]  /*52fc0*/  MOV R5, R23 ;  /* 0x0000001700057202 */ /* 0x002ff60000000f00 */
[----:B------:R-:W-:Y:S07]  /*52fd0*/  @!UPT UIADD3 URZ, URZ, URZ, URZ ;  /* 0x0000003f3f3ff290 */ /* 0x000fee000fffe03f */
[----:B------:R0:W-:Y:S01]  /*52fe0*/  STL.64 [R1+0x460], R8 ;  /* 0x0004600801007387 */ /* 0x0001e20000100a00 */
[----:B------:R-:W-:Y:S03]  /*52ff0*/  STL.64 [R1+0x468], R10 ;  /* 0x0004680a01007387 */ /* 0x000fe60000100a00 */
[----:B0-----:R-:W4:Y:S01]  /*53000*/  LDL.LU R9, [R1+0xb50] ;  /* 0x000b500001097983 */ /* 0x001f220000300800 */
[----:B------:R-:W-:Y:S01]  /*53010*/  STL [R1+0x1dd0], R29 ;  /* 0x001dd01d01007387 */ /* 0x000fe20000100800 */
[----:B--2---:R-:W-:Y:S02]  /*53020*/  HMMA.16816.F32 R16, R24, R22, R16 ;  /* 0x000000161810723c */ /* 0x004fe40000001810 */
[----:B------:R-:W2:Y:S01]  /*53030*/  LDL.LU.64 R22, [R1+0x2330] ;  /* 0x0023300001167983 */ /* 0x000ea20000300a00 */
[----:B------:R-:W5:Y:S11]  /*53040*/  LDL.LU R21, [R1+0x2328] ;  /* 0x0023280001157983 */ /* 0x000f760000300800 */
[----:B------:R-:W-:Y:S09]  /*53050*/  @!UPT UIADD3 URZ, URZ, URZ, URZ ;  /* 0x0000003f3f3ff290 */ /* 0x000ff2000fffe03f */
[----:B------:R-:W-:Y:S01]  /*53060*/  STL [R1+0x454], R17 ;  /* 0x0004541101007387 */ /* 0x000fe20000100800 */
[----:B------:R0:W-:Y:S03]  /*53070*/  STL.64 [R1+0x458], R18 ;  /* 0x0004581201007387 */ /* 0x0001e60000100a00 */
[----:B0-----:R-:W2:Y:S01]  /*53080*/  LDL.LU.64 R18, [R1+0x2320] ;  /* 0x0023200001127983 */ /* 0x001ea20000300a00 */
[----:B------:R-:W3:Y:S02]  /*53090*/  LDL.LU R17, [R1+0x2318] ;  /* 0x0023180001117983 */ /* 0x000ee40000300800 */
[----:B------:R-:W-:Y:S01]  /*530a0*/  FMUL R0, R2, 1.4426950216293334961 ;  /* 0x3fb8aa3b02007820 */ /* 0x000fe20000400000 */
[----:B--2---:R0:W-:Y:S01]  /*530b0*/  STL.64 [R1+0x22a0], R18 ;  /* 0x0022a01201007387 */ /* 0x0041e20000100a00 */
[----:B---3--:R-:W-:Y:S03]  /*530c0*/  STL.64 [R1+0x2298], R16 ;  /* 0x0022981001007387 */ /* 0x008fe60000100a00 */
[----:B0-----:R-:W2:Y:S01]  /*530d0*/  LDL.64 R18, [R1+0x48] ;  /* 0x0000480001127983 */ /* 0x001ea20000100a00 */
[----:B------:R-:W-:Y:S01]  /*530e0*/  FADD R2, R20, -R29 ;  /* 0x8000001d14027221 */ /* 0x000fe20000000000 */
[----:B------:R0:W1:Y:S03]  /*530f0*/  MUFU.EX2 R3, R0 ;  /* 0x0000000000037308 */ /* 0x0000660000000800 */
[----:B0-----:R-:W-:-:S06]  /*53100*/  FMUL R0, R2, 1.4426950216293334961 ;  /* 0x3fb8aa3b02007820 */ /* 0x001fcc0000400000 */
[----:B------:R-:W0:Y:S01]  /*53110*/  MUFU.EX2 R0, R0 ;  /* 0x0000000000007308 */ /* 0x000e220000000800 */
[----:B-1----:R-:W-:Y:S01]  /*53120*/  STL [R1+0x604], R3 ;  /* 0x0006040301007387 */ /* 0x002fe20000100800 */
[----:B------:R-:W-:Y:S02]  /*53130*/  STL [R1+0x2104], R5 ;  /* 0x0021040501007387 */ /* 0x000fe40000100800 */
[----:B------:R-:W3:Y:S02]  /*53140*/  LDL.LU.64 R10, [R1+0x38] ;  /* 0x00003800010a7983 */ /* 0x000ee40000300a00 */
[----:B-----5:R-:W-:Y:S01]  /*53150*/  FADD R2, R21, -R28 ;  /* 0x8000001c15027221 */ /* 0x020fe20000000000 */
[----:B0-----:R-:W-:Y:S01]  /*53160*/  STL [R1+0x600], R0 ;  /* 0x0006000001007387 */ /* 0x001fe20000100800 */
[----:B--2---:R-:W-:Y:S11]  /*53170*/  HMMA.16816.F32 R12, R24, R18, R12 ;  /* 0x00000012180c723c */ /* 0x004ff6000000180c */
[----:B------:R-:W-:Y:S11]  /*53180*/  @!UPT UIADD3 URZ, URZ, URZ, URZ ;  /* 0x0000003f3f3ff290 */ /* 0x000ff6000fffe03f */
[----:B------:R-:W-:Y:S01]  /*53190*/  @!UPT UIADD3 URZ, URZ, URZ, URZ ;  /* 0x0000003f3f3ff290 */ /* 0x000fe2000fffe03f */
[----:B------:R0:W-:Y:S01]  /*531a0*/  STL [R1+0x448], R14 ;  /* 0x0004480e01007387 */ /* 0x0001e20000100800 */
[----:B------:R-:W-:Y:S02]  /*531b0*/  MOV R21, R13 ;  /* 0x0000000d00157202 */ /* 0x000fe40000000f00 */
[----:B------:R-:W-:Y:S01]  /*531c0*/  MOV R29, R15 ;  /* 0x0000000f001d7202 */ /* 0x000fe20000000f00 */
[----:B------:R-:W2:Y:S01]  /*531d0*/  LDL.LU R13, [R1+0xb48] ;  /* 0x000b4800010d7983 */ /* 0x000ea20000300800 */
[----:B0-----:R-:W5:Y:S01]  /*531e0*/  LDL.64 R14, [R1+0x28] ;  /* 0x00002800010e7983 */ /* 0x001f620000100a00 */
[----:B------:R-:W-:-:S06]  /*531f0*/  FMUL R0, R2, 1.4426950216293334961 ;  /* 0x3fb8aa3b02007820 */ /* 0x000fcc0000400000 */
[----:B------:R-:W0:Y:S01]  /*53200*/  MUFU.EX2 R0, R0 ;  /* 0x0000000000007308 */ /* 0x000e220000000800 */
[----:B------:R-:W-:Y:S01]  /*53210*/  IMAD.MOV.U32 R20, RZ, RZ, R12 ;  /* 0x000000ffff147224 */ /* 0x000fe200078e000c */
[----:B------:R-:W-:Y:S01]  /*53220*/  MOV R5, R19 ;  /* 0x0000001300057202 */ /* 0x000fe20000000f00 */
[----:B------:R-:W-:Y:S01]  /*53230*/  IMAD.MOV.U32 R16, RZ, RZ, R6 ;  /* 0x000000ffff107224 */ /* 0x000fe200078e0006 */
[----:B------:R-:W-:Y:S01]  /*53240*/  MOV R17, R7 ;  /* 0x0000000700117202 */ /* 0x000fe20000000f00 */
[----:B-----5:R-:W-:Y:S01]  /*53250*/  STL.64 [R1+0x22f8], R14 ;  /* 0x0022f80e01007387 */ /* 0x020fe20000100a00 */
[----:B--2---:R1:W-:Y:S02]  /*53260*/  STL [R1+0x22f0], R13 ;  /* 0x0022f00d01007387 */ /* 0x0043e40000100800 */
[----:B------:R-:W3:Y:S01]  /*53270*/  LDL.LU R12, [R1+0x430] ;  /* 0x00043000010c7983 */ /* 0x000ee20000300800 */
[----:B-1----:R-:W3:Y:S01]  /*53280*/  LDL.LU R13, [R1+0x434] ;  /* 0x00043400010d7983 */ /* 0x002ee20000300800 */
[----:B------:R-:W3:Y:S02]  /*53290*/  LDL.LU R14, [R1+0x438] ;  /* 0x00043800010e7983 */ /* 0x000ee40000300800 */
[----:B------:R-:W3:Y:S02]  /*532a0*/  LDL.LU R15, [R1+0x43c] ;  /* 0x00043c00010f7983 */ /* 0x000ee40000300800 */
[----:B------:R-:W-:Y:S01]  /*532b0*/  STL.64 [R1+0x22b0], R22 ;  /* 0x0022b01601007387 */ /* 0x000fe20000100a00 */
[----:B------:R-:W-:Y:S01]  /*532c0*/  STL.64 [R1+0x22a8], R20 ;  /* 0x0022a81401007387 */ /* 0x000fe20000100a00 */
[----:B------:R-:W-:Y:S02]  /*532d0*/  STL [R1+0x2108], R5 ;  /* 0x0021080501007387 */ /* 0x000fe40000100800 */
[----:B------:R-:W-:Y:S02]  /*532e0*/  STL [R1+0x1f0c], R29 ;  /* 0x001f0c1d01007387 */ /* 0x000fe40000100800 */
[----:B------:R-:W2:Y:S01]  /*532f0*/  LDL.LU R4, [R1+0xb44] ;  /* 0x000b440001047983 */ /* 0x000ea20000300800 */
[----:B0-----:R-:W-:Y:S01]  /*53300*/  STL [R1+0x5fc], R0 ;  /* 0x0005fc0001007387 */ /* 0x001fe20000100800 */
[----:B------:R-:W5:Y:S02]  /*53310*/  LDL.LU R6, [R1+0x2314] ;  /* 0x0023140001067983 */ /* 0x000f640000300800 */
[----:B------:R-:W2:Y:S02]  /*53320*/  LDL.LU R7, [R1+0x2310] ;  /* 0x0023100001077983 */ /* 0x000ea40000300800 */
[----:B------:R-:W2:Y:S01]  /*53330*/  LDL.LU R18, [R1+0x408] ;  /* 0x0004080001127983 */ /* 0x000ea20000300800 */
[----:B------:R-:W2:Y:S04]  /*53340*/  LDL.LU R19, [R1+0x40c] ;  /* 0x00040c0001137983 */ /* 0x000ea80000300800 */
[----:B--2---:R0:W-:Y:S01]  /*53350*/  STL.64 [R1+0x22c0], R18 ;  /* 0x0022c01201007387 */ /* 0x0041e20000100a00 */
[----:B------:R1:W-:Y:S02]  /*53360*/  STL.64 [R1+0x22b8], R16 ;  /* 0x0022b81001007387 */ /* 0x0003e40000100a00 */
[----:B0-----:R-:W-:Y:S01]  /*53370*/  IMAD.MOV.U32 R18, RZ, RZ, R7 ;  /* 0x000000ffff127224 */ /* 0x001fe200078e0007 */
[----:B-1----:R-:W2:Y:S01]  /*53380*/  LDL.LU R16, [R1+0x410] ;  /* 0x0004100001107983 */ /* 0x002ea20000300800 */
[----:B-----5:R-:W-:-:S02]  /*53390*/  MOV R17, R6 ;  /* 0x0000000600117202 */ /* 0x020fc40000000f00 */
[----:B------:R-:W5:Y:S02]  /*533a0*/  LDL.LU R6, [R1+0x230c] ;  /* 0x00230c0001067983 */ /* 0x000f640000300800 */
[----:B------:R-:W2:Y:S01]  /*533b0*/  LDL.LU R7, [R1+0x2308] ;  /* 0x0023080001077983 */ /* 0x000ea20000300800 */
[----:B------:R-:W2:Y:S01]  /*533c0*/  LDL.LU R19, [R1+0x41c] ;  /* 0x00041c0001137983 */ /* 0x000ea20000300800 */
[----:B---3--:R-:W-:Y:S03]  /*533d0*/  HMMA.16816.F32 R12, R24, R10, R12 ;  /* 0x0000000a180c723c */ /* 0x008fe6000000180c */
[----:B--2---:R5:W-:Y:S01]  /*533e0*/  STL.64 [R1+0x22d8], R18 ;  /* 0x0022d81201007387 */ /* 0x004be20000100a00 */
[----:B------:R0:W-:Y:S01]  /*533f0*/  STL.64 [R1+0x22d0], R16 ;  /* 0x0022d01001007387 */ /* 0x0001e20000100a00 */
[----:B-----5:R-:W-:Y:S02]  /*53400*/  MOV R18, R6 ;  /* 0x0000000600127202 */ /* 0x020fe40000000f00 */
[----:B0-----:R-:W2:Y:S01]  /*53410*/  LDL.LU R16, [R1+0x420] ;  /* 0x0004200001107983 */ /* 0x001ea20000300800 */
[----:B------:R-:W2:Y:S02]  /*53420*/  LDL.LU R17, [R1+0x424] ;  /* 0x0004240001117983 */ /* 0x000ea40000300800 */
[----:B------:R-:W3:Y:S01]  /*53430*/  LDL.LU R6, [R1+0x2304] ;  /* 0x0023040001067983 */ /* 0x000ee20000300800 */
[----:B------:R-:W-:-:S02]  /*53440*/  MOV R19, R7 ;  /* 0x0000000700137202 */ /* 0x000fc40000000f00 */
[----:B------:R-:W3:Y:S01]  /*53450*/  LDL.LU R7, [R1+0x2300] ;  /* 0x0023000001077983 */ /* 0x000ee20000300800 */
[----:B------:R-:W5:Y:S03]  /*53460*/  LDL.LU.64 R22, [R1+0x8] ;  /* 0x0000080001167983 */ /* 0x000f660000300a00 */
[----:B-----5:R0:W-:Y:S04]  /*53470*/  STL.64 [R1+0x22c8], R22 ;  /* 0x0022c81601007387 */ /* 0x0201e80000100a00 */
[----:B0-----:R-:W5:Y:S02]  /*53480*/  LDL.LU.64 R22, [R1+0x18] ;  /* 0x0000180001167983 */ /* 0x001f640000300a00 */
[----:B------:R-:W-:Y:S02]  /*53490*/  STL.64 [R1+0x430], R12 ;  /* 0x0004300c01007387 */ /* 0x000fe40000100a00 */
[----:B------:R0:W-:Y:S02]  /*534a0*/  STL.64 [R1+0x438], R14 ;  /* 0x0004380e01007387 */ /* 0x0001e40000100a00 */
[----:B0-----:R-:W2:Y:S01]  /*534b0*/  LDL.LU.64 R14, [R1+0x22f8] ;  /* 0x0022f800010e7983 */ /* 0x001ea20000300a00 */
[----:B------:R-:W3:Y:S02]  /*534c0*/  LDL.LU R13, [R1+0x22f0] ;  /* 0x0022f000010d7983 */ /* 0x000ee40000300800 */
[----:B----4-:R-:W-:-:S04]  /*534d0*/  FADD R2, R9, -R28 ;  /* 0x8000001c09027221 */ /* 0x010fc80000000000 */
[----:B------:R-:W-:-:S06]  /*534e0*/  FMUL R0, R2, 1.4426950216293334961 ;  /* 0x3fb8aa3b02007820 */ /* 0x000fcc0000400000 */
[----:B------:R-:W0:Y:S01]  /*534f0*/  MUFU.EX2 R0, R0 ;  /* 0x0000000000007308 */ /* 0x000e220000000800 */
[----:B------:R-:W-:Y:S01]  /*53500*/  MOV R9, R11 ;  /* 0x0000000b00097202 */ /* 0x000fe20000000f00 */
[----:B------:R-:W-:Y:S02]  /*53510*/  IMAD.MOV.U32 R29, RZ, RZ, R10 ;  /* 0x000000ffff1d7224 */ /* 0x000fe400078e000a */
[----:B------:R-:W4:Y:S02]  /*53520*/  LDL.LU.64 R10, [R1+0x22e8] ;  /* 0x0022e800010a7983 */ /* 0x000f240000300a00 */
[----:B------:R-:W-:Y:S02]  /*53530*/  STL [R1+0x2214], R9 ;  /* 0x0022140901007387 */ /* 0x000fe40000100800 */
[----:B------:R-:W-:Y:S01]  /*53540*/  STL [R1+0x2210], R29 ;  /* 0x0022101d01007387 */ /* 0x000fe20000100800 */
[----:B0-----:R-:W-:Y:S01]  /*53550*/  STL [R1+0x5f8], R0 ;  /* 0x0005f80001007387 */ /* 0x001fe20000100800 */
[----:B--2---:R-:W-:Y:S01]  /*53560*/  HMMA.16816.F32 R16, R24, R14, R16 ;  /* 0x0000000e1810723c */ /* 0x004fe20000001810 */
[----:B------:R-:W-:Y:S01]  /*53570*/  MOV R5, R15 ;  /* 0x0000000f00057202 */ /* 0x000fe20000000f00 */
[----:B---3--:R-:W-:Y:S01]  /*53580*/  FADD R2, R13, -R28 ;  /* 0x8000001c0d027221 */ /* 0x008fe20000000000 */
[----:B------:R-:W2:Y:S11]  /*53590*/  LDL.LU.64 R14, [R1+0x22e0] ;  /* 0x0022e000010e7983 */ /* 0x000eb60000300a00 */
[----:B------:R-:W-:Y:S09]  /*535a0*/  @!UPT UIADD3 URZ, URZ, URZ, URZ ;  /* 0x0000003f3f3ff290 */ /* 0x000ff2000fffe03f */
[----:B------:R0:W-:Y:S01]  /*535b0*/  STL [R1+0x420], R16 ;  /* 0x0004201001007387 */ /* 0x0001e20000100800 */
[----:B------:R-:W-:Y:S02]  /*535c0*/  MOV R12, R18 ;  /* 0x00000012000c7202 */ /* 0x000fe40000000f00 */
[----:B------:R-:W-:Y:S01]  /*535d0*/  MOV R8, R19 ;  /* 0x0000001300087202 */ /* 0x000fe20000000f00 */
[----:B------:R-:W-:Y:S01]  /*535e0*/  IMAD.MOV.U32 R13, RZ, RZ, R17 ;  /* 0x000000ffff0d7224 */ /* 0x000fe200078e0011 */
[----:B------:R-:W3:Y:S04]  /*535f0*/  LDL.LU.64 R18, [R1+0x22d8] ;  /* 0x0022d80001127983 */ /* 0x000ee80000300a00 */
[----:B0-----:R-:W3:Y:S01]  /*53600*/  LDL.LU.64 R16, [R1+0x22d0] ;  /* 0x0022d00001107983 */ /* 0x001ee20000300a00 */
[----:B------:R-:W-:-:S02]  /*53610*/  FMUL R2, R2, 1.4426950216293334961 ;  /* 0x3fb8aa3b02027820 */ /* 0x000fc40000400000 */
[----:B------:R-:W-:Y:S02]  /*53620*/  STL [R1+0x1d20], R12 ;  /* 0x001d200c01007387 */ /* 0x000fe40000100800 */
[----:B------:R-:W-:Y:S01]  /*53630*/  STL [R1+0x1d1c], R13 ;  /* 0x001d1c0d01007387 */ /* 0x000fe20000100800 */
[----:B------:R-:W-:Y:S01]  /*53640*/  STL [R1+0x1d18], R8 ;  /* 0x001d180801007387 */ /* 0x000fe20000100800 */
[----:B------:R-:W-:Y:S02]  /*53650*/  FADD R0, R4, -R28 ;  /* 0x8000001c04007221 */ /* 0x000fe40000000000 */
[----:B------:R5:W-:Y:S01]  /*53660*/  STL [R1+0x1f10], R28 ;  /* 0x001f101c01007387 */ /* 0x000be20000100800 */
[----:B------:R0:W1:Y:S01]  /*53670*/  MUFU.EX2 R29, R2 ;  /* 0x00000002001d7308 */ /* 0x0000620000000800 */
[----:B-----5:R-:W-:Y:S01]  /*53680*/  IMAD.MOV.U32 R28, RZ, RZ, R22 ;  /* 0x000000ffff1c7224 */ /* 0x020fe200078e0016 */
[----:B0-----:R-:W-:Y:S01]  /*53690*/  MOV R2, R23 ;  /* 0x0000001700027202 */ /* 0x001fe20000000f00 */
[----:B---3--:R-:W-:Y:S01]  /*536a0*/  HMMA.16816.F32 R16, R24, R22, R16 ;  /* 0x000000161810723c */ /* 0x008fe20000001810 */
[----:B------:R-:W3:Y:S11]  /*536b0*/  LDL.LU.64 R22, [R1+0x22c8] ;  /* 0x0022c80001167983 */ /* 0x000ef60000300a00 */
[----:B------:R-:W-:Y:S11]  /*536c0*/  @!UPT UIADD3 URZ, URZ, URZ, URZ ;  /* 0x0000003f3f3ff290 */ /* 0x000ff6000fffe03f */
[----:B------:R0:W-:Y:S01]  /*536d0*/  STL.64 [R1+0x418], R18 ;  /* 0x0004181201007387 */ /* 0x0001e20000100a00 */
[----:B------:R-:W-:Y:S01]  /*536e0*/  MOV R13, R16 ;  /* 0x00000010000d7202 */ /* 0x000fe20000000f00 */
[----:B------:R-:W-:Y:S02]  /*536f0*/  IMAD.MOV.U32 R8, RZ, RZ, R17 ;  /* 0x000000ffff087224 */ /* 0x000fe400078e0011 */
[----:B0-----:R-:W5:Y:S01]  /*53700*/  LDL.LU.64 R18, [R1+0x22c0] ;  /* 0x0022c00001127983 */ /* 0x001f620000300a00 */
[----:B------:R-:W5:Y:S02]  /*53710*/  LDL.LU.64 R16, [R1+0x22b8] ;  /* 0x0022b80001107983 */ /* 0x000f640000300a00 */
[----:B------:R-:W-:Y:S02]  /*53720*/  FMUL R0, R0, 1.4426950216293334961 ;  /* 0x3fb8aa3b00007820 */ /* 0x000fe40000400000 */
[----:B-1----:R-:W-:Y:S01]  /*53730*/  STL [R1+0x5f4], R29 ;  /* 0x0005f41d01007387 */ /* 0x002fe20000100800 */
[----:B------:R-:W-:Y:S01]  /*53740*/  STL [R1+0x1d28], R8 ;  /* 0x001d280801007387 */ /* 0x000fe20000100800 */
[----:B------:R0:W-:Y:S01]  /*53750*/  STL [R1+0x1d24], R13 ;  /* 0x001d240d01007387 */ /* 0x0001e20000100800 */
[----:B------:R1:W0:Y:S01]  /*53760*/  MUFU.EX2 R9, R0 ;  /* 0x0000000000097308 */ /* 0x0002220000000800 */
[----:B---3--:R-:W-:-:S02]  /*53770*/  MOV R4, R22 ;  /* 0x0000001600047202 */ /* 0x008fc40000000f00 */
[----:B-1----:R-:W-:Y:S01]  /*53780*/  MOV R0, R23 ;  /* 0x0000001700007202 */ /* 0x002fe20000000f00 */
[----:B-----5:R-:W-:Y:S01]  /*53790*/  HMMA.16816.F32 R16, R24, R22, R16 ;  /* 0x000000161810723c */ /* 0x020fe20000001810 */
[----:B------:R-:W3:Y:S01]  /*537a0*/  LDL.LU.64 R22, [R1+0x22b0] ;  /* 0x0022b00001167983 */ /* 0x000ee20000300a00 */
[----:B------:R-:W5:Y:S11]  /*537b0*/  LDL.LU.64 R20, [R1+0x22a8] ;  /* 0x0022a80001147983 */ /* 0x000f760000300a00 */
[----:B------:R-:W-:Y:S10]  /*537c0*/  @!UPT UIADD3 URZ, URZ, URZ, URZ ;  /* 0x0000003f3f3ff290 */ /* 0x000ff4000fffe03f */
[----:B------:R1:W-:Y:S01]  /*537d0*/  STL [R1+0x400], R16 ;  /* 0x0004001001007387 */ /* 0x0003e20000100800 */
[----:B0-----:R-:W-:Y:S02]  /*537e0*/  MOV R13, R18 ;  /* 0x00000012000d7202 */ /* 0x001fe40000000f00 */
[----:B------:R-:W-:Y:S02]  /*537f0*/  MOV R12, R19 ;  /* 0x00000013000c7202 */ /* 0x000fe40000000f00 */
[----:B------:R-:W2:Y:S01]  /*53800*/  LDL.LU.64 R18, [R1+0x22a0] ;  /* 0x0022a00001127983 */ /* 0x000ea20000300a00 */
[----:B------:R-:W-:-:S03]  /*53810*/  IMAD.MOV.U32 R8, RZ, RZ, R17 ;  /* 0x000000ffff087224 */ /* 0x000fc600078e0011 */
[----:B-1----:R-:W5:Y:S01]  /*53820*/  LDL.LU.64 R16, [R1+0x2298] ;  /* 0x0022980001107983 */ /* 0x002f620000300a00 */
[----:B------:R-:W-:Y:S02]  /*53830*/  STL.64 [R1+0x2230], R6 ;  /* 0x0022300601007387 */ /* 0x000fe40000100a00 */
[----:B------:R0:W-:Y:S02]  /*53840*/  STL.64 [R1+0x2228], R4 ;  /* 0x0022280401007387 */ /* 0x0001e40000100a00 */
[----:B0-----:R-:W5:Y:S01]  /*53850*/  LDL.LU R4, [R1+0x3e0] ;  /* 0x0003e00001047983 */ /* 0x001f620000300800 */
[----:B------:R-:W5:Y:S02]  /*53860*/  LDL.LU R5, [R1+0x3e4] ;  /* 0x0003e40001057983 */ /* 0x000f640000300800 */
[----:B---3--:R-:W-:Y:S01]  /*53870*/  IMAD.MOV.U32 R6, RZ, RZ, R22 ;  /* 0x000000ffff067224 */ /* 0x008fe200078e0016 */
[----:B------:R-:W-:Y:S01]  /*53880*/  MOV R7, R23 ;  /* 0x0000001700077202 */ /* 0x000fe20000000f00 */
[----:B------:R-:W3:Y:S01]  /*53890*/  LDL.LU R22, [R1+0x2294] ;  /* 0x0022940001167983 */ /* 0x000ee20000300800 */
[----:B------:R-:W3:Y:S02]  /*538a0*/  LDL.LU R23, [R1+0x2290] ;  /* 0x0022900001177983 */ /* 0x000ee40000300800 */
[----:B------:R-:W-:Y:S02]  /*538b0*/  STL [R1+0x5f0], R9 ;  /* 0x0005f00901007387 */ /* 0x000fe40000100800 */
[----:B----4-:R-:W-:Y:S01]  /*538c0*/  STL.64 [R1+0x2240], R10 ;  /* 0x0022400a01007387 */ /* 0x010fe20000100a00 */
[----:B------:R0:W-:Y:S04]  /*538d0*/  STL.64 [R1+0x2238], R8 ;  /* 0x0022380801007387 */ /* 0x0001e80000100a00 */
[----:B0-----:R-:W3:Y:S01]  /*538e0*/  LDL.LU R8, [R1+0x3f0] ;  /* 0x0003f00001087983 */ /* 0x001ee20000300800 */
[----:B------:R-:W3:Y:S01]  /*538f0*/  LDL.LU R9, [R1+0x3f4] ;  /* 0x0003f40001097983 */ /* 0x000ee20000300800 */
[----:B--2---:R-:W-:Y:S01]  /*53900*/  MOV R10, R18 ;  /* 0x00000012000a7202 */ /* 0x004fe20000000f00 */
[----:B------:R-:W-:Y:S01]  /*53910*/  IMAD.MOV.U32 R11, RZ, RZ, R19 ;  /* 0x000000ffff0b7224 */ /* 0x000fe200078e0013 */
[----:B------:R-:W5:Y:S01]  /*53920*/  LDL.LU R18, [R1+0x228c] ;  /* 0x00228c0001127983 */ /* 0x000f620000300800 */
[----:B------:R-:W5:Y:S05]  /*53930*/  LDL.LU R19, [R1+0x2288] ;  /* 0x0022880001137983 */ /* 0x000f6a0000300800 */
[C---:B---3--:R-:W-:Y:S08]  /*53940*/  HMMA.16816.F32 R8, R24.reuse, R22, R8 ;  /* 0x000000161808723c */ /* 0x048ff00000001808 */
[----:B-----5:R-:W-:Y:S01]  /*53950*/  HMMA.16816.F32 R4, R24, R18, R4 ;  /* 0x000000121804723c */ /* 0x020fe20000001804 */
[----:B------:R0:W-:Y:S01]  /*53960*/  STL.64 [R1+0x1f98], R22 ;  /* 0x001f981601007387 */ /* 0x0001e20000100a00 */
[----:B------:R1:W-:Y:S01]  /*53970*/  STL.64 [R1+0x1f90], R20 ;  /* 0x001f901401007387 */ /* 0x0003e20000100a00 */
[----:B0-----:R-:W-:-:S02]  /*53980*/  MOV R22, R15 ;  /* 0x0000000f00167202 */ /* 0x001fc40000000f00 */
[----:B------:R-:W-:-:S10]  /*53990*/  MOV R23, R14 ;  /* 0x0000000e00177202 */ /* 0x000fd40000000f00 */
[----:B------:R-:W-:Y:S01]  /*539a0*/  STL.64 [R1+0x3f0], R8 ;  /* 0x0003f00801007387 */ /* 0x000fe20000100a00 */
[----:B------:R-:W-:Y:S02]  /*539b0*/  STL.64 [R1+0x3f8], R10 ;  /* 0x0003f80a01007387 */ /* 0x000fe40000100a00 */
[----:B------:R-:W2:Y:S02]  /*539c0*/  LDL.LU R15, [R1+0x2284] ;  /* 0x00228400010f7983 */ /* 0x000ea40000300800 */
[----:B------:R-:W3:Y:S01]  /*539d0*/  LDL.LU R14, [R1+0x2280] ;  /* 0x00228000010e7983 */ /* 0x000ee20000300800 */
[----:B------:R0:W-:Y:S01]  /*539e0*/  STL.64 [R1+0x2110], R22 ;  /* 0x0021101601007387 */ /* 0x0001e20000100a00 */
[----:B-1----:R-:W4:Y:S03]  /*539f0*/  LDL.LU R20, [R1+0x310] ;  /* 0x0003100001147983 */ /* 0x002f260000300800 */
[----:B------:R-:W-:Y:S01]  /*53a00*/  STL.64 [R1+0x3e0], R4 ;  /* 0x0003e00401007387 */ /* 0x000fe20000100a00 */
[----:B------:R-:W-:Y:S02]  /*53a10*/  STL.64 [R1+0x3e8], R6 ;  /* 0x0003e80601007387 */ /* 0x000fe40000100a00 */
[----:B------:R-:W4:Y:S01]  /*53a20*/  LDL.LU R21, [R1+0x314] ;  /* 0x0003140001157983 */ /* 0x000f220000300800 */
[----:B0-----:R-:W5:Y:S01]  /*53a30*/  LDL.LU R22, [R1+0x318] ;  /* 0x0003180001167983 */ /* 0x001f620000300800 */
[----:B------:R-:W5:Y:S03]  /*53a40*/  LDL.LU R23, [R1+0x31c] ;  /* 0x00031c0001177983 */ /* 0x000f660000300800 */
[----:B-----5:R0:W-:Y:S01]  /*53a50*/  STL.64 [R1+0x2120], R22 ;  /* 0x0021201601007387 */ /* 0x0201e20000100a00 */
[----:B----4-:R-:W-:Y:S03]  /*53a60*/  STL.64 [R1+0x2118], R20 ;  /* 0x0021181401007387 */ /* 0x010fe60000100a00 */
[----:B0-----:R-:W4:Y:S01]  /*53a70*/  LDL.LU R22, [R1+0x118] ;  /* 0x0001180001167983 */ /* 0x001f220000300800 */
[----:B------:R-:W4:Y:S03]  /*53a80*/  LDL.LU R23, [R1+0x11c] ;  /* 0x00011c0001177983 */ /* 0x000f260000300800 */
[----:B----4-:R3:W-:Y:S02]  /*53a90*/  STL.64 [R1+0x2138], R22 ;  /* 0x0021381601007387 */ /* 0x0107e40000100a00 */
[----:B---3--:R-:W-:Y:S01]  /*53aa0*/  IMAD.MOV.U32 R22, RZ, RZ, R14 ;  /* 0x000000ffff167224 */ /* 0x008fe200078e000e */
[----:B--2---:R-:W-:Y:S01]  /*53ab0*/  MOV R23, R15 ;  /* 0x0000000f00177202 */ /* 0x004fe20000000f00 */
[----:B------:R-:W2:Y:S01]  /*53ac0*/  LDL.LU R14, [R1+0x227c] ;  /* 0x00227c00010e7983 */ /* 0x000ea20000300800 */
[----:B------:R-:W3:Y:S03]  /*53ad0*/  LDL.LU R15, [R1+0x2278] ;  /* 0x00227800010f7983 */ /* 0x000ee60000300800 */
[----:B------:R-:W-:Y:S01]  /*53ae0*/  STL.64 [R1+0x2150], R22 ;  /* 0x0021501601007387 */ /* 0x000fe20000100a00 */
[----:B------:R-:W-:Y:S02]  /*53af0*/  STL.64 [R1+0x1f88], R18 ;  /* 0x001f881201007387 */ /* 0x000fe40000100a00 */
[----:B------:R0:W-:Y:S02]  /*53b00*/  STL.64 [R1+0x1f80], R16 ;  /* 0x001f801001007387 */ /* 0x0001e40000100a00 */
[----:B0-----:R-:W4:Y:S01]  /*53b10*/  LDL.LU R16, [R1+0x300] ;  /* 0x0003000001107983 */ /* 0x001f220000300800 */
[----:B------:R-:W4:Y:S02]  /*53b20*/  LDL.LU R17, [R1+0x304] ;  /* 0x0003040001117983 */ /* 0x000f240000300800 */
[----:B------:R-:W5:Y:S02]  /*53b30*/  LDL.LU R18, [R1+0x308] ;  /* 0x0003080001127983 */ /* 0x000f640000300800 */
[----:B------:R-:W5:Y:S01]  /*53b40*/  LDL.LU R19, [R1+0x30c] ;  /* 0x00030c0001137983 */ /* 0x000f620000300800 */
[----:B------:R-:W2:Y:S01]  /*53b50*/  LDL.LU R22, [R1+0x138] ;  /* 0x0001380001167983 */ /* 0x000ea20000300800 */
[----:B------:R-:W2:Y:S03]  /*53b60*/  LDL.LU R23, [R1+0x13c] ;  /* 0x00013c0001177983 */ /* 0x000ea60000300800 */
[----:B--2---:R-:W-:Y:S01]  /*53b70*/  STL.64 [R1+0x2168], R22 ;  /* 0x0021681601007387 */ /* 0x004fe20000100a00 */
[----:B-----5:R-:W-:Y:S02]  /*53b80*/  STL.64 [R1+0x2130], R18 ;  /* 0x0021301201007387 */ /* 0x020fe40000100a00 */
[----:B----4-:R0:W-:Y:S02]  /*53b90*/  STL.64 [R1+0x2128], R16 ;  /* 0x0021281001007387 */ /* 0x0101e40000100a00 */
[----:B0-----:R-:W2:Y:S01]  /*53ba0*/  LDL.LU R16, [R1+0x320] ;  /* 0x0003200001107983 */ /* 0x001ea20000300800 */
[----:B------:R-:W2:Y:S02]  /*53bb0*/  LDL.LU R17, [R1+0x324] ;  /* 0x0003240001117983 */ /* 0x000ea40000300800 */
[----:B------:R-:W4:Y:S02]  /*53bc0*/  LDL.LU R18, [R1+0x328] ;  /* 0x0003280001127983 */ /* 0x000f240000300800 */
[----:B------:R-:W4:Y:S01]  /*53bd0*/  LDL.LU R19, [R1+0x32c] ;  /* 0x00032c0001137983 */ /* 0x000f220000300800 */
[----:B---3--:R-:W-:Y:S01]  /*53be0*/  MOV R22, R15 ;  /* 0x0000000f00167202 */ /* 0x008fe20000000f00 */
[----:B------:R-:W-:Y:S01]  /*53bf0*/  IMAD.MOV.U32 R23, RZ, RZ, R14 ;  /* 0x000000ffff177224 */ /* 0x000fe200078e000e */
[----:B------:R-:W3:Y:S01]  /*53c00*/  LDL.LU R15, [R1+0x2274] ;  /* 0x00227400010f7983 */ /* 0x000ee20000300800 */
[----:B------:R-:W5:Y:S03]  /*53c10*/  LDL.LU R14, [R1+0x2270] ;  /* 0x00227000010e7983 */ /* 0x000f660000300800 */
[----:B------:R-:W-:Y:S04]  /*53c20*/  STL.64 [R1+0x2180], R22 ;  /* 0x0021801601007387 */ /* 0x000fe80000100a00 */
[----:B----4-:R-:W-:Y:S01]  /*53c30*/  STL.64 [R1+0x2148], R18 ;  /* 0x0021481201007387 */ /* 0x010fe20000100a00 */
[----:B--2---:R0:W-:Y:S03]  /*53c40*/  STL.64 [R1+0x2140], R16 ;  /* 0x0021401001007387 */ /* 0x0041e60000100a00 */
[----:B0-----:R-:W2:Y:S01]  /*53c50*/  LDL.LU R16, [R1+0x330] ;  /* 0x0003300001107983 */ /* 0x001ea20000300800 */
[----:B------:R-:W2:Y:S02]  /*53c60*/  LDL.LU R17, [R1+0x334] ;  /* 0x0003340001117983 */ /* 0x000ea40000300800 */
[----:B------:R-:W4:Y:S02]  /*53c70*/  LDL.LU R18, [R1+0x338] ;  /* 0x0003380001127983 */ /* 0x000f240000300800 */
[----:B------:R-:W4:Y:S01]  /*53c80*/  LDL.LU R19, [R1+0x33c] ;  /* 0x00033c0001137983 */ /* 0x000f220000300800 */
[----:B------:R-:W2:Y:S01]  /*53c90*/  LDL.LU R22, [R1+0x158] ;  /* 0x0001580001167983 */ /* 0x000ea20000300800 */
[----:B------:R-:W2:Y:S03]  /*53ca0*/  LDL.LU R23, [R1+0x15c] ;  /* 0x00015c0001177983 */ /* 0x000ea60000300800 */
[----:B--2---:R5:W-:Y:S01]  /*53cb0*/  STL.64 [R1+0x2198], R22 ;  /* 0x0021981601007387 */ /* 0x004be20000100a00 */
[----:B----4-:R-:W-:Y:S02]  /*53cc0*/  STL.64 [R1+0x2160], R18 ;  /* 0x0021601201007387 */ /* 0x010fe40000100a00 */
[----:B------:R0:W-:Y:S01]  /*53cd0*/  STL.64 [R1+0x2158], R16 ;  /* 0x0021581001007387 */ /* 0x0001e20000100a00 */
[----:B-----5:R-:W-:-:S02]  /*53ce0*/  MOV R22, R14 ;  /* 0x0000000e00167202 */ /* 0x020fc40000000f00 */
[----:B---3--:R-:W-:Y:S01]  /*53cf0*/  MOV R23, R15 ;  /* 0x0000000f00177202 */ /* 0x008fe20000000f00 */
        /* <DEDUP_REMOVED lines=15> */
[----:B------:R-:W3:Y:S02]  /*53df0*/  LDL.LU R19, [R1+0x35c] ;  /* 0x00035c0001137983 */ /* 0x000ee40000300800 */
[----:B-----5:R-:W-:Y:S01]  /*53e00*/  IMAD.MOV.U32 R22, RZ, RZ, R15 ;  /* 0x000000ffff167224 */ /* 0x020fe200078e000f */
[----:B----4-:R-:W-:Y:S01]  /*53e10*/  MOV R23, R14 ;  /* 0x0000000e00177202 */ /* 0x010fe20000000f00 */
        /* <DEDUP_REMOVED lines=21> */
[----:B------:R-:W5:Y:S02]  /*53f70*/  LDL.LU R15, [R1+0x2258] ;  /* 0x00225800010f7983 */ /* 0x000f640000300800 */
[----:B------:R-:W2:Y:S02]  /*53f80*/  LDL.LU R8, [R1+0x3d0] ;  /* 0x0003d00001087983 */ /* 0x000ea40000300800 */
[----:B------:R-:W2:Y:S01]  /*53f90*/  LDL.LU R9, [R1+0x3d4] ;  /* 0x0003d40001097983 */ /* 0x000ea20000300800 */
[----:B------:R-:W2:Y:S01]  /*53fa0*/  LDL.LU R10, [R1+0x3d8] ;  /* 0x0003d800010a7983 */ /* 0x000ea20000300800 */
[----:B------:R-:W2:Y:S02]  /*53fb0*/  LDL.LU R11, [R1+0x3dc] ;  /* 0x0003dc00010b7983 */ /* 0x000ea40000300800 */
[----:B------:R-:W2:Y:S02]  /*53fc0*/  LDL R20, [R1+0x5fc] ;  /* 0x0005fc0001147983 */ /* 0x000ea40000100800 */
[----:B------:R-:W2:Y:S01]  /*53fd0*/  LDL R21, [R1+0x600] ;  /* 0x0006000001157983 */ /* 0x000ea20000100800 */
[----:B------:R-:W-:Y:S04]  /*53fe0*/  STL.64 [R1+0x2220], R22 ;  /* 0x0022201601007387 */ /* 0x000fe80000100a00 */
[----:B--2---:R0:W-:Y:S04]  /*53ff0*/  STL.64 [R1+0x2218], R20 ;  /* 0x0022181401007387 */ /* 0x0041e80000100a00 */
        /* <DEDUP_REMOVED lines=8> */
[----:B---3--:R-:W-:Y:S01]  /*54080*/  STL.64 [R1+0x21c0], R18 ;  /* 0x0021c01201007387 */ /* 0x008fe20000100a00 */
[----:B------:R0:W-:Y:S03]  /*54090*/  STL.64 [R1+0x21b8], R16 ;  /* 0x0021b81001007387 */ /* 0x0001e60000100a00 */
[----:B0-----:R-:W3:Y:S01]  /*540a0*/  LDL.LU R16, [R1+0x380] ;  /* 0x0003800001107983 */ /* 0x001ee20000300800 */
[----:B------:R-:W3:Y:S01]  /*540b0*/  LDL.LU R17, [R1+0x384] ;  /* 0x0003840001117983 */ /* 0x000ee20000300800 */
[----:B-----5:R-:W-:-:S02]  /*540c0*/  MOV R18, R15 ;  /* 0x0000000f00127202 */ /* 0x020fc40000000f00 */
[----:B----4-:R-:W-:Y:S01]  /*540d0*/  MOV R19, R14 ;  /* 0x0000000e00137202 */ /* 0x010fe20000000f00 */
[----:B------:R-:W4:Y:S01]  /*540e0*/  LDL.LU R15, [R1+0x2254] ;  /* 0x00225400010f7983 */ /* 0x000f220000300800 */
[----:B------:R-:W5:Y:S03]  /*540f0*/  LDL.LU R14, [R1+0x2250] ;  /* 0x00225000010e7983 */ /* 0x000f660000300800 */
[----:B------:R-:W-:Y:S04]  /*54100*/  STL.64 [R1+0x21d8], R18 ;  /* 0x0021d81201007387 */ /* 0x000fe80000100a00 */
[----:B---3--:R0:W-:Y:S04]  /*54110*/  STL.64 [R1+0x21d0], R16 ;  /* 0x0021d01001007387 */ /* 0x0081e80000100a00 */
[----:B0-----:R-:W3:Y:S01]  /*54120*/  LDL.LU R16, [R1+0x390] ;  /* 0x0003900001107983 */ /* 0x001ee20000300800 */
[----:B------:R-:W3:Y:S02]  /*54130*/  LDL.LU R17, [R1+0x394] ;  /* 0x0003940001117983 */ /* 0x000ee40000300800 */
[----:B------:R-:W2:Y:S02]  /*54140*/  LDL.LU R18, [R1+0x398] ;  /* 0x0003980001127983 */ /* 0x000ea40000300800 */
[----:B------:R-:W2:Y:S02]  /*54150*/  LDL.LU R19, [R1+0x39c] ;  /* 0x00039c0001137983 */ /* 0x000ea40000300800 */
[----:B--2---:R5:W-:Y:S01]  /*54160*/  STL.64 [R1+0x21f0], R18 ;  /* 0x0021f01201007387 */ /* 0x004be20000100a00 */
[----:B---3--:R0:W-:Y:S02]  /*54170*/  STL.64 [R1+0x21e8], R16 ;  /* 0x0021e81001007387 */ /* 0x0081e40000100a00 */
[----:B-----5:R-:W-:Y:S01]  /*54180*/  IMAD.MOV.U32 R18, RZ, RZ, R14 ;  /* 0x000000ffff127224 */ /* 0x020fe200078e000e */
[----:B0-----:R-:W2:Y:S01]  /*54190*/  LDL.LU R16, [R1+0x3a0] ;  /* 0x0003a00001107983 */ /* 0x001ea20000300800 */
[----:B------:R-:W2:Y:S02]  /*541a0*/  LDL.LU R17, [R1+0x3a4] ;  /* 0x0003a40001117983 */ /* 0x000ea40000300800 */
[----:B------:R-:W3:Y:S01]  /*541b0*/  LDL.LU R14, [R1+0x224c] ;  /* 0x00224c00010e7983 */ /* 0x000ee20000300800 */
[----:B----4-:R-:W-:-:S02]  /*541c0*/  MOV R19, R15 ;  /* 0x0000000f00137202 */ /* 0x010fc40000000f00 */
[----:B------:R-:W3:Y:S03]  /*541d0*/  LDL.LU R15, [R1+0x2248] ;  /* 0x00224800010f7983 */ /* 0x000ee60000300800 */
[----:B------:R-:W-:Y:S01]  /*541e0*/  STL.64 [R1+0x2208], R18 ;  /* 0x0022081201007387 */ /* 0x000fe20000100a00 */
[C---:B---3--:R-:W-:Y:S01]  /*541f0*/  HMMA.16816.F32 R8, R24.reuse, R14, R8 ;  /* 0x0000000e1808723c */ /* 0x048fe20000001808 */
        /* <DEDUP_REMOVED lines=28> */
[----:B------:R-:W2:Y:S11]  /*543c0*/  LDL.LU.64 R20, [R1+0x2218] ;  /* 0x0022180001147983 */ /* 0x000eb60000300a00 */
[----:B------:R-:W-:Y:S09]  /*543d0*/  @!UPT UIADD3 URZ, URZ, URZ, URZ ;  /* 0x0000003f3f3ff290 */ /* 0x000ff2000fffe03f */
[----:B------:R5:W-:Y:S01]  /*543e0*/  STL.64 [R1+0x1c0], R24 ;  /* 0x0001c01801007387 */ /* 0x000be20000100a00 */
[----:B------:R0:W-:Y:S01]  /*543f0*/  STL.64 [R1+0x1c8], R26 ;  /* 0x0001c81a01007387 */ /* 0x0001e20000100a00 */
[----:B-----5:R-:W-:Y:S02]  /*54400*/  F2FP.PACK_AB R24, R11, R12 ;  /* 0x0000000c0b18723e */ /* 0x020fe400000000ff */
[----:B0-----:R-:W-:Y:S02]  /*54410*/  F2FP.PACK_AB R27, R9, R29 ;  /* 0x0000001d091b723e */ /* 0x001fe400000000ff */
[----:B--2---:R-:W-:Y:S02]  /*54420*/  F2FP.PACK_AB R25, R13, R20 ;  /* 0x000000140d19723e */ /* 0x004fe400000000ff */
        /* <DEDUP_REMOVED lines=73> */
[----:B0-----:R-:W2:Y:S01]  /*548c0*/  LDL.LU.64 R22, [R1+0x2120] ;  /* 0x0021200001167983 */ /* 0x001ea20000300a00 */
[----:B------:R-:W2:Y:S02]  /*548d0*/  LDL.LU.64 R20, [R1+0x2118] ;  /* 0x0021180001147983 */ /* 0x000ea40000300a00 */
[C---:B--2---:R-:W-:Y:S01]  /*548e0*/  HMMA.16816.F32 R12, R24.reuse, R14, R20 ;  /* 0x0000000e180c723c */ /* 0x044fe20000001814 */
[----:B------:R-:W3:Y:S11]  /*548f0*/  LDL.LU.64 R22, [R1+0x2110] ;  /* 0x0021100001167983 */ /* 0x000ef60000300a00 */
[----:B------:R-:W-:Y:S11]  /*54900*/  @!UPT UIADD3 URZ, URZ, URZ, URZ ;  /* 0x0000003f3f3ff290 */ /* 0x000ff6000fffe03f */
[----:B------:R-:W-:Y:S01]  /*54910*/  STL.64 [R1+0x310], R12 ;  /* 0x0003100c01007387 */ /* 0x000fe20000100a00 */
[----:B------:R3:W-:Y:S02]  /*54920*/  STL.64 [R1+0x318], R14 ;  /* 0x0003180e01007387 */ /* 0x0007e40000100a00 */
[----:B---3--:R-:W-:Y:S07]  /*54930*/  HMMA.16816.F32 R12, R24, R22, R16 ;  /* 0x00000016180c723c */ /* 0x008fee0000001810 */
[----:B------:R-:W-:Y:S01]  /*54940*/  MOV R22, R4 ;  /* 0x0000000400167202 */ /* 0x000fe20000000f00 */
[----:B------:R-:W-:Y:S11]  /*54950*/  IMAD.MOV.U32 R23, RZ, RZ, R0 ;  /* 0x000000ffff177224 */ /* 0x000ff600078e0000 */
[----:B------:R-:W-:Y:S04]  /*54960*/  @!UPT UIADD3 URZ, URZ, URZ, URZ ;  /* 0x0000003f3f3ff290 */ /* 0x000fe8000fffe03f */
[----:B------:R-:W-:Y:S01]  /*54970*/  STL.64 [R1+0x300], R12 ;  /* 0x0003000c01007387 */ /* 0x000fe20000100a00 */
[----:B------:R-:W-:Y:S02]  /*54980*/  STL.64 [R1+0x308], R14 ;  /* 0x0003080e01007387 */ /* 0x000fe40000100a00 */
[----:B------:R0:W-:Y:S02]  /*54990*/  STL.64 [R1+0x1fb0], R22 ;  /* 0x001fb01601007387 */ /* 0x0001e40000100a00 */
[----:B------:R-:W2:Y:S01]  /*549a0*/  LDL.LU R4, [R1+0xb60] ;  /* 0x000b600001047983 */ /* 0x000ea20000300800 */
[----:B------:R-:W-:Y:S01]  /*549b0*/  STL.64 [R1+0x1fe0], R6 ;  /* 0x001fe00601007387 */ /* 0x000fe20000100a00 */
[----:B0-----:R-:W-:Y:S02]  /*549c0*/  MOV R22, R28 ;  /* 0x0000001c00167202 */ /* 0x001fe40000000f00 */
[----:B------:R-:W-:Y:S01]  /*549d0*/  MOV R23, R2 ;  /* 0x0000000200177202 */ /* 0x000fe20000000f00 */
[----:B--2---:R-:W-:Y:S01]  /*549e0*/  STL [R1+0x1fd8], R4 ;  /* 0x001fd80401007387 */ /* 0x004fe20000100800 */
[----:B------:R-:W2:Y:S02]  /*549f0*/  LDL.LU R16, [R1+0x200] ;  /* 0x0002000001107983 */ /* 0x000ea40000300800 */
[----:B------:R-:W2:Y:S02]  /*54a00*/  LDL.LU R17, [R1+0x204] ;  /* 0x0002040001117983 */ /* 0x000ea40000300800 */
[----:B------:R-:W3:Y:S01]  /*54a10*/  LDL.LU R18, [R1+0x208] ;  /* 0x0002080001127983 */ /* 0x000ee20000300800 */
[----:B------:R-:W3:Y:S01]  /*54a20*/  LDL.LU R19, [R1+0x20c] ;  /* 0x00020c0001137983 */ /* 0x000ee20000300800 */
[----:B------:R5:W-:Y:S02]  /*54a30*/  STL.64 [R1+0x1fe8], R22 ;  /* 0x001fe81601007387 */ /* 0x000be40000100a00 */
[----:B------:R-:W2:Y:S02]  /*54a40*/  LDL.LU R10, [R1+0x28] ;  /* 0x00002800010a7983 */ /* 0x000ea40000300800 */
[----:B------:R-:W-:-:S02]  /*54a50*/  IMAD.MOV.U32 R11, RZ, RZ, R5 ;  /* 0x000000ffff0b7224 */ /* 0x000fc400078e0005 */
[----:B------:R-:W3:Y:S01]  /*54a60*/  LDL.LU R5, [R1+0x2108] ;  /* 0x0021080001057983 */ /* 0x000ee20000300800 */
[----:B-----5:R-:W-:Y:S02]  /*54a70*/  MOV R22, R29 ;  /* 0x0000001d00167202 */ /* 0x020fe40000000f00 */
[----:B----4-:R-:W-:Y:S01]  /*54a80*/  MOV R23, R9 ;  /* 0x0000000900177202 */ /* 0x010fe20000000f00 */
[----:B--2---:R0:W-:Y:S04]  /*54a90*/  STL.64 [R1+0x1ff0], R10 ;  /* 0x001ff00a01007387 */ /* 0x0041e80000100a00 */
[----:B------:R3:W-:Y:S02]  /*54aa0*/  STL.64 [R1+0x1ff8], R22 ;  /* 0x001ff81601007387 */ /* 0x0007e40000100a00 */
[----:B------:R-:W2:Y:S02]  /*54ab0*/  LDL.LU R8, [R1+0x240] ;  /* 0x0002400001087983 */ /* 0x000ea40000300800 */
[----:B------:R-:W2:Y:S01]  /*54ac0*/  LDL.LU R9, [R1+0x244] ;  /* 0x0002440001097983 */ /* 0x000ea20000300800 */
[----:B0-----:R-:W4:Y:S01]  /*54ad0*/  LDL.LU R10, [R1+0x248] ;  /* 0x00024800010a7983 */ /* 0x001f220000300800 */
[----:B------:R-:W4:Y:S02]  /*54ae0*/  LDL.LU R11, [R1+0x24c] ;  /* 0x00024c00010b7983 */ /* 0x000f240000300800 */
[----:B---3--:R-:W-:Y:S01]  /*54af0*/  IMAD.MOV.U32 R23, RZ, RZ, R5 ;  /* 0x000000ffff177224 */ /* 0x008fe200078e0005 */
[----:B----4-:R-:W-:Y:S01]  /*54b00*/  STL.64 [R1+0x2008], R10 ;  /* 0x0020080a01007387 */ /* 0x010fe20000100a00 */
[----:B--2---:R0:W-:Y:S02]  /*54b10*/  STL.64 [R1+0x2000], R8 ;  /* 0x0020000801007387 */ /* 0x0041e40000100a00 */
[----:B------:R-:W2:Y:S02]  /*54b20*/  LDL.LU R22, [R1+0x48] ;  /* 0x0000480001167983 */ /* 0x000ea40000300800 */
[----:B------:R-:W3:Y:S01]  /*54b30*/  LDL.LU R5, [R1+0x2104] ;  /* 0x0021040001057983 */ /* 0x000ee20000300800 */
[----:B--2---:R1:W-:Y:S01]  /*54b40*/  STL.64 [R1+0x2010], R22 ;  /* 0x0020101601007387 */ /* 0x0043e20000100a00 */
[----:B0-----:R-:W2:Y:S02]  /*54b50*/  LDL.LU R8, [R1+0x250] ;  /* 0x0002500001087983 */ /* 0x001ea40000300800 */
[----:B------:R-:W2:Y:S02]  /*54b60*/  LDL.LU R9, [R1+0x254] ;  /* 0x0002540001097983 */ /* 0x000ea40000300800 */
[----:B------:R-:W4:Y:S01]  /*54b70*/  LDL.LU R10, [R1+0x258] ;  /* 0x00025800010a7983 */ /* 0x000f220000300800 */
[----:B------:R-:W4:Y:S04]  /*54b80*/  LDL.LU R11, [R1+0x25c] ;  /* 0x00025c00010b7983 */ /* 0x000f280000300800 */
[----:B----4-:R-:W-:Y:S01]  /*54b90*/  STL.64 [R1+0x2020], R10 ;  /* 0x0020200a01007387 */ /* 0x010fe20000100a00 */
[----:B--2---:R0:W-:Y:S02]  /*54ba0*/  STL.64 [R1+0x2018], R8 ;  /* 0x0020180801007387 */ /* 0x0041e40000100a00 */
[----:B-1----:R-:W2:Y:S01]  /*54bb0*/  LDL.LU R22, [R1+0x58] ;  /* 0x0000580001167983 */ /* 0x002ea20000300800 */
[----:B---3--:R-:W-:-:S02]  /*54bc0*/  MOV R23, R5 ;  /* 0x0000000500177202 */ /* 0x008fc40000000f00 */
[----:B------:R-:W3:Y:S04]  /*54bd0*/  LDL.LU R5, [R1+0x2100] ;  /* 0x0021000001057983 */ /* 0x000ee80000300800 */
[----:B--2---:R1:W-:Y:S01]  /*54be0*/  STL.64 [R1+0x2028], R22 ;  /* 0x0020281601007387 */ /* 0x0043e20000100a00 */
[----:B0-----:R-:W2:Y:S02]  /*54bf0*/  LDL.LU R8, [R1+0x260] ;  /* 0x0002600001087983 */ /* 0x001ea40000300800 */
[----:B------:R-:W2:Y:S02]  /*54c00*/  LDL.LU R9, [R1+0x264] ;  /* 0x0002640001097983 */ /* 0x000ea40000300800 */
[----:B------:R-:W4:Y:S01]  /*54c10*/  LDL.LU R10, [R1+0x268] ;  /* 0x00026800010a7983 */ /* 0x000f220000300800 */
[----:B------:R-:W4:Y:S04]  /*54c20*/  LDL.LU R11, [R1+0x26c] ;  /* 0x00026c00010b7983 */ /* 0x000f280000300800 */
[----:B----4-:R-:W-:Y:S01]  /*54c30*/  STL.64 [R1+0x2038], R10 ;  /* 0x0020380a01007387 */ /* 0x010fe20000100a00 */
[----:B--2---:R-:W-:Y:S02]  /*54c40*/  STL.64 [R1+0x2030], R8 ;  /* 0x0020300801007387 */ /* 0x004fe40000100a00 */
[----:B-1----:R-:W2:Y:S02]  /*54c50*/  LDL.LU R22, [R1+0x68] ;  /* 0x0000680001167983 */ /* 0x002ea40000300800 */
[----:B------:R-:W2:Y:S02]  /*54c60*/  LDL.LU R23, [R1+0x6c] ;  /* 0x00006c0001177983 */ /* 0x000ea40000300800 */
[----:B--2---:R0:W-:Y:S04]  /*54c70*/  STL.64 [R1+0x2040], R22 ;  /* 0x0020401601007387 */ /* 0x0041e80000100a00 */
[----:B0-----:R-:W2:Y:S01]  /*54c80*/  LDL.LU R22, [R1+0x78] ;  /* 0x0000780001167983 */ /* 0x001ea20000300800 */
[----:B---3--:R-:W-:-:S02]  /*54c90*/  MOV R23, R5 ;  /* 0x0000000500177202 */ /* 0x008fc40000000f00 */
[----:B------:R-:W3:Y:S03]  /*54ca0*/  LDL.LU R5, [R1+0x20fc] ;  /* 0x0020fc0001057983 */ /* 0x000ee60000300800 */
[----:B--2---:R0:W-:Y:S01]  /*54cb0*/  STL.64 [R1+0x2058], R22 ;  /* 0x0020581601007387 */ /* 0x0041e20000100a00 */
[----:B------:R-:W2:Y:S02]  /*54cc0*/  LDL.LU R8, [R1+0x270] ;  /* 0x0002700001087983 */ /* 0x000ea40000300800 */
[----:B------:R-:W2:Y:S02]  /*54cd0*/  LDL.LU R9, [R1+0x274] ;  /* 0x0002740001097983 */ /* 0x000ea40000300800 */
[----:B------:R-:W4:Y:S01]  /*54ce0*/  LDL.LU R10, [R1+0x278] ;  /* 0x00027800010a7983 */ /* 0x000f220000300800 */
[----:B------:R-:W4:Y:S04]  /*54cf0*/  LDL.LU R11, [R1+0x27c] ;  /* 0x00027c00010b7983 */ /* 0x000f280000300800 */
[----:B0-----:R-:W5:Y:S01]  /*54d00*/  LDL.LU R22, [R1+0x88] ;  /* 0x0000880001167983 */ /* 0x001f620000300800 */
[----:B---3--:R-:W-:-:S02]  /*54d10*/  IMAD.MOV.U32 R23, RZ, RZ, R5 ;  /* 0x000000ffff177224 */ /* 0x008fc400078e0005 */
[----:B------:R-:W3:Y:S03]  /*54d20*/  LDL.LU R5, [R1+0x20f8] ;  /* 0x0020f80001057983 */ /* 0x000ee60000300800 */
[----:B-----5:R-:W-:Y:S01]  /*54d30*/  STL.64 [R1+0x2070], R22 ;  /* 0x0020701601007387 */ /* 0x020fe20000100a00 */
[----:B----4-:R-:W-:Y:S02]  /*54d40*/  STL.64 [R1+0x2050], R10 ;  /* 0x0020500a01007387 */ /* 0x010fe40000100a00 */
[----:B--2---:R0:W-:Y:S02]  /*54d50*/  STL.64 [R1+0x2048], R8 ;  /* 0x0020480801007387 */ /* 0x0041e40000100a00 */
[----:B0-----:R-:W2:Y:S01]  /*54d60*/  LDL.LU R8, [R1+0x280] ;  /* 0x0002800001087983 */ /* 0x001ea20000300800 */
[----:B------:R-:W2:Y:S02]  /*54d70*/  LDL.LU R9, [R1+0x284] ;  /* 0x0002840001097983 */ /* 0x000ea40000300800 */
[----:B------:R-:W4:Y:S02]  /*54d80*/  LDL.LU R10, [R1+0x288] ;  /* 0x00028800010a7983 */ /* 0x000f240000300800 */
[----:B------:R-:W4:Y:S01]  /*54d90*/  LDL.LU R11, [R1+0x28c] ;  /* 0x00028c00010b7983 */ /* 0x000f220000300800 */
[----:B------:R-:W5:Y:S01]  /*54da0*/  LDL.LU R22, [R1+0x98] ;  /* 0x0000980001167983 */ /* 0x000f620000300800 */
[----:B------:R-:W5:Y:S03]  /*54db0*/  LDL.LU R23, [R1+0x9c] ;  /* 0x00009c0001177983 */ /* 0x000f660000300800 */
        /* <DEDUP_REMOVED lines=8> */
[----:B---3--:R-:W-:-:S02]  /*54e40*/  MOV R23, R5 ;  /* 0x0000000500177202 */ /* 0x008fc40000000f00 */
        /* <DEDUP_REMOVED lines=10> */
[----:B-----5:R0:W-:Y:S04]  /*54ef0*/  STL.64 [R1+0x20b8], R22 ;  /* 0x0020b81601007387 */ /* 0x0201e80000100a00 */
[----:B0-----:R-:W5:Y:S01]  /*54f00*/  LDL.LU R22, [R1+0xc8] ;  /* 0x0000c80001167983 */ /* 0x001f620000300800 */
[----:B---3--:R-:W-:-:S02]  /*54f10*/  MOV R23, R5 ;  /* 0x0000000500177202 */ /* 0x008fc40000000f00 */
[----:B------:R-:W3:Y:S03]  /*54f20*/  LDL.LU R5, [R1+0x20f0] ;  /* 0x0020f00001057983 */ /* 0x000ee60000300800 */
[----:B-----5:R0:W-:Y:S01]  /*54f30*/  STL.64 [R1+0x20d0], R22 ;  /* 0x0020d01601007387 */ /* 0x0201e20000100a00 */
[----:B------:R-:W5:Y:S02]  /*54f40*/  LDL.LU R14, [R1+0xd8] ;  /* 0x0000d800010e7983 */ /* 0x000f640000300800 */
[----:B------:R-:W5:Y:S02]  /*54f50*/  LDL.LU R15, [R1+0xdc] ;  /* 0x0000dc00010f7983 */ /* 0x000f640000300800 */
[----:B-----5:R1:W-:Y:S01]  /*54f60*/  STL.64 [R1+0x20d8], R14 ;  /* 0x0020d80e01007387 */ /* 0x0203e20000100a00 */
[----:B------:R-:W5:Y:S02]  /*54f70*/  LDL.LU R20, [R1+0x2e0] ;  /* 0x0002e00001147983 */ /* 0x000f640000300800 */
[----:B------:R-:W5:Y:S02]  /*54f80*/  LDL.LU R21, [R1+0x2e4] ;  /* 0x0002e40001157983 */ /* 0x000f640000300800 */
[----:B0-----:R-:W2:Y:S01]  /*54f90*/  LDL.LU R22, [R1+0x2e8] ;  /* 0x0002e80001167983 */ /* 0x001ea20000300800 */
[----:B------:R-:W2:Y:S04]  /*54fa0*/  LDL.LU R23, [R1+0x2ec] ;  /* 0x0002ec0001177983 */ /* 0x000ea80000300800 */
[----:B--2---:R-:W-:Y:S01]  /*54fb0*/  STL.64 [R1+0x20e8], R22 ;  /* 0x0020e81601007387 */ /* 0x004fe20000100a00 */
[----:B-----5:R0:W-:Y:S02]  /*54fc0*/  STL.64 [R1+0x20e0], R20 ;  /* 0x0020e01401007387 */ /* 0x0201e40000100a00 */
[----:B-1----:R-:W2:Y:S01]  /*54fd0*/  LDL.LU R14, [R1+0xe8] ;  /* 0x0000e800010e7983 */ /* 0x002ea20000300800 */
[----:B0-----:R-:W2:Y:S01]  /*54fe0*/  LDL.LU R20, [R1+0x2f0] ;  /* 0x0002f00001147983 */ /* 0x001ea20000300800 */
[----:B------:R-:W2:Y:S02]  /*54ff0*/  LDL.LU R21, [R1+0x2f4] ;  /* 0x0002f40001157983 */ /* 0x000ea40000300800 */
[----:B------:R-:W2:Y:S02]  /*55000*/  LDL.LU R22, [R1+0x2f8] ;  /* 0x0002f80001167983 */ /* 0x000ea40000300800 */
[----:B------:R-:W2:Y:S01]  /*55010*/  LDL.LU R23, [R1+0x2fc] ;  /* 0x0002fc0001177983 */ /* 0x000ea20000300800 */
[----:B----4-:R-:W-:Y:S01]  /*55020*/  STL.64 [R1+0x2098], R10 ;  /* 0x0020980a01007387 */ /* 0x010fe20000100a00 */
[----:B------:R0:W-:Y:S03]  /*55030*/  STL.64 [R1+0x2090], R8 ;  /* 0x0020900801007387 */ /* 0x0001e60000100a00 */
        /* <DEDUP_REMOVED lines=9> */
[----:B------:R-:W5:Y:S02]  /*550d0*/  LDL.LU R11, [R1+0x2cc] ;  /* 0x0002cc00010b7983 */ /* 0x000f640000300800 */
[----:B---3--:R-:W-:Y:S01]  /*550e0*/  IMAD.MOV.U32 R15, RZ, RZ, R5 ;  /* 0x000000ffff0f7224 */ /* 0x008fe200078e0005 */
[----:B-----5:R-:W-:Y:S01]  /*550f0*/  STL.64 [R1+0x20c8], R10 ;  /* 0x0020c80a01007387 */ /* 0x020fe20000100a00 */
[----:B----4-:R0:W-:Y:S03]  /*55100*/  STL.64 [R1+0x20c0], R8 ;  /* 0x0020c00801007387 */ /* 0x0101e60000100a00 */
        /* <DEDUP_REMOVED lines=25> */
[----:B0-----:R-:W3:Y:S02]  /*552a0*/  LDL.LU.64 R14, [R1+0x20d8] ;  /* 0x0020d800010e7983 */ /* 0x001ee40000300a00 */
[C---:B---3--:R-:W-:Y:S02]  /*552b0*/  HMMA.16816.F32 R12, R24.reuse, R14, R20 ;  /* 0x0000000e180c723c */ /* 0x048fe40000001814 */
[----:B------:R-:W3:Y:S01]  /*552c0*/  LDL.LU.64 R22, [R1+0x20d0] ;  /* 0x0020d00001167983 */ /* 0x000ee20000300a00 */
        /* <DEDUP_REMOVED lines=14> */
[----:B0-----:R-:W3:Y:S01]  /*553b0*/  LDL.LU.64 R22, [R1+0x20b8] ;  /* 0x0020b80001167983 */ /* 0x001ee20000300a00 */
[----:B------:R-:W2:Y:S01]  /*553c0*/  LDL.LU R29, [R1+0xb58] ;  /* 0x000b5800011d7983 */ /* 0x000ea20000300800 */
        /* <DEDUP_REMOVED lines=61> */
[----:B0-----:R-:W2:Y:S01]  /*557a0*/  LDL.LU.64 R22, [R1+0x1fe8] ;  /* 0x001fe80001167983 */ /* 0x001ea20000300a00 */
[C---:B----4-:R-:W-:Y:S03]  /*557b0*/  HMMA.16816.F32 R8, R24.reuse, R10, R4 ;  /* 0x0000000a1808723c */ /* 0x050fe60000001804 */
[----:B------:R-:W3:Y:S01]  /*557c0*/  LDL.LU.64 R6, [R1+0x1fe0] ;  /* 0x001fe00001067983 */ /* 0x000ee20000300a00 */
[----:B------:R-:W4:Y:S11]  /*557d0*/  LDL.LU R4, [R1+0x1fd8] ;  /* 0x001fd80001047983 */ /* 0x000f360000300800 */
[----:B------:R-:W-:Y:S08]  /*557e0*/  @!UPT UIADD3 URZ, URZ, URZ, URZ ;  /* 0x0000003f3f3ff290 */ /* 0x000ff0000fffe03f */
[----:B------:R-:W-:Y:S01]  /*557f0*/  STL.64 [R1+0x230], R8 ;  /* 0x0002300801007387 */ /* 0x000fe20000100a00 */
[----:B------:R0:W-:Y:S03]  /*55800*/  STL.64 [R1+0x238], R10 ;  /* 0x0002380a01007387 */ /* 0x0001e60000100a00 */
[----:B0-----:R-:W3:Y:S01]  /*55810*/  LDL.LU.64 R10, [R1+0x1fd0] ;  /* 0x001fd000010a7983 */ /* 0x001ee20000300a00 */
[----:B------:R-:W4:Y:S02]  /*55820*/  LDL.LU R8, [R1+0x1fc8] ;  /* 0x001fc80001087983 */ /* 0x000f240000300800 */
[----:B------:R-:W4:Y:S01]  /*55830*/  LDL.LU R9, [R1+0xb54] ;  /* 0x000b540001097983 */ /* 0x000f220000300800 */
[C---:B--2---:R-:W-:Y:S01]  /*55840*/  HMMA.16816.F32 R20, R24.reuse, R22, R16 ;  /* 0x000000161814723c */ /* 0x044fe20000001810 */
[----:B---3--:R-:W-:Y:S01]  /*55850*/  STL.64 [R1+0x1f68], R10 ;  /* 0x001f680a01007387 */ /* 0x008fe20000100a00 */
[----:B----4-:R0:W-:Y:S03]  /*55860*/  STL.64 [R1+0x1f60], R8 ;  /* 0x001f600801007387 */ /* 0x0101e60000100a00 */
[----:B0-----:R-:W2:Y:S01]  /*55870*/  LDL.LU R8, [R1+0x1e0] ;  /* 0x0001e00001087983 */ /* 0x001ea20000300800 */
[----:B------:R-:W2:Y:S02]  /*55880*/  LDL.LU R9, [R1+0x1e4] ;  /* 0x0001e40001097983 */ /* 0x000ea40000300800 */
[----:B------:R-:W2:Y:S02]  /*55890*/  LDL.LU R10, [R1+0x1e8] ;  /* 0x0001e800010a7983 */ /* 0x000ea40000300800 */
[----:B------:R-:W2:Y:S01]  /*558a0*/  LDL.LU R11, [R1+0x1ec] ;  /* 0x0001ec00010b7983 */ /* 0x000ea20000300800 */
[----:B------:R-:W3:Y:S01]  /*558b0*/  LDL.LU R5, [R1+0xb70] ;  /* 0x000b700001057983 */ /* 0x000ee20000300800 */
[----:B------:R-:W4:Y:S02]  /*558c0*/  LDL.LU.64 R18, [R1+0x1fc0] ;  /* 0x001fc00001127983 */ /* 0x000f240000300a00 */
[----:B------:R-:W4:Y:S09]  /*558d0*/  LDL.LU.64 R16, [R1+0x1fb8] ;  /* 0x001fb80001107983 */ /* 0x000f320000300a00 */
[----:B------:R-:W-:Y:S01]  /*558e0*/  STL.64 [R1+0x220], R20 ;  /* 0x0002201401007387 */ /* 0x000fe20000100a00 */
[----:B------:R0:W-:Y:S04]  /*558f0*/  STL.64 [R1+0x228], R22 ;  /* 0x0002281601007387 */ /* 0x0001e80000100a00 */
        /* <DEDUP_REMOVED lines=8> */
[----:B------:R-:W2:Y:S01]  /*55980*/  LDL.LU.64 R20, [R1+0x1f90] ;  /* 0x001f900001147983 */ /* 0x000ea20000300a00 */
[C---:B----4-:R-:W-:Y:S11]  /*55990*/  HMMA.16816.F32 R16, R24.reuse, R22, R16 ;  /* 0x000000161810723c */ /* 0x050ff60000001810 */
[----:B------:R-:W-:Y:S11]  /*559a0*/  @!UPT UIADD3 URZ, URZ, URZ, URZ ;  /* 0x0000003f3f3ff290 */ /* 0x000ff6000fffe03f */
[----:B------:R-:W-:Y:S01]  /*559b0*/  @!UPT UIADD3 URZ, URZ, URZ, URZ ;  /* 0x0000003f3f3ff290 */ /* 0x000fe2000fffe03f */
[----:B------:R-:W-:Y:S01]  /*559c0*/  STL.64 [R1+0x200], R16 ;  /* 0x0002001001007387 */ /* 0x000fe20000100a00 */
[----:B------:R0:W-:Y:S03]  /*559d0*/  STL.64 [R1+0x208], R18 ;  /* 0x0002081201007387 */ /* 0x0001e60000100a00 */
[----:B0-----:R-:W4:Y:S01]  /*559e0*/  LDL.LU.64 R18, [R1+0x1f88] ;  /* 0x001f880001127983 */ /* 0x001f220000300a00 */
[--C-:B------:R-:W-:Y:S02]  /*559f0*/  FADD R0, R4, -R3.reuse ;  /* 0x8000000304007221 */ /* 0x100fe40000000000 */
[----:B------:R-:W3:Y:S02]  /*55a00*/  LDL.LU.64 R16, [R1+0x1f80] ;  /* 0x001f800001107983 */ /* 0x000ee40000300a00 */
[----:B------:R-:W3:Y:S01]  /*55a10*/  LDL.LU R4, [R1+0xb64] ;  /* 0x000b640001047983 */ /* 0x000ee20000300800 */
[----:B------:R-:W3:Y:S01]  /*55a20*/  LDL R22, [R1+0x7e0] ;  /* 0x0007e00001167983 */ /* 0x000ee20000100800 */
[----:B--2---:R-:W-:Y:S01]  /*55a30*/  STL.64 [R1+0x1dd8], R20 ;  /* 0x001dd81401007387 */ /* 0x004fe20000100a00 */
[----:B----4-:R-:W-:Y:S11]  /*55a40*/  HMMA.16816.F32 R12, R24, R18, R12 ;  /* 0x00000012180c723c */ /* 0x010ff6000000180c */
[----:B------:R-:W-:Y:S11]  /*55a50*/  @!UPT UIADD3 URZ, URZ, URZ, URZ ;  /* 0x0000003f3f3ff290 */ /* 0x000ff6000fffe03f */
[----:B------:R-:W-:Y:S01]  /*55a60*/  @!UPT UIADD3 URZ, URZ, URZ, URZ ;  /* 0x0000003f3f3ff290 */ /* 0x000fe2000fffe03f */
[----:B------:R-:W-:Y:S01]  /*55a70*/  STL.64 [R1+0x1f0], R12 ;  /* 0x0001f00c01007387 */ /* 0x000fe20000100a00 */
[----:B------:R0:W-:Y:S03]  /*55a80*/  STL.64 [R1+0x1f8], R14 ;  /* 0x0001f80e01007387 */ /* 0x0001e60000100a00 */
[----:B0-----:R-:W2:Y:S01]  /*55a90*/  LDL.LU.64 R14, [R1+0x1f78] ;  /* 0x001f7800010e7983 */ /* 0x001ea20000300a00 */
[----:B------:R-:W4:Y:S02]  /*55aa0*/  LDL.LU.64 R12, [R1+0x1f70] ;  /* 0x001f7000010c7983 */ /* 0x000f240000300a00 */
[----:B------:R-:W-:Y:S02]  /*55ab0*/  FMUL R0, R0, 1.4426950216293334961 ;  /* 0x3fb8aa3b00007820 */ /* 0x000fe40000400000 */
[----:B-----5:R-:W-:Y:S02]  /*55ac0*/  FADD R2, R28, -R3 ;  /* 0x800000031c027221 */ /* 0x020fe40000000000 */
[----:B------:R0:W1:Y:S02]  /*55ad0*/  MUFU.EX2 R20, R0 ;  /* 0x0000000000147308 */ /* 0x0000640000000800 */
[----:B0-----:R-:W-:-:S06]  /*55ae0*/  FMUL R0, R2, 1.4426950216293334961 ;  /* 0x3fb8aa3b02007820 */ /* 0x001fcc0000400000 */
[----:B------:R-:W0:Y:S01]  /*55af0*/  MUFU.EX2 R18, R0 ;  /* 0x0000000000127308 */ /* 0x000e220000000800 */
[----:B-1----:R-:W-:Y:S01]  /*55b00*/  STL [R1+0x5ec], R20 ;  /* 0x0005ec1401007387 */ /* 0x002fe20000100800 */
[----:B--2---:R-:W-:Y:S11]  /*55b10*/  HMMA.16816.F32 R8, R24, R14, R8 ;  /* 0x0000000e1808723c */ /* 0x004ff60000001808 */
[----:B------:R-:W-:Y:S11]  /*55b20*/  @!UPT UIADD3 URZ, URZ, URZ, URZ ;  /* 0x0000003f3f3ff290 */ /* 0x000ff6000fffe03f */
[----:B------:R-:W-:Y:S01]  /*55b30*/  @!UPT UIADD3 URZ, URZ, URZ, URZ ;  /* 0x0000003f3f3ff290 */ /* 0x000fe2000fffe03f */
[----:B------:R-:W-:Y:S01]  /*55b40*/  STL.64 [R1+0x1e0], R8 ;  /* 0x0001e00801007387 */ /* 0x000fe20000100a00 */
[----:B------:R1:W-:Y:S03]  /*55b50*/  STL.64 [R1+0x1e8], R10 ;  /* 0x0001e80a01007387 */ /* 0x0003e60000100a00 */
[----:B-1----:R-:W2:Y:S01]  /*55b60*/  LDL.LU.64 R10, [R1+0x1f68] ;  /* 0x001f6800010a7983 */ /* 0x002ea20000300a00 */
[----:B------:R-:W5:Y:S02]  /*55b70*/  LDL.LU.64 R8, [R1+0x1f60] ;  /* 0x001f600001087983 */ /* 0x000f640000300a00 */
[----:B----4-:R1:W-:Y:S02]  /*55b80*/  STL.64 [R1+0x1d30], R12 ;  /* 0x001d300c01007387 */ /* 0x0103e40000100a00 */
[----:B-1----:R-:W4:Y:S01]  /*55b90*/  LDL.LU R12, [R1+0x1b0] ;  /* 0x0001b000010c7983 */ /* 0x002f220000300800 */
[----:B------:R-:W4:Y:S02]  /*55ba0*/  LDL.LU R13, [R1+0x1b4] ;  /* 0x0001b400010d7983 */ /* 0x000f240000300800 */
[----:B------:R-:W4:Y:S02]  /*55bb0*/  LDL.LU R14, [R1+0x1b8] ;  /* 0x0001b800010e7983 */ /* 0x000f240000300800 */
[----:B------:R-:W4:Y:S01]  /*55bc0*/  LDL.LU R15, [R1+0x1bc] ;  /* 0x0001bc00010f7983 */ /* 0x000f220000300800 */
[----:B0-----:R-:W-:Y:S01]  /*55bd0*/  STL [R1+0x5e8], R18 ;  /* 0x0005e81201007387 */ /* 0x001fe20000100800 */
[----:B------:R-:W-:Y:S02]  /*55be0*/  STL [R1+0x1f58], R18 ;  /* 0x001f581201007387 */ /* 0x000fe40000100800 */
[----:B---3--:R0:W-:Y:S02]  /*55bf0*/  STL.64 [R1+0x1f50], R16 ;  /* 0x001f501001007387 */ /* 0x0081e40000100a00 */
[----:B0-----:R-:W2:Y:S01]  /*55c00*/  LDL.LU R16, [R1+0x1d0] ;  /* 0x0001d00001107983 */ /* 0x001ea20000300800 */
[----:B------:R-:W2:Y:S02]  /*55c10*/  LDL.LU R17, [R1+0x1d4] ;  /* 0x0001d40001117983 */ /* 0x000ea40000300800 */
[----:B------:R-:W2:Y:S02]  /*55c20*/  LDL.LU R18, [R1+0x1d8] ;  /* 0x0001d80001127983 */ /* 0x000ea40000300800 */
[----:B------:R-:W2:Y:S02]  /*55c30*/  LDL.LU R19, [R1+0x1dc] ;  /* 0x0001dc0001137983 */ /* 0x000ea40000300800 */
[----:B------:R-:W-:-:S04]  /*55c40*/  FADD R2, R29, -R3 ;  /* 0x800000031d027221 */ /* 0x000fc80000000000 */
[----:B------:R-:W-:-:S04]  /*55c50*/  FMUL R0, R2, 1.4426950216293334961 ;  /* 0x3fb8aa3b02007820 */ /* 0x000fc80000400000 */
[----:B------:R0:W1:Y:S01]  /*55c60*/  MUFU.EX2 R29, R0 ;  /* 0x00000000001d7308 */ /* 0x0000620000000800 */
[----:B-----5:R-:W-:-:S04]  /*55c70*/  FADD R2, R9, -R3 ;  /* 0x8000000309027221 */ /* 0x020fc80000000000 */
[----:B0-----:R-:W-:Y:S02]  /*55c80*/  FMUL R0, R2, 1.4426950216293334961 ;  /* 0x3fb8aa3b02007820 */ /* 0x001fe40000400000 */
[----:B------:R-:W-:Y:S01]  /*55c90*/  FADD R2, R5, -R22 ;  /* 0x8000001605027221 */ /* 0x000fe20000000000 */
[C---:B--2---:R-:W-:Y:S11]  /*55ca0*/  HMMA.16816.F32 R16, R24.reuse, R10, R16 ;  /* 0x0000000a1810723c */ /* 0x044ff60000001810 */
[----:B------:R-:W-:Y:S11]  /*55cb0*/  @!UPT UIADD3 URZ, URZ, URZ, URZ ;  /* 0x0000003f3f3ff290 */ /* 0x000ff6000fffe03f */
[----:B------:R-:W-:Y:S01]  /*55cc0*/  @!UPT UIADD3 URZ, URZ, URZ, URZ ;  /* 0x0000003f3f3ff290 */ /* 0x000fe2000fffe03f */
[----:B------:R-:W-:Y:S01]  /*55cd0*/  STL.64 [R1+0x1d0], R16 ;  /* 0x0001d01001007387 */ /* 0x000fe20000100a00 */
[----:B------:R-:W-:Y:S02]  /*55ce0*/  STL.64 [R1+0x1d8], R18 ;  /* 0x0001d81201007387 */ /* 0x000fe40000100a00 */
[----:B------:R-:W2:Y:S01]  /*55cf0*/  LDL.LU R5, [R1+0xb68] ;  /* 0x000b680001057983 */ /* 0x000ea20000300800 */
[----:B------:R-:W0:Y:S04]  /*55d00*/  S2R R9, SR_TID.X ;  /* 0x0000000000097919 */ /* 0x000e280000002100 */
[----:B------:R-:W3:Y:S01]  /*55d10*/  S2R R3, SR_TID.X ;  /* 0x0000000000037919 */ /* 0x000ee20000002100 */
[----:B----4-:R-:W-:Y:S01]  /*55d20*/  HMMA.16816.F32 R12, R24, R6, R12 ;  /* 0x00000006180c723c */ /* 0x010fe2000000180c */
[----:B------:R-:W4:Y:S01]  /*55d30*/  MUFU.EX2 R28, R0 ;  /* 0x00000000001c7308 */ /* 0x000f220000000800 */
[----:B-1----:R-:W-:Y:S01]  /*55d40*/  STL [R1+0x5e4], R29 ;  /* 0x0005e41d01007387 */ /* 0x002fe20000100800 */
[----:B------:R-:W-:Y:S01]  /*55d50*/  STL [R1+0x1f14], R29 ;  /* 0x001f141d01007387 */ /* 0x000fe20000100800 */
[----:B0-----:R-:W-:-:S02]  /*55d60*/  LOP3.LUT R9, R9, 0x7, RZ, 0xc0, !PT ;  /* 0x0000000709097812 */ /* 0x001fc400078ec0ff */
[----:B---3--:R-:W-:-:S03]  /*55d70*/  SHF.L.U32 R3, R3, 0x1, RZ ;  /* 0x0000000103037819 */ /* 0x008fc600000006ff */
[----:B------:R-:W-:-:S05]  /*55d80*/  IMAD R9, R9, 0x110, RZ ;  /* 0x0000011009097824 */ /* 0x000fca00078e02ff */
[----:B------:R-:W-:Y:S01]  /*55d90*/  LOP3.LUT R9, R9, 0x30, R3, 0x78, !PT ;  /* 0x0000003009097812 */ /* 0x000fe200078e7803 */
[----:B----4-:R-:W-:Y:S01]  /*55da0*/  STL [R1+0x5e0], R28 ;  /* 0x0005e01c01007387 */ /* 0x010fe20000100800 */
[----:B------:R-:W-:Y:S02]  /*55db0*/  STL [R1+0x1f18], R28 ;  /* 0x001f181c01007387 */ /* 0x000fe40000100800 */
[----:B------:R-:W-:-:S05]  /*55dc0*/  LOP3.LUT R9, R9, 0x40, RZ, 0x3c, !PT ;  /* 0x0000004009097812 */ /* 0x000fca00078e3cff */
[----:B------:R-:W-:Y:S01]  /*55dd0*/  STL.64 [R1+0x1b0], R12 ;  /* 0x0001b00c01007387 */ /* 0x000fe20000100a00 */
[----:B------:R-:W-:Y:S03]  /*55de0*/  STL.64 [R1+0x1b8], R14 ;  /* 0x0001b80e01007387 */ /* 0x000fe60000100a00 */
[----:B------:R-:W0:Y:S04]  /*55df0*/  LDSM.16.M88.4 R12, [R9+0x20080] ;  /* 0x02008000090c783b */ /* 0x000e280000000200 */
[----:B------:R-:W1:Y:S04]  /*55e00*/  LDSM.16.M88.4 R16, [R9+0x20880] ;  /* 0x020880000910783b */ /* 0x000e680000000200 */
[----:B0-----:R-:W-:Y:S01]  /*55e10*/  STL.64 [R1+0x1a0], R12 ;  /* 0x0001a00c01007387 */ /* 0x001fe20000100a00 */
[----:B------:R-:W-:Y:S01]  /*55e20*/  MOV R28, R12 ;  /* 0x0000000c001c7202 */ /* 0x000fe20000000f00 */
[----:B------:R-:W-:Y:S02]  /*55e30*/  STL.64 [R1+0x1a8], R14 ;  /* 0x0001a80e01007387 */ /* 0x000fe40000100a00 */
[----:B------:R-:W-:-:S02]  /*55e40*/  IMAD.MOV.U32 R29, RZ, RZ, R13 ;  /* 0x000000ffff1d7224 */ /* 0x000fc400078e000d */
[----:B------:R-:W0:Y:S04]  /*55e50*/  LDSM.16.M88.4 R12, [R9+0x21080] ;  /* 0x02108000090c783b */ /* 0x000e280000000200 */
[----:B------:R3:W-:Y:S01]  /*55e60*/  STL [R1+0x1f20], R29 ;  /* 0x001f201d01007387 */ /* 0x0007e20000100800 */
[----:B------:R4:W-:Y:S02]  /*55e70*/  STL [R1+0x1f1c], R28 ;  /* 0x001f1c1c01007387 */ /* 0x0009e40000100800 */
[----:B-1----:R-:W-:Y:S02]  /*55e80*/  STL.64 [R1+0x190], R16 ;  /* 0x0001901001007387 */ /* 0x002fe40000100a00 */
[----:B------:R-:W-:Y:S02]  /*55e90*/  STL.64 [R1+0x198], R18 ;  /* 0x0001981201007387 */ /* 0x000fe40000100a00 */
[----:B------:R-:W1:Y:S01]  /*55ea0*/  LDSM.16.M88.4 R16, [R9+0x21880] ;  /* 0x021880000910783b */ /* 0x000e620000000200 */
[----:B------:R-:W-:-:S04]  /*55eb0*/  FMUL R2, R2, 1.4426950216293334961 ;  /* 0x3fb8aa3b02027820 */ /* 0x000fc80000400000 */
[----:B------:R-:W5:Y:S01]  /*55ec0*/  MUFU.EX2 R25, R2 ;  /* 0x0000000200197308 */ /* 0x000f620000000800 */
[----:B0-----:R-:W-:Y:S01]  /*55ed0*/  STL.64 [R1+0x180], R12 ;  /* 0x0001800c01007387 */ /* 0x001fe20000100a00 */
[----:B---3--:R-:W-:Y:S01]  /*55ee0*/  MOV R29, R12 ;  /* 0x0000000c001d7202 */ /* 0x008fe20000000f00 */
[----:B------:R-:W-:Y:S01]  /*55ef0*/  STL.64 [R1+0x188], R14 ;  /* 0x0001880e01007387 */ /* 0x000fe20000100a00 */
[----:B----4-:R-:W-:Y:S01]  /*55f00*/  MOV R28, R13 ;  /* 0x0000000d001c7202 */ /* 0x010fe20000000f00 */
[----:B------:R-:W3:Y:S04]  /*55f10*/  LDL.LU R23, [R1+0xb6c] ;  /* 0x000b6c0001177983 */ /* 0x000ee80000300800 */
[----:B------:R-:W0:Y:S04]  /*55f20*/  LDSM.16.M88.4 R12, [R9+0x22080] ;  /* 0x02208000090c783b */ /* 0x000e280000000200 */
[----:B------:R0:W-:Y:S01]  /*55f30*/  STL [R1+0x1f28], R28 ;  /* 0x001f281c01007387 */ /* 0x0001e20000100800 */
[----:B------:R-:W-:-:S02]  /*55f40*/  FADD R0, R4, -R22 ;  /* 0x8000001604007221 */ /* 0x000fc40000000000 */
[----:B------:R4:W-:Y:S02]  /*55f50*/  STL [R1+0x1f24], R29 ;  /* 0x001f241d01007387 */ /* 0x0009e40000100800 */
[----:B-----5:R-:W-:Y:S01]  /*55f60*/  STL [R1+0x5d0], R25 ;  /* 0x0005d01901007387 */ /* 0x020fe20000100800 */
[----:B------:R-:W-:Y:S01]  /*55f70*/  STL [R1+0x1f2c], R25 ;  /* 0x001f2c1901007387 */ /* 0x000fe20000100800 */
[----:B-1----:R-:W-:Y:S02]  /*55f80*/  STL.64 [R1+0x170], R16 ;  /* 0x0001701001007387 */ /* 0x002fe40000100a00 */
[----:B------:R-:W-:Y:S02]  /*55f90*/  STL.64 [R1+0x178], R18 ;  /* 0x0001781201007387 */ /* 0x000fe40000100a00 */
[----:B0-----:R-:W-:Y:S01]  /*55fa0*/  IMAD.MOV.U32 R28, RZ, RZ, R12 ;  /* 0x000000ffff1c7224 */ /* 0x001fe200078e000c */
[----:B------:R-:W-:Y:S01]  /*55fb0*/  STL.64 [R1+0x160], R12 ;  /* 0x0001600c01007387 */ /* 0x000fe20000100a00 */
[----:B------:R-:W-:Y:S01]  /*55fc0*/  STL.64 [R1+0x168], R14 ;  /* 0x0001680e01007387 */ /* 0x000fe20000100a00 */
[----:B----4-:R-:W-:Y:S01]  /*55fd0*/  MOV R29, R13 ;  /* 0x0000000d001d7202 */ /* 0x010fe20000000f00 */
[----:B------:R-:W-:Y:S01]  /*55fe0*/  FMUL R0, R0, 1.4426950216293334961 ;  /* 0x3fb8aa3b00007820 */ /* 0x000fe20000400000 */
[----:B------:R-:W-:Y:S04]  /*55ff0*/  LDSM.16.M88.4 R12, [R9+0x23080] ;  /* 0x02308000090c783b */ /* 0x000fe80000000200 */
[----:B------:R-:W-:Y:S01]  /*56000*/  STL [R1+0x1f34], R29 ;  /* 0x001f341d01007387 */ /* 0x000fe20000100800 */
[----:B------:R-:W-:Y:S01]  /*56010*/  STL [R1+0x1f30], R28 ;  /* 0x001f301c01007387 */ /* 0x000fe20000100800 */
[----:B------:R-:W0:Y:S02]  /*56020*/  MUFU.EX2 R26, R0 ;  /* 0x00000000001a7308 */ /* 0x000e240000000800 */
[----:B------:R-:W-:Y:S01]  /*56030*/  LDSM.16.M88.4 R16, [R9+0x25880] ;  /* 0x025880000910783b */ /* 0x000fe20000000200 */
[----:B--2---:R-:W-:-:S03]  /*56040*/  FADD R2, R5, -R22 ;  /* 0x8000001605027221 */ /* 0x004fc60000000000 */
[----:B------:R-:W1:Y:S02]  /*56050*/  LDSM.16.M88.4 R4, [R9+0x22880] ;  /* 0x022880000904783b */ /* 0x000e640000000200 */
[----:B-1----:R-:W-:Y:S02]  /*56060*/  MOV R25, R5 ;  /* 0x0000000500197202 */ /* 0x002fe40000000f00 */
[----:B------:R1:W-:Y:S01]  /*56070*/  STL.64 [R1+0x150], R4 ;  /* 0x0001500401007387 */ /* 0x0003e20000100a00 */
[----:B------:R2:W-:Y:S03]  /*56080*/  STL.64 [R1+0x158], R6 ;  /* 0x0001580601007387 */ /* 0x0005e60000100a00 */
[----:B------:R-:W-:Y:S01]  /*56090*/  STL [R1+0x1f38], R25 ;  /* 0x001f381901007387 */ /* 0x000fe20000100800 */
[----:B------:R-:W-:Y:S02]  /*560a0*/  STL.64 [R1+0x140], R12 ;  /* 0x0001400c01007387 */ /* 0x000fe40000100a00 */
[----:B------:R-:W-:Y:S01]  /*560b0*/  STL.64 [R1+0x148], R14 ;  /* 0x0001480e01007387 */ /* 0x000fe20000100a00 */
[----:B-1----:R-:W-:Y:S01]  /*560c0*/  MOV R5, R12 ;  /* 0x0000000c00057202 */ /* 0x002fe20000000f00 */
[----:B--2---:R-:W-:-:S02]  /*560d0*/  IMAD.MOV.U32 R6, RZ, RZ, R13 ;  /* 0x000000ffff067224 */ /* 0x004fc400078e000d */
[----:B------:R-:W1:Y:S04]  /*560e0*/  LDSM.16.M88.4 R12, [R9+0x23880] ;  /* 0x02388000090c783b */ /* 0x000e680000000200 */
[----:B-1----:R-:W-:Y:S01]  /*560f0*/  STL.64 [R1+0x130], R12 ;  /* 0x0001300c01007387 */ /* 0x002fe20000100a00 */
[----:B------:R-:W-:Y:S01]  /*56100*/  MOV R4, R13 ;  /* 0x0000000d00047202 */ /* 0x000fe20000000f00 */
[----:B------:R-:W-:Y:S02]  /*56110*/  STL.64 [R1+0x138], R14 ;  /* 0x0001380e01007387 */ /* 0x000fe40000100a00 */
[----:B------:R-:W-:Y:S02]  /*56120*/  IMAD.MOV.U32 R28, RZ, RZ, R12 ;  /* 0x000000ffff1c7224 */ /* 0x000fe400078e000c */
[----:B------:R-:W1:Y:S04]  /*56130*/  LDSM.16.M88.4 R12, [R9+0x24080] ;  /* 0x02408000090c783b */ /* 0x000e680000000200 */
[----:B------:R-:W-:Y:S01]  /*56140*/  STL [R1+0x1f48], R6 ;  /* 0x001f480601007387 */ /* 0x000fe20000100800 */
[----:B------:R2:W-:Y:S02]  /*56150*/  STL.64 [R1+0x1f40], R4 ;  /* 0x001f400401007387 */ /* 0x0005e40000100a00 */
[----:B0-----:R-:W-:Y:S01]  /*56160*/  STL [R1+0x5d4], R26 ;  /* 0x0005d41a01007387 */ /* 0x001fe20000100800 */
[----:B-1----:R-:W-:Y:S01]  /*56170*/  STL.64 [R1+0x120], R12 ;  /* 0x0001200c01007387 */ /* 0x002fe20000100a00 */
[----:B------:R-:W-:Y:S01]  /*56180*/  MOV R25, R12 ;  /* 0x0000000c00197202 */ /* 0x000fe20000000f00 */
[----:B------:R-:W-:Y:S01]  /*56190*/  STL.64 [R1+0x128], R14 ;  /* 0x0001280e01007387 */ /* 0x000fe20000100a00 */
[----:B------:R-:W-:-:S02]  /*561a0*/  MOV R29, R13 ;  /* 0x0000000d001d7202 */ /* 0x000fc40000000f00 */
[----:B------:R-:W0:Y:S01]  /*561b0*/  LDSM.16.M88.4 R12, [R9+0x24880] ;  /* 0x02488000090c783b */ /* 0x000e220000000200 */
[----:B------:R-:W-:Y:S02]  /*561c0*/  FMUL R2, R2, 1.4426950216293334961 ;  /* 0x3fb8aa3b02027820 */ /* 0x000fe40000400000 */
[----:B--2---:R-:W-:Y:S02]  /*561d0*/  IMAD.MOV.U32 R4, RZ, RZ, R16 ;  /* 0x000000ffff047224 */ /* 0x004fe400078e0010 */
[----:B------:R1:W2:Y:S02]  /*561e0*/  MUFU.EX2 R27, R2 ;  /* 0x00000002001b7308 */ /* 0x0002a40000000800 */
[----:B-1----:R-:W-:Y:S01]  /*561f0*/  MOV R2, R17 ;  /* 0x0000001100027202 */ /* 0x002fe20000000f00 */
[----:B0-----:R-:W-:Y:S01]  /*56200*/  STL.64 [R1+0x110], R12 ;  /* 0x0001100c01007387 */ /* 0x001fe20000100a00 */
[----:B------:R-:W-:Y:S02]  /*56210*/  IMAD.MOV.U32 R5, RZ, RZ, R12 ;  /* 0x000000ffff057224 */ /* 0x000fe400078e000c */
[----:B------:R-:W-:Y:S01]  /*56220*/  STL.64 [R1+0x118], R14 ;  /* 0x0001180e01007387 */ /* 0x000fe20000100a00 */
[----:B------:R-:W-:Y:S01]  /*56230*/  MOV R3, R13 ;  /* 0x0000000d00037202 */ /* 0x000fe20000000f00 */
[----:B------:R-:W-:Y:S04]  /*56240*/  STL.64 [R1+0xf0], R16 ;  /* 0x0000f01001007387 */ /* 0x000fe80000100a00 */
[----:B------:R-:W0:Y:S01]  /*56250*/  LDSM.16.M88.4 R12, [R9+0x25080] ;  /* 0x02508000090c783b */ /* 0x000e220000000200 */
[----:B------:R-:W-:Y:S02]  /*56260*/  STL.64 [R1+0xf8], R18 ;  /* 0x0000f81201007387 */ /* 0x000fe40000100a00 */
[----:B------:R-:W1:Y:S04]  /*56270*/  LDSM.16.M88.4 R16, [R9+0x26880] ;  /* 0x026880000910783b */ /* 0x000e680000000200 */
[----:B--2---:R-:W-:Y:S01]  /*56280*/  STL [R1+0x5d8], R27 ;  /* 0x0005d81b01007387 */ /* 0x004fe20000100800 */
[----:B0-----:R-:W-:Y:S01]  /*56290*/  STL.64 [R1+0x100], R12 ;  /* 0x0001000c01007387 */ /* 0x001fe20000100a00 */
[----:B------:R0:W-:Y:S02]  /*562a0*/  STL.64 [R1+0x108], R14 ;  /* 0x0001080e01007387 */ /* 0x0001e40000100a00 */
[----:B------:R2:W-:Y:S02]  /*562b0*/  STL.64 [R1+0x1e18], R12 ;  /* 0x001e180c01007387 */ /* 0x0005e40000100a00 */
[----:B-1----:R-:W-:Y:S01]  /*562c0*/  STL.64 [R1+0xd0], R16 ;  /* 0x0000d01001007387 */ /* 0x002fe20000100a00 */
[----:B------:R-:W-:Y:S01]  /*562d0*/  STL.64 [R1+0xd8], R18 ;  /* 0x0000d81201007387 */ /* 0x000fe20000100a00 */
[----:B0-----:R-:W-:Y:S01]  /*562e0*/  MOV R15, R17 ;  /* 0x00000011000f7202 */ /* 0x001fe20000000f00 */
[----:B--2---:R-:W-:Y:S01]  /*562f0*/  IMAD.MOV.U32 R13, RZ, RZ, R3 ;  /* 0x000000ffff0d7224 */ /* 0x004fe200078e0003 */
[----:B------:R-:W-:-:S02]  /*56300*/  MOV R3, R16 ;  /* 0x0000001000037202 */ /* 0x000fc40000000f00 */
[----:B------:R-:W0:Y:S04]  /*56310*/  LDSM.16.M88.4 R16, [R9+0x27080] ;  /* 0x027080000910783b */ /* 0x000e280000000200 */
[----:B0-----:R-:W-:Y:S01]  /*56320*/  STL.64 [R1+0xc0], R16 ;  /* 0x0000c01001007387 */ /* 0x001fe20000100a00 */
[----:B------:R0:W-:Y:S03]  /*56330*/  STL.64 [R1+0xc8], R18 ;  /* 0x0000c81201007387 */ /* 0x0001e60000100a00 */
[----:B0-----:R-:W2:Y:S01]  /*56340*/  LDL.LU R18, [R1+0x1f58] ;  /* 0x001f580001127983 */ /* 0x001ea20000300800 */
[----:B---3--:R-:W-:Y:S01]  /*56350*/  FADD R0, R23, -R22 ;  /* 0x8000001617007221 */ /* 0x008fe20000000000 */
[----:B------:R-:W-:-:S02]  /*56360*/  MOV R24, R20 ;  /* 0x0000001400187202 */ /* 0x000fc40000000f00 */
[----:B------:R-:W0:Y:S01]  /*56370*/  LDSM.16.M88.4 R20, [R9+0x26080] ;  /* 0x026080000914783b */ /* 0x000e220000000200 */
[----:B------:R-:W-:Y:S01]  /*56380*/  IMAD.MOV.U32 R11, RZ, RZ, R16 ;  /* 0x000000ffff0b7224 */ /* 0x000fe200078e0010 */
[----:B------:R-:W-:Y:S02]  /*56390*/  MOV R10, R17 ;  /* 0x00000011000a7202 */ /* 0x000fe40000000f00 */
[----:B------:R-:W3:Y:S01]  /*563a0*/  LDL.LU.64 R16, [R1+0x1f50] ;  /* 0x001f500001107983 */ /* 0x000ee20000300a00 */
[----:B------:R-:W-:-:S03]  /*563b0*/  MOV R12, R5 ;  /* 0x00000005000c7202 */ /* 0x000fc60000000f00 */
[----:B0-----:R-:W-:Y:S01]  /*563c0*/  STL.64 [R1+0xe0], R20 ;  /* 0x0000e01401007387 */ /* 0x001fe20000100a00 */
[----:B------:R0:W-:Y:S02]  /*563d0*/  STL.64 [R1+0xe8], R22 ;  /* 0x0000e81601007387 */ /* 0x0001e40000100a00 */
[----:B0-----:R-:W-:Y:S02]  /*563e0*/  MOV R22, R4 ;  /* 0x0000000400167202 */ /* 0x001fe40000000f00 */
[----:B------:R-:W0:Y:S04]  /*563f0*/  LDSM.16.M88.4 R4, [R9+0x27880] ;  /* 0x027880000904783b */ /* 0x000e280000000200 */
[----:B------:R-:W-:Y:S04]  /*56400*/  STL.64 [R1+0x1df0], R20 ;  /* 0x001df01401007387 */ /* 0x000fe80000100a00 */
[----:B0-----:R-:W-:Y:S01]  /*56410*/  STL.64 [R1+0xb0], R4 ;  /* 0x0000b00401007387 */ /* 0x001fe20000100a00 */
[----:B------:R0:W-:Y:S01]  /*56420*/  STL.64 [R1+0xb8], R6 ;  /* 0x0000b80601007387 */ /* 0x0001e20000100a00 */
[----:B------:R-:W-:-:S02]  /*56430*/  MOV R19, R4 ;  /* 0x0000000400137202 */ /* 0x000fc40000000f00 */
[----:B0-----:R-:W4:Y:S01]  /*56440*/  LDL.LU R6, [R1+0x1f48] ;  /* 0x001f480001067983 */ /* 0x001f220000300800 */
[----:B--2---:R-:W-:Y:S01]  /*56450*/  MOV R21, R18 ;  /* 0x0000001200157202 */ /* 0x004fe20000000f00 */
[----:B------:R-:W-:Y:S02]  /*56460*/  IMAD.MOV.U32 R18, RZ, RZ, R5 ;  /* 0x000000ffff127224 */ /* 0x000fe400078e0005 */
[----:B------:R-:W2:Y:S03]  /*56470*/  LDL.LU.64 R4, [R1+0x1f40] ;  /* 0x001f400001047983 */ /* 0x000ea60000300a00 */
[----:B------:R4:W-:Y:S01]  /*56480*/  STL.64 [R1+0x1de8], R18 ;  /* 0x001de81201007387 */ /* 0x0009e20000100a00 */
[----:B---3--:R0:W-:Y:S01]  /*56490*/  STL.64 [R1+0x1de0], R16 ;  /* 0x001de01001007387 */ /* 0x0081e20000100a00 */
[----:B------:R-:W-:-:S04]  /*564a0*/  FMUL R0, R0, 1.4426950216293334961 ;  /* 0x3fb8aa3b00007820 */ /* 0x000fc80000400000 */
[----:B------:R-:W1:Y:S01]  /*564b0*/  MUFU.EX2 R14, R0 ;  /* 0x00000000000e7308 */ /* 0x000e620000000800 */
[----:B------:R-:W-:Y:S01]  /*564c0*/  IMAD.MOV.U32 R23, RZ, RZ, R2 ;  /* 0x000000ffff177224 */ /* 0x000fe200078e0002 */
[----:B------:R-:W-:Y:S01]  /*564d0*/  F2FP.PACK_AB R24, R21, R24 ;  /* 0x000000181518723e */ /* 0x000fe200000000ff */
[----:B------:R-:W-:-:S03]  /*564e0*/  IMAD.MOV.U32 R20, RZ, RZ, R22 ;  /* 0x000000ffff147224 */ /* 0x000fc600078e0016 */
[----:B------:R-:W-:Y:S02]  /*564f0*/  MOV R21, R23 ;  /* 0x0000001700157202 */ /* 0x000fe40000000f00 */
[----:B----4-:R-:W-:Y:S02]  /*56500*/  MOV R19, R6 ;  /* 0x0000000600137202 */ /* 0x010fe40000000f00 */
[----:B--2---:R-:W-:Y:S01]  /*56510*/  MOV R18, R5 ;  /* 0x0000000500127202 */ /* 0x004fe20000000f00 */
[----:B0-----:R-:W-:Y:S02]  /*56520*/  IMAD.MOV.U32 R17, RZ, RZ, R4 ;  /* 0x000000ffff117224 */ /* 0x001fe400078e0004 */
[----:B------:R-:W0:Y:S04]  /*56530*/  LDSM.16.M88.4 R4, [R9+0x28080] ;  /* 0x028080000904783b */ /* 0x000e280000000200 */
[----:B0-----:R-:W-:Y:S01]  /*56540*/  STL.64 [R1+0xa0], R4 ;  /* 0x0000a00401007387 */ /* 0x001fe20000100a00 */
[----:B------:R-:W-:Y:S02]  /*56550*/  STL.64 [R1+0xa8], R6 ;  /* 0x0000a80601007387 */ /* 0x000fe40000100a00 */
[----:B-1----:R-:W-:Y:S02]  /*56560*/  STL [R1+0x5dc], R14 ;  /* 0x0005dc0e01007387 */ /* 0x002fe40000100800 */
[----:B------:R-:W-:Y:S01]  /*56570*/  STL.64 [R1+0x1e00], R10 ;  /* 0x001e000a01007387 */ /* 0x000fe20000100a00 */
[----:B------:R-:W-:Y:S01]  /*56580*/  STL.64 [R1+0x1df8], R8 ;  /* 0x001df80801007387 */ /* 0x000fe20000100a00 */
[----:B------:R-:W-:Y:S02]  /*56590*/  STL.64 [R1+0x1e30], R12 ;  /* 0x001e300c01007387 */ /* 0x000fe40000100a00 */
[----:B------:R0:W-:Y:S02]  /*565a0*/  STL.64 [R1+0x1e10], R20 ;  /* 0x001e101401007387 */ /* 0x0001e40000100a00 */
[----:B0-----:R-:W2:Y:S01]  /*565b0*/  LDL.LU R20, [R1+0x500] ;  /* 0x0005000001147983 */ /* 0x001ea20000300800 */
[----:B------:R-:W2:Y:S02]  /*565c0*/  LDL.LU R21, [R1+0x504] ;  /* 0x0005040001157983 */ /* 0x000ea40000300800 */
[----:B------:R-:W3:Y:S02]  /*565d0*/  LDL.LU R22, [R1+0x508] ;  /* 0x0005080001167983 */ /* 0x000ee40000300800 */
[----:B------:R-:W3:Y:S01]  /*565e0*/  LDL.LU R23, [R1+0x50c] ;  /* 0x00050c0001177983 */ /* 0x000ee20000300800 */
[----:B------:R-:W-:Y:S01]  /*565f0*/  MOV R12, R25 ;  /* 0x00000019000c7202 */ /* 0x000fe20000000f00 */
[----:B------:R-:W-:Y:S01]  /*56600*/  IMAD.MOV.U32 R13, RZ, RZ, R29 ;  /* 0x000000ffff0d7224 */ /* 0x000fe200078e001d */
[----:B------:R-:W4:Y:S01]  /*56610*/  LDL.LU R25, [R1+0x1f38] ;  /* 0x001f380001197983 */ /* 0x000f220000300800 */
[----:B------:R-:W5:Y:S03]  /*56620*/  LDL.LU R29, [R1+0x1f34] ;  /* 0x001f3400011d7983 */ /* 0x000f660000300800 */
[----:B------:R0:W-:Y:S02]  /*56630*/  STL.64 [R1+0x1e48], R12 ;  /* 0x001e480c01007387 */ /* 0x0001e40000100a00 */
[----:B0-----:R-:W-:-:S02]  /*56640*/  MOV R12, R28 ;  /* 0x0000001c000c7202 */ /* 0x001fc40000000f00 */
[----:B------:R-:W-:Y:S01]  /*56650*/  MOV R13, R17 ;  /* 0x00000011000d7202 */ /* 0x000fe20000000f00 */
[----:B------:R-:W4:Y:S04]  /*56660*/  LDL.LU R28, [R1+0x1f30] ;  /* 0x001f3000011c7983 */ /* 0x000f280000300800 */
        /* <DEDUP_REMOVED lines=8> */
[----:B------:R-:W-:-:S05]  /*566f0*/  MOV R13, R19 ;  /* 0x00000013000d7202 */ /* 0x000fca0000000f00 */
[----:B------:R-:W-:Y:S04]  /*56700*/  STL.64 [R1+0x1e78], R12 ;  /* 0x001e780c01007387 */ /* 0x000fe80000100a00 */
[----:B---3--:R-:W-:Y:S01]  /*56710*/  STL.64 [R1+0x1e40], R22 ;  /* 0x001e401601007387 */ /* 0x008fe20000100a00 */
[----:B--2---:R0:W-:Y:S03]  /*56720*/  STL.64 [R1+0x1e38], R20 ;  /* 0x001e381401007387 */ /* 0x0041e60000100a00 */
[----:B0-----:R-:W2:Y:S01]  /*56730*/  LDL.LU R20, [R1+0x520] ;  /* 0x0005200001147983 */ /* 0x001ea20000300800 */
[----:B------:R-:W2:Y:S02]  /*56740*/  LDL.LU R21, [R1+0x524] ;  /* 0x0005240001157983 */ /* 0x000ea40000300800 */
[----:B------:R-:W3:Y:S02]  /*56750*/  LDL.LU R22, [R1+0x528] ;  /* 0x0005280001167983 */ /* 0x000ee40000300800 */
[----:B------:R-:W3:Y:S01]  /*56760*/  LDL.LU R23, [R1+0x52c] ;  /* 0x00052c0001177983 */ /* 0x000ee20000300800 */
[----:B------:R-:W2:Y:S01]  /*56770*/  LDL R12, [R1+0x150] ;  /* 0x00015000010c7983 */ /* 0x000ea20000100800 */
[----:B----4-:R-:W-:-:S02]  /*56780*/  MOV R13, R25 ;  /* 0x00000019000d7202 */ /* 0x010fc40000000f00 */
[----:B------:R-:W4:Y:S03]  /*56790*/  LDL.LU R25, [R1+0x1f2c] ;  /* 0x001f2c0001197983 */ /* 0x000f260000300800 */
[----:B--2---:R-:W-:Y:S01]  /*567a0*/  STL.64 [R1+0x1e90], R12 ;  /* 0x001e900c01007387 */ /* 0x004fe20000100a00 */
[----:B---3--:R-:W-:Y:S02]  /*567b0*/  STL.64 [R1+0x1e58], R22 ;  /* 0x001e581601007387 */ /* 0x008fe40000100a00 */
[----:B------:R0:W-:Y:S02]  /*567c0*/  STL.64 [R1+0x1e50], R20 ;  /* 0x001e501401007387 */ /* 0x0001e40000100a00 */
[----:B0-----:R-:W2:Y:S01]  /*567d0*/  LDL.LU R20, [R1+0x530] ;  /* 0x0005300001147983 */ /* 0x001ea20000300800 */
[----:B------:R-:W2:Y:S02]  /*567e0*/  LDL.LU R21, [R1+0x534] ;  /* 0x0005340001157983 */ /* 0x000ea40000300800 */
[----:B------:R-:W3:Y:S02]  /*567f0*/  LDL.LU R22, [R1+0x538] ;  /* 0x0005380001167983 */ /* 0x000ee40000300800 */
[----:B------:R-:W3:Y:S02]  /*56800*/  LDL.LU R23, [R1+0x53c] ;  /* 0x00053c0001177983 */ /* 0x000ee40000300800 */
[----:B------:R-:W-:Y:S01]  /*56810*/  IMAD.MOV.U32 R12, RZ, RZ, R28 ;  /* 0x000000ffff0c7224 */ /* 0x000fe200078e001c */
[----:B-----5:R-:W-:Y:S01]  /*56820*/  MOV R13, R29 ;  /* 0x0000001d000d7202 */ /* 0x020fe20000000f00 */
[----:B------:R-:W5:Y:S01]  /*56830*/  LDL.LU R28, [R1+0x1f28] ;  /* 0x001f2800011c7983 */ /* 0x000f620000300800 */
[----:B------:R-:W4:Y:S03]  /*56840*/  LDL.LU R29, [R1+0x1f24] ;  /* 0x001f2400011d7983 */ /* 0x000f260000300800 */
[----:B------:R-:W-:Y:S04]  /*56850*/  STL.64 [R1+0x1ea8], R12 ;  /* 0x001ea80c01007387 */ /* 0x000fe80000100a00 */
[----:B---3--:R-:W-:Y:S01]  /*56860*/  STL.64 [R1+0x1e70], R22 ;  /* 0x001e701601007387 */ /* 0x008fe20000100a00 */
[----:B--2---:R0:W-:Y:S03]  /*56870*/  STL.64 [R1+0x1e68], R20 ;  /* 0x001e681401007387 */ /* 0x0041e60000100a00 */
[----:B0-----:R-:W2:Y:S01]  /*56880*/  LDL.LU R20, [R1+0x540] ;  /* 0x0005400001147983 */ /* 0x001ea20000300800 */
[----:B------:R-:W2:Y:S02]  /*56890*/  LDL.LU R21, [R1+0x544] ;  /* 0x0005440001157983 */ /* 0x000ea40000300800 */
[----:B------:R-:W3:Y:S02]  /*568a0*/  LDL.LU R22, [R1+0x548] ;  /* 0x0005480001167983 */ /* 0x000ee40000300800 */
[----:B------:R-:W3:Y:S01]  /*568b0*/  LDL.LU R23, [R1+0x54c] ;  /* 0x00054c0001177983 */ /* 0x000ee20000300800 */
[----:B------:R-:W2:Y:S04]  /*568c0*/  LDL R12, [R1+0x170] ;  /* 0x00017000010c7983 */ /* 0x000ea80000100800 */
[----:B------:R-:W2:Y:S04]  /*568d0*/  LDL R13, [R1+0x174] ;  /* 0x00017400010d7983 */ /* 0x000ea80000100800 */
[----:B--2---:R4:W-:Y:S01]  /*568e0*/  STL.64 [R1+0x1ec0], R12 ;  /* 0x001ec00c01007387 */ /* 0x0049e20000100a00 */
[----:B---3--:R-:W-:Y:S02]  /*568f0*/  STL.64 [R1+0x1e88], R22 ;  /* 0x001e881601007387 */ /* 0x008fe40000100a00 */
[----:B------:R0:W-:Y:S01]  /*56900*/  STL.64 [R1+0x1e80], R20 ;  /* 0x001e801401007387 */ /* 0x0001e20000100a00 */
[----:B----4-:R-:W-:Y:S01]  /*56910*/  MOV R12, R29 ;  /* 0x0000001d000c7202 */ /* 0x010fe20000000f00 */
[----:B-----5:R-:W-:Y:S01]  /*56920*/  IMAD.MOV.U32 R13, RZ, RZ, R28 ;  /* 0x000000ffff0d7224 */ /* 0x020fe200078e001c */
[----:B0-----:R-:W2:Y:S01]  /*56930*/  LDL.LU R20, [R1+0x550] ;  /* 0x0005500001147983 */ /* 0x001ea20000300800 */
[----:B------:R-:W2:Y:S02]  /*56940*/  LDL.LU R21, [R1+0x554] ;  /* 0x0005540001157983 */ /* 0x000ea40000300800 */
[----:B------:R-:W3:Y:S02]  /*56950*/  LDL.LU R22, [R1+0x558] ;  /* 0x0005580001167983 */ /* 0x000ee40000300800 */
[----:B------:R-:W3:Y:S01]  /*56960*/  LDL.LU R23, [R1+0x55c] ;  /* 0x00055c0001177983 */ /* 0x000ee20000300800 */
[----:B------:R-:W4:Y:S01]  /*56970*/  LDL.LU R29, [R1+0x1f20] ;  /* 0x001f2000011d7983 */ /* 0x000f220000300800 */
[----:B------:R-:W5:Y:S02]  /*56980*/  LDL.LU R28, [R1+0x1f1c] ;  /* 0x001f1c00011c7983 */ /* 0x000f640000300800 */
[----:B------:R0:W-:Y:S02]  /*56990*/  STL.64 [R1+0x1ed8], R12 ;  /* 0x001ed80c01007387 */ /* 0x0001e40000100a00 */
        /* <DEDUP_REMOVED lines=12> */
[----:B------:R-:W4:Y:S03]  /*56a60*/  LDL.LU R29, [R1+0x1f14] ;  /* 0x001f1400011d7983 */ /* 0x000f260000300800 */
        /* <DEDUP_REMOVED lines=18> */
[----:B------:R-:W-:-:S02]  /*56b90*/  MOV R2, R4 ;  /* 0x0000000400027202 */ /* 0x000fc40000000f00 */
[----:B------:R-:W-:Y:S02]  /*56ba0*/  MOV R0, R5 ;  /* 0x0000000500007202 */ /* 0x000fe40000000f00 */
[----:B------:R-:W0:Y:S04]  /*56bb0*/  LDSM.16.M88.4 R4, [R9+0x28880] ;  /* 0x028880000904783b */ /* 0x000e280000000200 */
[----:B---3--:R-:W-:Y:S01]  /*56bc0*/  STL.64 [R1+0x1f00], R22 ;  /* 0x001f001601007387 */ /* 0x008fe20000100a00 */
[----:B--2---:R1:W-:Y:S03]  /*56bd0*/  STL.64 [R1+0x1ef8], R20 ;  /* 0x001ef81401007387 */ /* 0x0043e60000100a00 */
[----:B-1----:R-:W2:Y:S01]  /*56be0*/  LDL.LU R20, [R1+0x5a0] ;  /* 0x0005a00001147983 */ /* 0x002ea20000300800 */
[----:B------:R-:W2:Y:S02]  /*56bf0*/  LDL.LU R21, [R1+0x5a4] ;  /* 0x0005a40001157983 */ /* 0x000ea40000300800 */
[----:B------:R-:W2:Y:S02]  /*56c00*/  LDL.LU R22, [R1+0x5a8] ;  /* 0x0005a80001167983 */ /* 0x000ea40000300800 */
[----:B------:R-:W2:Y:S01]  /*56c10*/  LDL.LU R23, [R1+0x5ac] ;  /* 0x0005ac0001177983 */ /* 0x000ea20000300800 */
[----:B------:R-:W3:Y:S01]  /*56c20*/  LDL.LU R8, [R1+0x4f0] ;  /* 0x0004f00001087983 */ /* 0x000ee20000300800 */
[----:B------:R-:W3:Y:S02]  /*56c30*/  LDL.LU R9, [R1+0x4f4] ;  /* 0x0004f40001097983 */ /* 0x000ee40000300800 */
[----:B------:R-:W3:Y:S02]  /*56c40*/  LDL.LU R10, [R1+0x4f8] ;  /* 0x0004f800010a7983 */ /* 0x000ee40000300800 */
[----:B------:R-:W3:Y:S01]  /*56c50*/  LDL.LU R11, [R1+0x4fc] ;  /* 0x0004fc00010b7983 */ /* 0x000ee20000300800 */
[----:B------:R-:W5:Y:S01]  /*56c60*/  LDL.LU R16, [R1+0x4e0] ;  /* 0x0004e00001107983 */ /* 0x000f620000300800 */
[----:B------:R-:W5:Y:S02]  /*56c70*/  LDL.LU R17, [R1+0x4e4] ;  /* 0x0004e40001117983 */ /* 0x000f640000300800 */
[----:B------:R-:W5:Y:S01]  /*56c80*/  LDL.LU R18, [R1+0x4e8] ;  /* 0x0004e80001127983 */ /* 0x000f620000300800 */
[----:B------:R-:W-:Y:S01]  /*56c90*/  F2FP.PACK_AB R25, R26, R25 ;  /* 0x000000191a19723e */ /* 0x000fe200000000ff */
[----:B------:R-:W5:Y:S01]  /*56ca0*/  LDL.LU R19, [R1+0x4ec] ;  /* 0x0004ec0001137983 */ /* 0x000f620000300800 */
[----:B----4-:R-:W-:-:S02]  /*56cb0*/  F2FP.PACK_AB R26, R28, R29 ;  /* 0x0000001d1c1a723e */ /* 0x010fc400000000ff */
[----:B------:R-:W-:Y:S01]  /*56cc0*/  F2FP.PACK_AB R27, R14, R27 ;  /* 0x0000001b0e1b723e */ /* 0x000fe200000000ff */
[----:B------:R-:W4:Y:S01]  /*56cd0*/  LDL.LU R28, [R1+0x1f10] ;  /* 0x001f1000011c7983 */ /* 0x000f220000300800 */
[----:B------:R-:W3:Y:S01]  /*56ce0*/  LDL.LU R29, [R1+0x1f0c] ;  /* 0x001f0c00011d7983 */ /* 0x000ee20000300800 */
[----:B0-----:R-:W-:Y:S02]  /*56cf0*/  STL.64 [R1+0x90], R4 ;  /* 0x0000900401007387 */ /* 0x001fe40000100a00 */
[----:B------:R-:W-:Y:S02]  /*56d00*/  STL.64 [R1+0x98], R6 ;  /* 0x0000980601007387 */ /* 0x000fe40000100a00 */
[----:B------:R0:W-:Y:S02]  /*56d10*/  STL.64 [R1+0x1da0], R4 ;  /* 0x001da00401007387 */ /* 0x0001e40000100a00 */
[----:B0-----:R-:W-:Y:S01]  /*56d20*/  MOV R5, R15 ;  /* 0x0000000f00057202 */ /* 0x001fe20000000f00 */
[----:B------:R-:W-:-:S02]  /*56d30*/  IMAD.MOV.U32 R4, RZ, RZ, R3 ;  /* 0x000000ffff047224 */ /* 0x000fc400078e0003 */
        /* <DEDUP_REMOVED lines=76> */
[----:B0-----:R-:W4:Y:S01]  /*57200*/  LDL.LU R12, [R1+0x490] ;  /* 0x00049000010c7983 */ /* 0x001f220000300800 */
[----:B------:R-:W4:Y:S02]  /*57210*/  LDL.LU R13, [R1+0x494] ;  /* 0x00049400010d7983 */ /* 0x000f240000300800 */
[----:B-1----:R-:W4:Y:S01]  /*57220*/  LDL.LU R14, [R1+0x498] ;  /* 0x00049800010e7983 */ /* 0x002f220000300800 */
[----:B---3--:R-:W-:Y:S02]  /*57230*/  MOV R15, R3 ;  /* 0x00000003000f7202 */ /* 0x008fe40000000f00 */
[----:B------:R-:W3:Y:S01]  /*57240*/  LDL.LU R3, [R1+0x1e08] ;  /* 0x001e080001037983 */ /* 0x000ee20000300800 */
[C---:B--2---:R-:W-:Y:S03]  /*57250*/  HMMA.16816.F32 R20, R24.reuse, R20, R8 ;  /* 0x000000141814723c */ /* 0x044fe60000001808 */
[----:B----4-:R-:W-:Y:S01]  /*57260*/  STL.64 [R1+0x1db0], R14 ;  /* 0x001db00e01007387 */ /* 0x010fe20000100a00 */
[----:B------:R0:W-:Y:S03]  /*57270*/  STL.64 [R1+0x1da8], R12 ;  /* 0x001da80c01007387 */ /* 0x0001e60000100a00 */
[----:B0-----:R-:W2:Y:S01]  /*57280*/  LDL.LU R12, [R1+0x4d0] ;  /* 0x0004d000010c7983 */ /* 0x001ea20000300800 */
[----:B------:R-:W2:Y:S02]  /*57290*/  LDL.LU R13, [R1+0x4d4] ;  /* 0x0004d400010d7983 */ /* 0x000ea40000300800 */
[----:B------:R-:W2:Y:S02]  /*572a0*/  LDL.LU R14, [R1+0x4d8] ;  /* 0x0004d800010e7983 */ /* 0x000ea40000300800 */
[----:B------:R-:W2:Y:S01]  /*572b0*/  LDL.LU R15, [R1+0x4dc] ;  /* 0x0004dc00010f7983 */ /* 0x000ea20000300800 */
[----:B------:R-:W4:Y:S01]  /*572c0*/  LDL.LU.64 R10, [R1+0x1e00] ;  /* 0x001e0000010a7983 */ /* 0x000f220000300a00 */
[----:B------:R-:W2:Y:S09]  /*572d0*/  LDL.LU.64 R8, [R1+0x1df8] ;  /* 0x001df80001087983 */ /* 0x000eb20000300a00 */
[----:B------:R0:W-:Y:S02]  /*572e0*/  STL.64 [R1+0x4f0], R20 ;  /* 0x0004f01401007387 */ /* 0x0001e40000100a00 */
[----:B------:R5:W-:Y:S01]  /*572f0*/  STL.64 [R1+0x4f8], R22 ;  /* 0x0004f81601007387 */ /* 0x000be20000100a00 */
[----:B0-----:R-:W5:Y:S02]  /*57300*/  LDL.LU.64 R20, [R1+0x1df0] ;  /* 0x001df00001147983 */ /* 0x001f640000300a00 */
[C---:B-----5:R-:W-:Y:S02]  /*57310*/  HMMA.16816.F32 R20, R24.reuse, R20, R16 ;  /* 0x000000141814723c */ /* 0x060fe40000001810 */
[----:B------:R-:W5:Y:S06]  /*57320*/  LDL.LU.64 R18, [R1+0x1de8] ;  /* 0x001de80001127983 */ /* 0x000f6c0000300a00 */
[----:B--2---:R-:W-:Y:S01]  /*57330*/  HMMA.16816.F32 R12, R24, R4, R12 ;  /* 0x00000004180c723c */ /* 0x004fe2000000180c */
[----:B------:R-:W2:Y:S11]  /*57340*/  LDL.LU.64 R16, [R1+0x1de0] ;  /* 0x001de00001107983 */ /* 0x000eb60000300a00 */
[----:B------:R-:W-:Y:S03]  /*57350*/  @!UPT UIADD3 URZ, URZ, URZ, URZ ;  /* 0x0000003f3f3ff290 */ /* 0x000fe6000fffe03f */
[----:B------:R0:W-:Y:S01]  /*57360*/  STL.64 [R1+0x4e0], R20 ;  /* 0x0004e01401007387 */ /* 0x0001e20000100a00 */
[----:B------:R-:W-:Y:S03]  /*57370*/  STL.64 [R1+0x4e8], R22 ;  /* 0x0004e81601007387 */ /* 0x000fe60000100a00 */
[----:B0-----:R-:W2:Y:S04]  /*57380*/  LDL.LU.64 R20, [R1+0x1dd8] ;  /* 0x001dd80001147983 */ /* 0x001ea80000300a00 */
[----:B------:R0:W-:Y:S02]  /*57390*/  STL.64 [R1+0x4d0], R12 ;  /* 0x0004d00c01007387 */ /* 0x0001e40000100a00 */
[----:B------:R1:W-:Y:S02]  /*573a0*/  STL.64 [R1+0x4d8], R14 ;  /* 0x0004d80e01007387 */ /* 0x0003e40000100a00 */
[----:B-----5:R-:W-:Y:S01]  /*573b0*/  IMAD.MOV.U32 R4, RZ, RZ, R19 ;  /* 0x000000ffff047224 */ /* 0x020fe200078e0013 */
[----:B------:R-:W-:-:S05]  /*573c0*/  MOV R5, R18 ;  /* 0x0000001200057202 */ /* 0x000fca0000000f00 */
[----:B------:R-:W-:Y:S01]  /*573d0*/  STL.64 [R1+0x1db8], R4 ;  /* 0x001db80401007387 */ /* 0x000fe20000100a00 */
[----:B0-----:R-:W5:Y:S02]  /*573e0*/  LDL.LU R12, [R1+0x4b0] ;  /* 0x0004b000010c7983 */ /* 0x001f640000300800 */
[----:B------:R-:W5:Y:S02]  /*573f0*/  LDL.LU R13, [R1+0x4b4] ;  /* 0x0004b400010d7983 */ /* 0x000f640000300800 */
[----:B-1----:R-:W2:Y:S01]  /*57400*/  LDL.LU R14, [R1+0x4b8] ;  /* 0x0004b800010e7983 */ /* 0x002ea20000300800 */
[----:B------:R-:W2:Y:S04]  /*57410*/  LDL.LU R15, [R1+0x4bc] ;  /* 0x0004bc00010f7983 */ /* 0x000ea80000300800 */
[----:B--2---:R3:W-:Y:S01]  /*57420*/  STL.64 [R1+0x1dc8], R14 ;  /* 0x001dc80e01007387 */ /* 0x0047e20000100a00 */
[----:B-----5:R0:W-:Y:S01]  /*57430*/  STL.64 [R1+0x1dc0], R12 ;  /* 0x001dc00c01007387 */ /* 0x0201e20000100a00 */
[----:B---3--:R-:W-:-:S02]  /*57440*/  MOV R15, R3 ;  /* 0x00000003000f7202 */ /* 0x008fc40000000f00 */
[----:B0-----:R-:W2:Y:S01]  /*57450*/  LDL.LU R12, [R1+0x4c0] ;  /* 0x0004c000010c7983 */ /* 0x001ea20000300800 */
[----:B------:R-:W2:Y:S01]  /*57460*/  LDL.LU R13, [R1+0x4c4] ;  /* 0x0004c400010d7983 */ /* 0x000ea20000300800 */
[----:B------:R-:W-:Y:S01]  /*57470*/  MOV R14, R17 ;  /* 0x00000011000e7202 */ /* 0x000fe20000000f00 */
[----:B------:R-:W3:Y:S01]  /*57480*/  LDL.LU R3, [R1+0xb74] ;  /* 0x000b740001037983 */ /* 0x000ee20000300800 */
[----:B------:R-:W5:Y:S04]  /*57490*/  LDL.LU R17, [R1+0xb88] ;  /* 0x000b880001117983 */ /* 0x000f680000300800 */
[----:B-----5:R0:W-:Y:S04]  /*574a0*/  STL [R1+0x1d38], R17 ;  /* 0x001d381101007387 */ /* 0x0201e80000100800 */
[----:B0-----:R-:W5:Y:S01]  /*574b0*/  LDL.LU R17, [R1+0x454] ;  /* 0x0004540001117983 */ /* 0x001f620000300800 */
[----:B------:R-:W2:Y:S02]  /*574c0*/  LDL.LU R18, [R1+0x458] ;  /* 0x0004580001127983 */ /* 0x000ea40000300800 */
[----:B------:R-:W2:Y:S01]  /*574d0*/  LDL.LU R19, [R1+0x45c] ;  /* 0x00045c0001137983 */ /* 0x000ea20000300800 */
[----:B----4-:R-:W-:-:S02]  /*574e0*/  MOV R4, R11 ;  /* 0x0000000b00047202 */ /* 0x010fc40000000f00 */
[----:B------:R-:W4:Y:S04]  /*574f0*/  LDL.LU R11, [R1+0xb78] ;  /* 0x000b7800010b7983 */ /* 0x000f280000300800 */
[----:B--2---:R-:W-:Y:S01]  /*57500*/  STL.64 [R1+0x1d48], R18 ;  /* 0x001d481201007387 */ /* 0x004fe20000100a00 */
[----:B-----5:R0:W-:Y:S02]  /*57510*/  STL.64 [R1+0x1d40], R16 ;  /* 0x001d401001007387 */ /* 0x0201e40000100a00 */
[----:B------:R-:W2:Y:S01]  /*57520*/  LDL.LU R22, [R1+0x448] ;  /* 0x0004480001167983 */ /* 0x000ea20000300800 */
[----:B------:R-:W-:Y:S02]  /*57530*/  MOV R23, R29 ;  /* 0x0000001d00177202 */ /* 0x000fe40000000f00 */
[----:B------:R-:W5:Y:S01]  /*57540*/  LDL.LU R29, [R1+0x1dd0] ;  /* 0x001dd000011d7983 */ /* 0x000f620000300800 */
[----:B0-----:R-:W-:Y:S01]  /*57550*/  MOV R17, R0 ;  /* 0x0000000000117202 */ /* 0x001fe20000000f00 */
[----:B------:R-:W-:-:S02]  /*57560*/  IMAD.MOV.U32 R16, RZ, RZ, R2 ;  /* 0x000000ffff107224 */ /* 0x000fc400078e0002 */
[----:B------:R-:W5:Y:S01]  /*57570*/  LDL.LU R0, [R1+0xb80] ;  /* 0x000b800001007983 */ /* 0x000f620000300800 */
[----:B------:R-:W3:Y:S02]  /*57580*/  LDL.LU R2, [R1+0xb7c] ;  /* 0x000b7c0001027983 */ /* 0x000ee40000300800 */
[----:B------:R-:W-:Y:S01]  /*57590*/  IMAD.MOV.U32 R5, RZ, RZ, R10 ;  /* 0x000000ffff057224 */ /* 0x000fe200078e000a */
[----:B--2---:R-:W-:Y:S01]  /*575a0*/  STL.64 [R1+0x1d58], R22 ;  /* 0x001d581601007387 */ /* 0x004fe20000100a00 */
[----:B------:R0:W-:Y:S03]  /*575b0*/  STL.64 [R1+0x1d50], R20 ;  /* 0x001d501401007387 */ /* 0x0001e60000100a00 */
[----:B0-----:R-:W2:Y:S01]  /*575c0*/  LDL.LU R20, [R1+0x460] ;  /* 0x0004600001147983 */ /* 0x001ea20000300800 */
[----:B------:R-:W2:Y:S02]  /*575d0*/  LDL.LU R21, [R1+0x464] ;  /* 0x0004640001157983 */ /* 0x000ea40000300800 */
[----:B------:R-:W2:Y:S02]  /*575e0*/  LDL.LU R22, [R1+0x468] ;  /* 0x0004680001167983 */ /* 0x000ea40000300800 */
[----:B------:R-:W2:Y:S01]  /*575f0*/  LDL.LU R23, [R1+0x46c] ;  /* 0x00046c0001177983 */ /* 0x000ea20000300800 */
[C---:B------:R-:W-:Y:S01]  /*57600*/  HMMA.16816.F32 R4, R24.reuse, R4, R12 ;  /* 0x000000041804723c */ /* 0x040fe2000000180c */
[----:B--2---:R-:W-:Y:S01]  /*57610*/  STL.64 [R1+0x1d68], R22 ;  /* 0x001d681601007387 */ /* 0x004fe20000100a00 */
[----:B------:R0:W-:Y:S03]  /*57620*/  STL.64 [R1+0x1d60], R20 ;  /* 0x001d601401007387 */ /* 0x0001e60000100a00 */
[----:B0-----:R-:W2:Y:S01]  /*57630*/  LDL.LU R20, [R1+0x4a0] ;  /* 0x0004a00001147983 */ /* 0x001ea20000300800 */
[----:B------:R-:W2:Y:S02]  /*57640*/  LDL.LU R21, [R1+0x4a4] ;  /* 0x0004a40001157983 */ /* 0x000ea40000300800 */
[----:B------:R-:W2:Y:S02]  /*57650*/  LDL.LU R22, [R1+0x4a8] ;  /* 0x0004a80001167983 */ /* 0x000ea40000300800 */
[----:B------:R-:W2:Y:S01]  /*57660*/  LDL.LU R23, [R1+0x4ac] ;  /* 0x0004ac0001177983 */ /* 0x000ea20000300800 */
[----:B------:R-:W2:Y:S01]  /*57670*/  LDL.LU.64 R14, [R1+0x1dc8] ;  /* 0x001dc800010e7983 */ /* 0x000ea20000300a00 */
[----:B------:R-:W2:Y:S11]  /*57680*/  LDL.LU.64 R12, [R1+0x1dc0] ;  /* 0x001dc000010c7983 */ /* 0x000eb60000300a00 */
        /* <DEDUP_REMOVED lines=10> */
[C---:B------:R-:W-:Y:S11]  /*57730*/  HMMA.16816.F32 R20, R24.reuse, R16, R20 ;  /* 0x000000101814723c */ /* 0x040ff60000001814 */
[----:B------:R-:W-:Y:S11]  /*57740*/  @!UPT UIADD3 URZ, URZ, URZ, URZ ;  /* 0x0000003f3f3ff290 */ /* 0x000ff6000fffe03f */
[----:B------:R-:W-:Y:S01]  /*57750*/  @!UPT UIADD3 URZ, URZ, URZ, URZ ;  /* 0x0000003f3f3ff290 */ /* 0x000fe2000fffe03f */
[----:B------:R-:W-:Y:S01]  /*57760*/  STL.64 [R1+0x4a0], R20 ;  /* 0x0004a01401007387 */ /* 0x000fe20000100a00 */
[----:B------:R-:W-:Y:S02]  /*57770*/  STL.64 [R1+0x4a8], R22 ;  /* 0x0004a81601007387 */ /* 0x000fe40000100a00 */
[----:B------:R-:W-:Y:S01]  /*57780*/  LDSM.16.M88.4 R20, [R9+0x29880] ;  /* 0x029880000914783b */ /* 0x000fe20000000200 */
[----:B--2---:R-:W-:Y:S01]  /*57790*/  HMMA.16816.F32 R16, R24, R4, R12 ;  /* 0x000000041810723c */ /* 0x004fe2000000180c */
[----:B------:R-:W0:Y:S11]  /*577a0*/  LDSM.16.M88.4 R12, [R9+0x29080] ;  /* 0x02908000090c783b */ /* 0x000e360000000200 */
[----:B------:R-:W-:Y:S11]  /*577b0*/  @!UPT UIADD3 URZ, URZ, URZ, URZ ;  /* 0x0000003f3f3ff290 */ /* 0x000ff6000fffe03f */
[----:B------:R-:W-:Y:S01]  /*577c0*/  STL.64 [R1+0x490], R16 ;  /* 0x0004901001007387 */ /* 0x000fe20000100a00 */
[----:B------:R-:W-:Y:S02]  /*577d0*/  STL.64 [R1+0x498], R18 ;  /* 0x0004981201007387 */ /* 0x000fe40000100a00 */
[----:B------:R-:W-:Y:S01]  /*577e0*/  LDSM.16.M88.4 R16, [R9+0x2a080] ;  /* 0x02a080000910783b */ /* 0x000fe20000000200 */
[----:B0-----:R-:W-:Y:S03]  /*577f0*/  STL.64 [R1+0x80], R12 ;  /* 0x0000800c01007387 */ /* 0x001fe60000100a00 */
[----:B------:R-:W-:Y:S02]  /*57800*/  IMAD.MOV.U32 R5, RZ, RZ, R12 ;  /* 0x000000ffff057224 */ /* 0x000fe400078e000c */
[----:B------:R-:W-:Y:S01]  /*57810*/  STL.64 [R1+0x88], R14 ;  /* 0x0000880e01007387 */ /* 0x000fe20000100a00 */
[----:B------:R-:W-:-:S02]  /*57820*/  MOV R4, R13 ;  /* 0x0000000d00047202 */ /* 0x000fc40000000f00 */
[----:B------:R-:W0:Y:S04]  /*57830*/  LDSM.16.M88.4 R12, [R9+0x2a880] ;  /* 0x02a88000090c783b */ /* 0x000e280000000200 */
[----:B0-----:R-:W-:Y:S01]  /*57840*/  STL.64 [R1+0x1d88], R14 ;  /* 0x001d880e01007387 */ /* 0x001fe20000100a00 */
[----:B------:R0:W-:Y:S02]  /*57850*/  STL.64 [R1+0x1d80], R12 ;  /* 0x001d800c01007387 */ /* 0x0001e40000100a00 */
[----:B0-----:R-:W-:Y:S01]  /*57860*/  MOV R12, R5 ;  /* 0x00000005000c7202 */ /* 0x001fe20000000f00 */
[----:B------:R-:W-:Y:S02]  /*57870*/  IMAD.MOV.U32 R13, RZ, RZ, R4 ;  /* 0x000000ffff0d7224 */ /* 0x000fe400078e0004 */
[----:B------:R-:W0:Y:S04]  /*57880*/  LDSM.16.M88.4 R4, [R9+0x2b080] ;  /* 0x02b080000904783b */ /* 0x000e280000000200 */
[----:B0-----:R-:W-:Y:S01]  /*57890*/  STL.64 [R1+0x1d98], R6 ;  /* 0x001d980601007387 */ /* 0x001fe20000100a00 */
[----:B------:R0:W-:Y:S03]  /*578a0*/  STL.64 [R1+0x1d90], R4 ;  /* 0x001d900401007387 */ /* 0x0001e60000100a00 */
[----:B0-----:R-:W2:Y:S01]  /*578b0*/  LDL.LU R4, [R1+0x480] ;  /* 0x0004800001047983 */ /* 0x001ea20000300800 */
[----:B------:R-:W2:Y:S02]  /*578c0*/  LDL.LU R5, [R1+0x484] ;  /* 0x0004840001057983 */ /* 0x000ea40000300800 */
[----:B------:R-:W2:Y:S02]  /*578d0*/  LDL.LU R6, [R1+0x488] ;  /* 0x0004880001067983 */ /* 0x000ea40000300800 */
[----:B------:R-:W2:Y:S01]  /*578e0*/  LDL.LU R7, [R1+0x48c] ;  /* 0x00048c0001077983 */ /* 0x000ea20000300800 */
[----:B----4-:R-:W-:Y:S01]  /*578f0*/  STL [R1+0x1d78], R11 ;  /* 0x001d780b01007387 */ /* 0x010fe20000100800 */
[----:B------:R0:W-:Y:S03]  /*57900*/  STL.64 [R1+0x1d70], R8 ;  /* 0x001d700801007387 */ /* 0x0001e60000100a00 */
[----:B0-----:R-:W4:Y:S01]  /*57910*/  LDL.LU R8, [R1+0x470] ;  /* 0x0004700001087983 */ /* 0x001f220000300800 */
[----:B------:R-:W4:Y:S02]  /*57920*/  LDL.LU R9, [R1+0x474] ;  /* 0x0004740001097983 */ /* 0x000f240000300800 */
[----:B------:R-:W4:Y:S02]  /*57930*/  LDL.LU R10, [R1+0x478] ;  /* 0x00047800010a7983 */ /* 0x000f240000300800 */
[----:B------:R-:W4:Y:S01]  /*57940*/  LDL.LU R11, [R1+0x47c] ;  /* 0x00047c00010b7983 */ /* 0x000f220000300800 */
[----:B------:R-:W-:Y:S01]  /*57950*/  STL.64 [R1+0x70], R20 ;  /* 0x0000701401007387 */ /* 0x000fe20000100a00 */
[----:B------:R-:W-:Y:S02]  /*57960*/  STL.64 [R1+0x78], R22 ;  /* 0x0000781601007387 */ /* 0x000fe40000100a00 */
[----:B------:R-:W-:Y:S02]  /*57970*/  STL.64 [R1+0x60], R16 ;  /* 0x0000601001007387 */ /* 0x000fe40000100a00 */
[----:B------:R-:W-:Y:S01]  /*57980*/  STL.64 [R1+0x68], R18 ;  /* 0x0000681201007387 */ /* 0x000fe20000100a00 */
[C---:B--2---:R-:W-:Y:S01]  /*57990*/  HMMA.16816.F32 R12, R24.reuse, R12, R4 ;  /* 0x0000000c180c723c */ /* 0x044fe20000001804 */
[----:B------:R-:W2:Y:S01]  /*579a0*/  LDL.LU.64 R6, [R1+0x1d98] ;  /* 0x001d980001067983 */ /* 0x000ea20000300a00 */
[----:B------:R-:W2:Y:S11]  /*579b0*/  LDL.LU.64 R4, [R1+0x1d90] ;  /* 0x001d900001047983 */ /* 0x000eb60000300a00 */
[----:B------:R-:W-:Y:S10]  /*579c0*/  @!UPT UIADD3 URZ, URZ, URZ, URZ ;  /* 0x0000003f3f3ff290 */ /* 0x000ff4000fffe03f */
[----:B------:R-:W-:Y:S01]  /*579d0*/  STL.64 [R1+0x480], R12 ;  /* 0x0004800c01007387 */ /* 0x000fe20000100a00 */
[----:B------:R0:W-:Y:S03]  /*579e0*/  STL.64 [R1+0x488], R14 ;  /* 0x0004880e01007387 */ /* 0x0001e60000100a00 */
[----:B0-----:R-:W2:Y:S01]  /*579f0*/  LDL.LU.64 R14, [R1+0x1d88] ;  /* 0x001d8800010e7983 */ /* 0x001ea20000300a00 */
[----:B------:R-:W2:Y:S02]  /*57a00*/  LDL.LU.64 R12, [R1+0x1d80] ;  /* 0x001d8000010c7983 */ /* 0x000ea40000300a00 */
[----:B-----5:R-:W-:Y:S01]  /*57a10*/  FADD R0, R0, -R29 ;  /* 0x8000001d00007221 */ /* 0x020fe20000000000 */
[----:B----4-:R-:W-:Y:S03]  /*57a20*/  HMMA.16816.F32 R20, R24, R20, R8 ;  /* 0x000000141814723c */ /* 0x010fe60000001808 */
[----:B------:R-:W-:-:S06]  /*57a30*/  FMUL R0, R0, 1.4426950216293334961 ;  /* 0x3fb8aa3b00007820 */ /* 0x000fcc0000400000 */
[----:B------:R-:W0:Y:S01]  /*57a40*/  MUFU.EX2 R0, R0 ;  /* 0x0000000000007308 */ /* 0x000e220000000800 */
[----:B--2---:R-:W-:Y:S01]  /*57a50*/  STL.64 [R1+0x50], R12 ;  /* 0x0000500c01007387 */ /* 0x004fe20000100a00 */
[----:B------:R-:W-:Y:S02]  /*57a60*/  STL.64 [R1+0x58], R14 ;  /* 0x0000580e01007387 */ /* 0x000fe40000100a00 */
[----:B------:R-:W-:Y:S02]  /*57a70*/  STL.64 [R1+0x40], R4 ;  /* 0x0000400401007387 */ /* 0x000fe40000100a00 */
[----:B------:R-:W-:Y:S01]  /*57a80*/  STL.64 [R1+0x48], R6 ;  /* 0x0000480601007387 */ /* 0x000fe20000100a00 */
[----:B------:R-:W2:Y:S01]  /*57a90*/  LDL.LU R11, [R1+0x1d78] ;  /* 0x001d7800010b7983 */ /* 0x000ea20000300800 */
[----:B0-----:R-:W-:Y:S02]  /*57aa0*/  STL [R1+0x5cc], R0 ;  /* 0x0005cc0001007387 */ /* 0x001fe40000100800 */
[----:B------:R-:W4:Y:S04]  /*57ab0*/  LDL.LU.64 R8, [R1+0x1d70] ;  /* 0x001d700001087983 */ /* 0x000f280000300a00 */
[----:B------:R-:W-:Y:S01]  /*57ac0*/  STL.64 [R1+0x470], R20 ;  /* 0x0004701401007387 */ /* 0x000fe20000100a00 */
[----:B------:R0:W-:Y:S04]  /*57ad0*/  STL.64 [R1+0x478], R22 ;  /* 0x0004781601007387 */ /* 0x0001e80000100a00 */
[----:B0-----:R-:W5:Y:S01]  /*57ae0*/  LDL.LU.64 R22, [R1+0x1d68] ;  /* 0x001d680001167983 */ /* 0x001f620000300a00 */
[----:B------:R-:W5:Y:S02]  /*57af0*/  LDL.LU.64 R20, [R1+0x1d60] ;  /* 0x001d600001147983 */ /* 0x000f640000300a00 */
[----:B---3--:R-:W-:-:S04]  /*57b00*/  FADD R2, R2, -R29 ;  /* 0x8000001d02027221 */ /* 0x008fc80000000000 */
[----:B------:R-:W-:-:S06]  /*57b10*/  FMUL R0, R2, 1.4426950216293334961 ;  /* 0x3fb8aa3b02007820 */ /* 0x000fcc0000400000 */
[----:B------:R-:W0:Y:S01]  /*57b20*/  MUFU.EX2 R0, R0 ;  /* 0x0000000000007308 */ /* 0x000e220000000800 */
[----:B-----5:R-:W-:Y:S01]  /*57b30*/  HMMA.16816.F32 R16, R24, R16, R20 ;  /* 0x000000101810723c */ /* 0x020fe20000001814 */
        /* <DEDUP_REMOVED lines=10> */
[----:B------:R-:W-:Y:S01]  /*57be0*/  FMUL R0, R2, 1.4426950216293334961 ;  /* 0x3fb8aa3b02007820 */ /* 0x000fe20000400000 */
[C---:B-----5:R-:W-:Y:S01]  /*57bf0*/  HMMA.16816.F32 R12, R24.reuse, R12, R16 ;  /* 0x0000000c180c723c */ /* 0x060fe20000001810 */
[----:B------:R-:W2:Y:S04]  /*57c00*/  LDL.LU R17, [R1+0x1d38] ;  /* 0x001d380001117983 */ /* 0x000ea80000300800 */
[----:B------:R-:W0:Y:S01]  /*57c10*/  MUFU.EX2 R0, R0 ;  /* 0x0000000000007308 */ /* 0x000e220000000800 */
[----:B------:R-:W-:Y:S02]  /*57c20*/  FADD R3, R3, -R29 ;  /* 0x8000001d03037221 */ /* 0x000fe40000000000 */
[----:B---3--:R-:W-:Y:S01]  /*57c30*/  HMMA.16816.F32 R20, R24, R4, R20 ;  /* 0x000000041814723c */ /* 0x008fe20000001814 */
[----:B0-----:R0:W-:Y:S02]  /*57c40*/  STL [R1+0x5c4], R0 ;  /* 0x0005c40001007387 */ /* 0x0011e40000100800 */
[----:B0-----:R-:W-:-:S06]  /*57c50*/  FMUL R0, R3, 1.4426950216293334961 ;  /* 0x3fb8aa3b03007820 */ /* 0x001fcc0000400000 */
[----:B------:R-:W0:Y:S06]  /*57c60*/  MUFU.EX2 R0, R0 ;  /* 0x0000000000007308 */ /* 0x000e2c0000000800 */
[----:B------:R1:W-:Y:S01]  /*57c70*/  STL.64 [R1+0x450], R12 ;  /* 0x0004500c01007387 */ /* 0x0003e20000100a00 */
[----:B------:R-:W-:Y:S03]  /*57c80*/  STL.64 [R1+0x458], R14 ;  /* 0x0004580e01007387 */ /* 0x000fe60000100a00 */
[----:B-1----:R-:W3:Y:S01]  /*57c90*/  LDL.LU.64 R12, [R1+0x1d30] ;  /* 0x001d3000010c7983 */ /* 0x002ee20000300a00 */
[----:B0-----:R-:W-:Y:S03]  /*57ca0*/  STL [R1+0x5c0], R0 ;  /* 0x0005c00001007387 */ /* 0x001fe60000100800 */
[----:B------:R-:W-:Y:S01]  /*57cb0*/  STL.64 [R1+0x440], R20 ;  /* 0x0004401401007387 */ /* 0x000fe20000100a00 */
[----:B------:R-:W-:Y:S03]  /*57cc0*/  STL.64 [R1+0x448], R22 ;  /* 0x0004481601007387 */ /* 0x000fe60000100a00 */
[----:B----4-:R-:W-:Y:S01]  /*57cd0*/  LDSM.16.M88.4 R20, [R9+0x2c880] ;  /* 0x02c880000914783b */ /* 0x010fe20000000200 */
[----:B--2---:R-:W-:-:S03]  /*57ce0*/  FADD R2, R17, -R28 ;  /* 0x8000001c11027221 */ /* 0x004fc60000000000 */
[----:B------:R-:W0:Y:S04]  /*57cf0*/  LDSM.16.M88.4 R16, [R9+0x2b880] ;  /* 0x02b880000910783b */ /* 0x000e280000000200 */
[----:B0-----:R-:W-:Y:S01]  /*57d00*/  STL.64 [R1+0x30], R16 ;  /* 0x0000301001007387 */ /* 0x001fe20000100a00 */
[----:B------:R-:W-:Y:S01]  /*57d10*/  MOV R5, R16 ;  /* 0x0000001000057202 */ /* 0x000fe20000000f00 */
[----:B------:R-:W-:Y:S01]  /*57d20*/  STL.64 [R1+0x38], R18 ;  /* 0x0000381201007387 */ /* 0x000fe20000100a00 */
[----:B------:R-:W-:Y:S02]  /*57d30*/  MOV R4, R17 ;  /* 0x0000001100047202 */ /* 0x000fe40000000f00 */
[----:B------:R-:W0:Y:S04]  /*57d40*/  LDSM.16.M88.4 R16, [R9+0x2c080] ;  /* 0x02c080000910783b */ /* 0x000e280000000200 */
[----:B0-----:R-:W-:Y:S01]  /*57d50*/  STL.64 [R1+0x20], R16 ;  /* 0x0000201001007387 */ /* 0x001fe20000100a00 */
[----:B------:R-:W-:Y:S02]  /*57d60*/  STL.64 [R1+0x28], R18 ;  /* 0x0000281201007387 */ /* 0x000fe40000100a00 */
[----:B------:R-:W-:Y:S02]  /*57d70*/  STL.64 [R1+0x10], R20 ;  /* 0x0000101401007387 */ /* 0x000fe40000100a00 */
[----:B------:R-:W-:Y:S02]  /*57d80*/  STL.64 [R1+0x18], R22 ;  /* 0x0000181601007387 */ /* 0x000fe40000100a00 */
[----:B------:R-:W-:Y:S01]  /*57d90*/  IMAD.MOV.U32 R6, RZ, RZ, R16 ;  /* 0x000000ffff067224 */ /* 0x000fe200078e0010 */
[----:B------:R-:W-:Y:S01]  /*57da0*/  MOV R0, R17 ;  /* 0x0000001100007202 */ /* 0x000fe20000000f00 */
[----:B------:R-:W0:Y:S04]  /*57db0*/  LDSM.16.M88.4 R20, [R9+0x2d880] ;  /* 0x02d880000914783b */ /* 0x000e280000000200 */
[----:B------:R-:W1:Y:S04]  /*57dc0*/  LDSM.16.M88.4 R16, [R9+0x2d080] ;  /* 0x02d080000910783b */ /* 0x000e680000000200 */
[----:B0-----:R-:W-:Y:S01]  /*57dd0*/  STL.64 [R1+0x1cc8], R22 ;  /* 0x001cc81601007387 */ /* 0x001fe20000100a00 */
[----:B-1----:R-:W-:Y:S02]  /*57de0*/  STL.64 [R1], R16 ;  /* 0x0000001001007387 */ /* 0x002fe40000100a00 */
[----:B------:R-:W-:Y:S02]  /*57df0*/  STL.64 [R1+0x8], R18 ;  /* 0x0000081201007387 */ /* 0x000fe40000100a00 */
[----:B------:R-:W0:Y:S04]  /*57e00*/  LDSM.16.M88.4 R16, [R9+0x2e080] ;  /* 0x02e080000910783b */ /* 0x000e280000000200 */
[----:B------:R-:W-:Y:S04]  /*57e10*/  STL.64 [R1+0x1cc0], R20 ;  /* 0x001cc01401007387 */ /* 0x000fe80000100a00 */
[----:B0-----:R-:W-:Y:S01]  /*57e20*/  STL [R1+0x179c], R18 ;  /* 0x00179c1201007387 */ /* 0x001fe20000100800 */
[----:B------:R-:W-:Y:S02]  /*57e30*/  STL [R1+0x1798], R19 ;  /* 0x0017981301007387 */ /* 0x000fe40000100800 */
[----:B------:R0:W-:Y:S02]  /*57e40*/  STL.64 [R1+0x1cb8], R16 ;  /* 0x001cb81001007387 */ /* 0x0001e40000100a00 */
[----:B0-----:R-:W2:Y:S01]  /*57e50*/  LDL.LU R16, [R1+0x3f0] ;  /* 0x0003f00001107983 */ /* 0x001ea20000300800 */
[----:B------:R-:W2:Y:S02]  /*57e60*/  LDL.LU R17, [R1+0x3f4] ;  /* 0x0003f40001117983 */ /* 0x000ea40000300800 */
[----:B------:R-:W4:Y:S02]  /*57e70*/  LDL.LU R18, [R1+0x3f8] ;  /* 0x0003f80001127983 */ /* 0x000f240000300800 */
[----:B------:R-:W4:Y:S01]  /*57e80*/  LDL.LU R19, [R1+0x3fc] ;  /* 0x0003fc0001137983 */ /* 0x000f220000300800 */
[----:B------:R-:W5:Y:S01]  /*57e90*/  LDL.LU R20, [R1+0x400] ;  /* 0x0004000001147983 */ /* 0x000f620000300800 */
[----:B------:R-:W-:-:S02]  /*57ea0*/  MOV R21, R8 ;  /* 0x0000000800157202 */ /* 0x000fc40000000f00 */
[----:B------:R-:W2:Y:S02]  /*57eb0*/  LDL.LU R8, [R1+0x1d28] ;  /* 0x001d280001087983 */ /* 0x000ea40000300800 */
[----:B---3--:R-:W-:Y:S01]  /*57ec0*/  IMAD.MOV.U32 R22, RZ, RZ, R13 ;  /* 0x000000ffff167224 */ /* 0x008fe200078e000d */
[----:B------:R-:W-:Y:S01]  /*57ed0*/  MOV R23, R12 ;  /* 0x0000000c00177202 */ /* 0x000fe20000000f00 */
[----:B------:R-:W3:Y:S01]  /*57ee0*/  LDL.LU R13, [R1+0x1d24] ;  /* 0x001d2400010d7983 */ /* 0x000ee20000300800 */
[----:B------:R-:W2:Y:S02]  /*57ef0*/  LDL.LU R12, [R1+0x1d20] ;  /* 0x001d2000010c7983 */ /* 0x000ea40000300800 */
[----:B------:R-:W2:Y:S02]  /*57f00*/  LDL.LU R3, [R1+0xb8c] ;  /* 0x000b8c0001037983 */ /* 0x000ea40000300800 */
[----:B------:R-:W2:Y:S01]  /*57f10*/  LDL.LU R29, [R1+0xb84] ;  /* 0x000b8400011d7983 */ /* 0x000ea20000300800 */
[----:B------:R-:W-:Y:S04]  /*57f20*/  STL.64 [R1+0x1ce8], R22 ;  /* 0x001ce81601007387 */ /* 0x000fe80000100a00 */
[----:B-----5:R0:W-:Y:S04]  /*57f30*/  STL.64 [R1+0x1ce0], R20 ;  /* 0x001ce01401007387 */ /* 0x0201e80000100a00 */
[----:B0-----:R-:W5:Y:S04]  /*57f40*/  LDL.64 R20, [R1+0x10] ;  /* 0x0000100001147983 */ /* 0x001f680000100a00 */
[----:B-----5:R0:W-:Y:S02]  /*57f50*/  STL.64 [R1+0x1cf8], R20 ;  /* 0x001cf81401007387 */ /* 0x0201e40000100a00 */
[----:B0-----:R-:W-:Y:S01]  /*57f60*/  MOV R20, R6 ;  /* 0x0000000600147202 */ /* 0x001fe20000000f00 */
[----:B------:R-:W-:-:S02]  /*57f70*/  IMAD.MOV.U32 R21, RZ, RZ, R0 ;  /* 0x000000ffff157224 */ /* 0x000fc400078e0000 */
[----:B------:R-:W5:Y:S03]  /*57f80*/  LDL.LU R0, [R1+0xb90] ;  /* 0x000b900001007983 */ /* 0x000f660000300800 */
[----:B------:R0:W-:Y:S02]  /*57f90*/  STL.64 [R1+0x1d10], R20 ;  /* 0x001d101401007387 */ /* 0x0001e40000100a00 */
[----:B0-----:R-:W3:Y:S01]  /*57fa0*/  LDL.LU R20, [R1+0x430] ;  /* 0x0004300001147983 */ /* 0x001ee20000300800 */
[----:B------:R-:W3:Y:S02]  /*57fb0*/  LDL.LU R21, [R1+0x434] ;  /* 0x0004340001157983 */ /* 0x000ee40000300800 */
[----:B------:R-:W3:Y:S02]  /*57fc0*/  LDL.LU R22, [R1+0x438] ;  /* 0x0004380001167983 */ /* 0x000ee40000300800 */
[----:B------:R-:W3:Y:S01]  /*57fd0*/  LDL.LU R23, [R1+0x43c] ;  /* 0x00043c0001177983 */ /* 0x000ee20000300800 */
[----:B----4-:R-:W-:Y:S01]  /*57fe0*/  STL.64 [R1+0x1cd8], R18 ;  /* 0x001cd81201007387 */ /* 0x010fe20000100a00 */
[----:B--2---:R0:W-:Y:S03]  /*57ff0*/  STL.64 [R1+0x1cd0], R16 ;  /* 0x001cd01001007387 */ /* 0x0041e60000100a00 */
[----:B0-----:R-:W2:Y:S04]  /*58000*/  LDL.LU.64 R16, [R1] ;  /* 0x0000000001107983 */ /* 0x001ea80000300a00 */
[----:B--2---:R3:W-:Y:S02]  /*58010*/  STL.64 [R1+0x1cf0], R16 ;  /* 0x001cf01001007387 */ /* 0x0047e40000100a00 */
[----:B---3--:R-:W-:-:S02]  /*58020*/  MOV R16, R13 ;  /* 0x0000000d00107202 */ /* 0x008fc40000000f00 */
[----:B------:R-:W-:Y:S01]  /*58030*/  MOV R17, R8 ;  /* 0x0000000800117202 */ /* 0x000fe20000000f00 */
[----:B------:R-:W2:Y:S01]  /*58040*/  LDL.LU R13, [R1+0x1d1c] ;  /* 0x001d1c00010d7983 */ /* 0x000ea20000300800 */
[----:B------:R-:W3:Y:S02]  /*58050*/  LDL.LU R8, [R1+0x1d18] ;  /* 0x001d180001087983 */ /* 0x000ee40000300800 */
[----:B------:R-:W4:Y:S02]  /*58060*/  LDL.LU R18, [R1+0x418] ;  /* 0x0004180001127983 */ /* 0x000f240000300800 */
[----:B------:R-:W4:Y:S02]  /*58070*/  LDL.LU R19, [R1+0x41c] ;  /* 0x00041c0001137983 */ /* 0x000f240000300800 */
[----:B----4-:R0:W-:Y:S01]  /*58080*/  STL.64 [R1+0x1d08], R18 ;  /* 0x001d081201007387 */ /* 0x0101e20000100a00 */
[----:B------:R2:W-:Y:S01]  /*58090*/  STL.64 [R1+0x1d00], R16 ;  /* 0x001d001001007387 */ /* 0x0005e20000100a00 */
[----:B0-----:R-:W-:Y:S01]  /*580a0*/  MOV R18, R12 ;  /* 0x0000000c00127202 */ /* 0x001fe20000000f00 */
[----:B--2---:R-:W-:Y:S01]  /*580b0*/  IMAD.MOV.U32 R17, RZ, RZ, R13 ;  /* 0x000000ffff117224 */ /* 0x004fe200078e000d */
[----:B------:R-:W2:Y:S04]  /*580c0*/  LDL.LU R16, [R1+0x420] ;  /* 0x0004200001107983 */ /* 0x000ea80000300800 */
[----:B------:R-:W0:Y:S01]  /*580d0*/  LDSM.16.M88.4 R12, [R9+0x2e880] ;  /* 0x02e88000090c783b */ /* 0x000e220000000200 */
[----:B---3--:R-:W-:-:S03]  /*580e0*/  MOV R19, R8 ;  /* 0x0000000800137202 */ /* 0x008fc60000000f00 */
[----:B0-----:R-:W-:Y:S01]  /*580f0*/  STL.64 [R1+0x1cb0], R14 ;  /* 0x001cb00e01007387 */ /* 0x001fe20000100a00 */
[----:B------:R0:W-:Y:S02]  /*58100*/  STL.64 [R1+0x1ca8], R12 ;  /* 0x001ca80c01007387 */ /* 0x0001e40000100a00 */
[----:B0-----:R-:W-:Y:S01]  /*58110*/  IMAD.MOV.U32 R12, RZ, RZ, R5 ;  /* 0x000000ffff0c7224 */ /* 0x001fe200078e0005 */
[----:B------:R-:W-:Y:S02]  /*58120*/  MOV R13, R4 ;  /* 0x00000004000d7202 */ /* 0x000fe40000000f00 */
[----:B------:R-:W0:Y:S02]  /*58130*/  LDSM.16.M88.4 R4, [R9+0x2f080] ;  /* 0x02f080000904783b */ /* 0x000e240000000200 */
[----:B------:R-:W1:Y:S03]  /*58140*/  LDSM.16.M88.4 R8, [R9+0x2f880] ;  /* 0x02f880000908783b */ /* 0x000e660000000200 */
[----:B------:R-:W-:Y:S01]  /*58150*/  HMMA.16816.F32 R12, R24, R12, R20 ;  /* 0x0000000c180c723c */ /* 0x000fe20000001814 */
[----:B0-----:R-:W-:Y:S01]  /*58160*/  STL [R1+0x1774], R6 ;  /* 0x0017740601007387 */ /* 0x001fe20000100800 */
[----:B------:R-:W-:Y:S02]  /*58170*/  STL [R1+0x1770], R7 ;  /* 0x0017700701007387 */ /* 0x000fe40000100800 */
[----:B-1----:R-:W-:Y:S02]  /*58180*/  STL [R1+0x1754], R10 ;  /* 0x0017540a01007387 */ /* 0x002fe40000100800 */
[----:B------:R-:W-:Y:S01]  /*58190*/  STL [R1+0x1750], R11 ;  /* 0x0017500b01007387 */ /* 0x000fe20000100800 */
[----:B------:R-:W2:Y:S01]  /*581a0*/  LDL.LU.64 R20, [R1+0x1d10] ;  /* 0x001d100001147983 */ /* 0x000ea20000300a00 */
[----:B------:R-:W-:-:S02]  /*581b0*/  FMUL R2, R2, 1.4426950216293334961 ;  /* 0x3fb8aa3b02027820 */ /* 0x000fc40000400000 */
[----:B-----5:R-:W-:-:S04]  /*581c0*/  FADD R0, R0, -R28 ;  /* 0x8000001c00007221 */ /* 0x020fc80000000000 */
[----:B------:R-:W-:Y:S01]  /*581d0*/  FMUL R0, R0, 1.4426950216293334961 ;  /* 0x3fb8aa3b00007820 */ /* 0x000fe20000400000 */
[----:B------:R-:W0:Y:S08]  /*581e0*/  MUFU.EX2 R2, R2 ;  /* 0x0000000200027308 */ /* 0x000e300000000800 */
[----:B------:R-:W1:Y:S01]  /*581f0*/  MUFU.EX2 R0, R0 ;  /* 0x0000000000007308 */ /* 0x000e620000000800 */
[----:B0-----:R-:W-:Y:S01]  /*58200*/  STL [R1+0x5bc], R2 ;  /* 0x0005bc0201007387 */ /* 0x001fe20000100800 */
[----:B------:R0:W-:Y:S02]  /*58210*/  STL.64 [R1+0x430], R12 ;  /* 0x0004300c01007387 */ /* 0x0001e40000100a00 */
[----:B------:R3:W-:Y:S01]  /*58220*/  STL.64 [R1+0x438], R14 ;  /* 0x0004380e01007387 */ /* 0x0007e20000100a00 */
[----:B0-----:R-:W4:Y:S01]  /*58230*/  LDL.LU R12, [R1+0x3e0] ;  /* 0x0003e000010c7983 */ /* 0x001f220000300800 */
[----:B-1----:R-:W-:Y:S02]  /*58240*/  STL [R1+0x5b8], R0 ;  /* 0x0005b80001007387 */ /* 0x002fe40000100800 */
[----:B------:R-:W4:Y:S02]  /*58250*/  LDL.LU R13, [R1+0x3e4] ;  /* 0x0003e400010d7983 */ /* 0x000f240000300800 */
[----:B---3--:R-:W4:Y:S01]  /*58260*/  LDL.LU R14, [R1+0x3e8] ;  /* 0x0003e800010e7983 */ /* 0x008f220000300800 */
[----:B------:R-:W4:Y:S01]  /*58270*/  LDL.LU R15, [R1+0x3ec] ;  /* 0x0003ec00010f7983 */ /* 0x000f220000300800 */
[----:B--2---:R-:W-:Y:S03]  /*58280*/  HMMA.16816.F32 R20, R24, R20, R16 ;  /* 0x000000141814723c */ /* 0x004fe60000001810 */
[----:B------:R-:W2:Y:S01]  /*58290*/  LDL.LU.64 R18, [R1+0x1d08] ;  /* 0x001d080001127983 */ /* 0x000ea20000300a00 */
[----:B------:R-:W2:Y:S11]  /*582a0*/  LDL.LU.64 R16, [R1+0x1d00] ;  /* 0x001d000001107983 */ /* 0x000eb60000300a00 */
[----:B------:R-:W-:Y:S08]  /*582b0*/  @!UPT UIADD3 URZ, URZ, URZ, URZ ;  /* 0x0000003f3f3ff290 */ /* 0x000ff0000fffe03f */
[----:B------:R0:W-:Y:S01]  /*582c0*/  STL.64 [R1+0x420], R20 ;  /* 0x0004201401007387 */ /* 0x0001e20000100a00 */
[----:B------:R-:W-:Y:S03]  /*582d0*/  STL [R1+0x428], R22 ;  /* 0x0004281601007387 */ /* 0x000fe60000100800 */
[----:B0-----:R-:W2:Y:S01]  /*582e0*/  LDL.LU.64 R20, [R1+0x1cf8] ;  /* 0x001cf80001147983 */ /* 0x001ea20000300a00 */
[----:B------:R-:W-:-:S04]  /*582f0*/  FADD R2, R3, -R28 ;  /* 0x8000001c03027221 */ /* 0x000fc80000000000 */
[----:B------:R-:W-:-:S06]  /*58300*/  FMUL R2, R2, 1.4426950216293334961 ;  /* 0x3fb8aa3b02027820 */ /* 0x000fcc0000400000 */
[----:B------:R-:W0:Y:S01]  /*58310*/  MUFU.EX2 R2, R2 ;  /* 0x0000000200027308 */ /* 0x000e220000000800 */
[----:B------:R-:W-:-:S05]  /*58320*/  MOV R3, R23 ;  /* 0x0000001700037202 */ /* 0x000fca0000000f00 */
[----:B------:R-:W-:Y:S01]  /*58330*/  STL [R1+0x18b0], R3 ;  /* 0x0018b00301007387 */ /* 0x000fe20000100800 */
[----:B------:R-:W-:Y:S03]  /*58340*/  STL [R1+0x188c], R28 ;  /* 0x00188c1c01007387 */ /* 0x000fe60000100800 */
[----:B0-----:R0:W-:Y:S01]  /*58350*/  STL [R1+0x5b4], R2 ;  /* 0x0005b40201007387 */ /* 0x0011e20000100800 */
[----:B--2---:R-:W-:Y:S01]  /*58360*/  HMMA.16816.F32 R16, R24, R20, R16 ;  /* 0x000000141810723c */ /* 0x004fe20000001810 */
[----:B0-----:R-:W-:Y:S11]  /*58370*/  IMAD.MOV.U32 R2, RZ, RZ, R21 ;  /* 0x000000ffff027224 */ /* 0x001ff600078e0015 */
[----:B------:R-:W-:Y:S11]  /*58380*/  @!UPT UIADD3 URZ, URZ, URZ, URZ ;  /* 0x0000003f3f3ff290 */ /* 0x000ff6000fffe03f */
[----:B------:R0:W-:Y:S01]  /*58390*/  STL.64 [R1+0x410], R16 ;  /* 0x0004101001007387 */ /* 0x0001e20000100a00 */
[----:B------:R1:W-:Y:S03]  /*583a0*/  STL.64 [R1+0x418], R18 ;  /* 0x0004181201007387 */ /* 0x0003e60000100a00 */
[----:B0-----:R-:W2:Y:S01]  /*583b0*/  LDL.LU.64 R16, [R1+0x1cf0] ;  /* 0x001cf00001107983 */ /* 0x001ea20000300a00 */
[----:B------:R-:W2:Y:S02]  /*583c0*/  LDL.LU.64 R22, [R1+0x1ce8] ;  /* 0x001ce80001167983 */ /* 0x000ea40000300a00 */
[----:B------:R-:W2:Y:S02]  /*583d0*/  LDL.LU.64 R20, [R1+0x1ce0] ;  /* 0x001ce00001147983 */ /* 0x000ea40000300a00 */
[----:B------:R-:W-:-:S04]  /*583e0*/  FADD R0, R29, -R28 ;  /* 0x8000001c1d007221 */ /* 0x000fc80000000000 */
[----:B------:R-:W-:-:S06]  /*583f0*/  FMUL R0, R0, 1.4426950216293334961 ;  /* 0x3fb8aa3b00007820 */ /* 0x000fcc0000400000 */
[----:B------:R-:W0:Y:S01]  /*58400*/  MUFU.EX2 R0, R0 ;  /* 0x0000000000007308 */ /* 0x000e220000000800 */
[----:B------:R3:W-:Y:S04]  /*58410*/  STL [R1+0x1bc0], R2 ;  /* 0x001bc00201007387 */ /* 0x0007e80000100800 */
[----:B0-----:R0:W-:Y:S01]  /*58420*/  STL [R1+0x5b0], R0 ;  /* 0x0005b00001007387 */ /* 0x0011e20000100800 */
[----:B-1----:R-:W5:Y:S01]  /*58430*/  LDL.LU.64 R18, [R1+0x1cd8] ;  /* 0x001cd80001127983 */ /* 0x002f620000300a00 */
[----:B--2---:R-:W-:Y:S01]  /*58440*/  HMMA.16816.F32 R20, R24, R16, R20 ;  /* 0x000000101814723c */ /* 0x004fe20000001814 */
[----:B---3--:R-:W-:Y:S02]  /*58450*/  MOV R2, R16 ;  /* 0x0000001000027202 */ /* 0x008fe40000000f00 */
[----:B0-----:R-:W-:-:S02]  /*58460*/  MOV R0, R17 ;  /* 0x0000001100007202 */ /* 0x001fc40000000f00 */
[----:B------:R-:W5:Y:S11]  /*58470*/  LDL.LU.64 R16, [R1+0x1cd0] ;  /* 0x001cd00001107983 */ /* 0x000f760000300a00 */
[----:B------:R-:W-:Y:S07]  /*58480*/  @!UPT UIADD3 URZ, URZ, URZ, URZ ;  /* 0x0000003f3f3ff290 */ /* 0x000fee000fffe03f */
[----:B------:R-:W-:Y:S01]  /*58490*/  STL.64 [R1+0x400], R20 ;  /* 0x0004001401007387 */ /* 0x000fe20000100a00 */
[----:B------:R0:W-:Y:S02]  /*584a0*/  STL [R1+0x408], R22 ;  /* 0x0004081601007387 */ /* 0x0001e40000100800 */
[----:B------:R-:W-:Y:S02]  /*584b0*/  IMAD.MOV.U32 R3, RZ, RZ, R23 ;  /* 0x000000ffff037224 */ /* 0x000fe400078e0017 */
[----:B0-----:R-:W2:Y:S01]  /*584c0*/  LDL.LU.64 R22, [R1+0x1cc8] ;  /* 0x001cc80001167983 */ /* 0x001ea20000300a00 */
[----:B------:R-:W5:Y:S02]  /*584d0*/  LDL.LU.64 R20, [R1+0x1cc0] ;  /* 0x001cc00001147983 */ /* 0x000f640000300a00 */
[----:B------:R-:W-:Y:S01]  /*584e0*/  STL [R1+0x1a08], R3 ;  /* 0x001a080301007387 */ /* 0x000fe20000100800 */
[----:B-----5:R-:W-:Y:S11]  /*584f0*/  HMMA.16816.F32 R16, R24, R20, R16 ;  /* 0x000000141810723c */ /* 0x020ff60000001810 */
[----:B------:R-:W-:Y:S11]  /*58500*/  @!UPT UIADD3 URZ, URZ, URZ, URZ ;  /* 0x0000003f3f3ff290 */ /* 0x000ff6000fffe03f */
[----:B------:R-:W-:Y:S01]  /*58510*/  @!UPT UIADD3 URZ, URZ, URZ, URZ ;  /* 0x0000003f3f3ff290 */ /* 0x000fe2000fffe03f */
[----:B------:R0:W-:Y:S04]  /*58520*/  STL.64 [R1+0x3f0], R16 ;  /* 0x0003f01001007387 */ /* 0x0001e80000100a00 */
[----:B0-----:R-:W4:Y:S01]  /*58530*/  LDL.LU.64 R16, [R1+0x1cb8] ;  /* 0x001cb80001107983 */ /* 0x001f220000300a00 */
[----:B--2---:R-:W-:Y:S02]  /*58540*/  STL.64 [R1+0x1a68], R22 ;  /* 0x001a681601007387 */ /* 0x004fe40000100a00 */
[----:B------:R0:W-:Y:S02]  /*58550*/  STL.64 [R1+0x1a60], R20 ;  /* 0x001a601401007387 */ /* 0x0001e40000100a00 */
[----:B0-----:R-:W2:Y:S01]  /*58560*/  LDL.LU R20, [R1+0x100] ;  /* 0x0001000001147983 */ /* 0x001ea20000300800 */
[----:B------:R-:W2:Y:S01]  /*58570*/  LDL.LU R21, [R1+0x104] ;  /* 0x0001040001157983 */ /* 0x000ea20000300800 */
[----:B------:R-:W-:-:S02]  /*58580*/  MOV R29, R19 ;  /* 0x00000013001d7202 */ /* 0x000fc40000000f00 */
[----:B------:R-:W-:Y:S01]  /*58590*/  MOV R28, R18 ;  /* 0x00000012001c7202 */ /* 0x000fe20000000f00 */
[C---:B----4-:R-:W-:Y:S01]  /*585a0*/  HMMA.16816.F32 R12, R24.reuse, R16, R12 ;  /* 0x00000010180c723c */ /* 0x050fe2000000180c */
[----:B--2---:R0:W-:Y:S04]  /*585b0*/  STL.64 [R1+0x1bc8], R20 ;  /* 0x001bc81401007387 */ /* 0x0041e80000100a00 */
[----:B0-----:R-:W2:Y:S01]  /*585c0*/  LDL.LU R20, [R1+0x3d0] ;  /* 0x0003d00001147983 */ /* 0x001ea20000300800 */
[----:B------:R-:W2:Y:S02]  /*585d0*/  LDL.LU R21, [R1+0x3d4] ;  /* 0x0003d40001157983 */ /* 0x000ea40000300800 */
[----:B------:R-:W2:Y:S02]  /*585e0*/  LDL.LU R22, [R1+0x3d8] ;  /* 0x0003d80001167983 */ /* 0x000ea40000300800 */
[----:B------:R-:W2:Y:S01]  /*585f0*/  LDL.LU R23, [R1+0x3dc] ;  /* 0x0003dc0001177983 */ /* 0x000ea20000300800 */
[----:B------:R-:W-:Y:S01]  /*58600*/  STL [R1+0x1a10], R29 ;  /* 0x001a101d01007387 */ /* 0x000fe20000100800 */
[----:B------:R-:W-:Y:S11]  /*58610*/  STL [R1+0x1a0c], R28 ;  /* 0x001a0c1c01007387 */ /* 0x000ff60000100800 */
[----:B------:R-:W-:Y:S01]  /*58620*/  @!UPT UIADD3 URZ, URZ, URZ, URZ ;  /* 0x0000003f3f3ff290 */ /* 0x000fe2000fffe03f */
[----:B------:R-:W-:Y:S01]  /*58630*/  MOV R7, R14 ;  /* 0x0000000e00077202 */ /* 0x000fe20000000f00 */
[----:B------:R-:W-:Y:S02]  /*58640*/  IMAD.MOV.U32 R6, RZ, RZ, R15 ;  /* 0x000000ffff067224 */ /* 0x000fe400078e000f */
[----:B------:R-:W-:Y:S01]  /*58650*/  IMAD.MOV.U32 R11, RZ, RZ, R12 ;  /* 0x000000ffff0b7224 */ /* 0x000fe200078e000c */
[----:B------:R-:W-:Y:S01]  /*58660*/  MOV R10, R13 ;  /* 0x0000000d000a7202 */ /* 0x000fe20000000f00 */
[----:B------:R-:W3:Y:S01]  /*58670*/  LDL.LU.64 R14, [R1+0x1cb0] ;  /* 0x001cb000010e7983 */ /* 0x000ee20000300a00 */
[----:B------:R-:W2:Y:S02]  /*58680*/  LDL.LU.64 R12, [R1+0x1ca8] ;  /* 0x001ca800010c7983 */ /* 0x000ea40000300a00 */
[----:B------:R-:W-:Y:S01]  /*58690*/  STL.64 [R1+0x1c98], R16 ;  /* 0x001c981001007387 */ /* 0x000fe20000100a00 */
[----:B------:R-:W-:Y:S01]  /*586a0*/  STL [R1+0x1a18], R10 ;  /* 0x001a180a01007387 */ /* 0x000fe20000100800 */
[----:B------:R-:W-:Y:S02]  /*586b0*/  STL [R1+0x1a14], R11 ;  /* 0x001a140b01007387 */ /* 0x000fe40000100800 */
[----:B------:R2:W-:Y:S02]  /*586c0*/  STL.64 [R1+0x1ca0], R8 ;  /* 0x001ca00801007387 */ /* 0x0005e40000100a00 */
[C---:B--2---:R-:W-:Y:S01]  /*586d0*/  HMMA.16816.F32 R8, R24.reuse, R12, R20 ;  /* 0x0000000c1808723c */ /* 0x044fe20000001814 */
[----:B------:R-:W2:Y:S11]  /*586e0*/  LDL.LU R20, [R1+0x330] ;  /* 0x0003300001147983 */ /* 0x000eb60000300800 */
[----:B------:R-:W-:Y:S11]  /*586f0*/  @!UPT UIADD3 URZ, URZ, URZ, URZ ;  /* 0x0000003f3f3ff290 */ /* 0x000ff6000fffe03f */
[----:B------:R-:W-:Y:S01]  /*58700*/  STL.64 [R1+0x3d0], R8 ;  /* 0x0003d00801007387 */ /* 0x000fe20000100a00 */
[----:B------:R-:W-:Y:S02]  /*58710*/  STL.64 [R1+0x3d8], R10 ;  /* 0x0003d80a01007387 */ /* 0x000fe40000100a00 */
[----:B------:R-:W2:Y:S02]  /*58720*/  LDL.LU R21, [R1+0x334] ;  /* 0x0003340001157983 */ /* 0x000ea40000300800 */
[----:B------:R-:W4:Y:S01]  /*58730*/  LDL.LU R22, [R1+0x338] ;  /* 0x0003380001167983 */ /* 0x000f220000300800 */
[----:B------:R-:W4:Y:S04]  /*58740*/  LDL.LU R23, [R1+0x33c] ;  /* 0x00033c0001177983 */ /* 0x000f280000300800 */
[----:B----4-:R-:W-:Y:S01]  /*58750*/  STL.64 [R1+0x1bd8], R22 ;  /* 0x001bd81601007387 */ /* 0x010fe20000100a00 */
[----:B--2---:R0:W-:Y:S03]  /*58760*/  STL.64 [R1+0x1bd0], R20 ;  /* 0x001bd01401007387 */ /* 0x0041e60000100a00 */
        /* <DEDUP_REMOVED lines=49> */
[----:B------:R-:W4:Y:S02]  /*58a80*/  LDL.LU R21, [R1+0x194] ;  /* 0x0001940001157983 */ /* 0x000f240000300800 */
[----:B------:R-:W5:Y:S02]  /*58a90*/  LDL.LU R8, [R1+0x3c0] ;  /* 0x0003c00001087983 */ /* 0x000f640000300800 */
[----:B------:R-:W5:Y:S01]  /*58aa0*/  LDL.LU R9, [R1+0x3c4] ;  /* 0x0003c40001097983 */ /* 0x000f620000300800 */
[----:B------:R-:W5:Y:S01]  /*58ab0*/  LDL.LU R10, [R1+0x3c8] ;  /* 0x0003c800010a7983 */ /* 0x000f620000300800 */
[----:B------:R-:W5:Y:S03]  /*58ac0*/  LDL.LU R11, [R1+0x3cc] ;  /* 0x0003cc00010b7983 */ /* 0x000f660000300800 */
        /* <DEDUP_REMOVED lines=20> */
[----:B------:R-:W4:Y:S04]  /*58c10*/  LDL R23, [R1+0x5c0] ;  /* 0x0005c00001177983 */ /* 0x000f280000100800 */
[----:B------:R-:W4:Y:S04]  /*58c20*/  LDL R28, [R1+0x5c4] ;  /* 0x0005c400011c7983 */ /* 0x000f280000100800 */
[----:B------:R-:W4:Y:S04]  /*58c30*/  LDL R29, [R1+0x5b0] ;  /* 0x0005b000011d7983 */ /* 0x000f280000100800 */
[----:B------:R-:W4:Y:S01]  /*58c40*/  LDL R3, [R1+0x5b4] ;  /* 0x0005b40001037983 */ /* 0x000f220000100800 */
[C---:B-----5:R-:W-:Y:S03]  /*58c50*/  HMMA.16816.F32 R8, R24.reuse, R4, R8 ;  /* 0x000000041808723c */ /* 0x060fe60000001808 */
        /* <DEDUP_REMOVED lines=12> */
[----:B------:R0:W-:Y:S01]  /*58d20*/  STL.64 [R1+0x3c0], R8 ;  /* 0x0003c00801007387 */ /* 0x0001e20000100a00 */
[----:B------:R-:W-:Y:S03]  /*58d30*/  STL.64 [R1+0x3c8], R10 ;  /* 0x0003c80a01007387 */ /* 0x000fe60000100a00 */
[----:B0-----:R-:W4:Y:S01]  /*58d40*/  LDL.LU.64 R8, [R1+0x1ca0] ;  /* 0x001ca00001087983 */ /* 0x001f220000300a00 */
[----:B------:R0:W-:Y:S03]  /*58d50*/  STL.64 [R1+0x1a38], R6 ;  /* 0x001a380601007387 */ /* 0x0001e60000100a00 */
[----:B0-----:R-:W3:Y:S04]  /*58d60*/  LDL R6, [R1+0x5cc] ;  /* 0x0005cc0001067983 */ /* 0x001ee80000100800 */
[----:B------:R-:W5:Y:S01]  /*58d70*/  LDL R7, [R1+0x5b8] ;  /* 0x0005b80001077983 */ /* 0x000f620000100800 */
[----:B------:R0:W-:Y:S03]  /*58d80*/  STL.64 [R1+0x1a30], R4 ;  /* 0x001a300401007387 */ /* 0x0001e60000100a00 */
[----:B0-----:R-:W2:Y:S01]  /*58d90*/  LDL.LU R4, [R1+0x110] ;  /* 0x0001100001047983 */ /* 0x001ea20000300800 */
[----:B------:R-:W2:Y:S01]  /*58da0*/  LDL.LU R5, [R1+0x114] ;  /* 0x0001140001057983 */ /* 0x000ea20000300800 */
[----:B----4-:R-:W-:Y:S02]  /*58db0*/  HMMA.16816.F32 R24, R24, R8, R16 ;  /* 0x000000081818723c */ /* 0x010fe40000001810 */
[----:B------:R-:W4:Y:S11]  /*58dc0*/  LDL.LU.64 R16, [R1+0x1c98] ;  /* 0x001c980001107983 */ /* 0x000f360000300a00 */
[----:B------:R-:W-:Y:S10]  /*58dd0*/  @!UPT UIADD3 URZ, URZ, URZ, URZ ;  /* 0x0000003f3f3ff290 */ /* 0x000ff4000fffe03f */
[----:B------:R0:W-:Y:S04]  /*58de0*/  STL.64 [R1+0x1c8], R26 ;  /* 0x0001c81a01007387 */ /* 0x0001e80000100a00 */
[----:B0-----:R-:W3:Y:S01]  /*58df0*/  LDL R27, [R1+0x5c8] ;  /* 0x0005c800011b7983 */ /* 0x001ee20000100800 */
[----:B------:R-:W-:Y:S02]  /*58e00*/  MOV R18, R24 ;  /* 0x0000001800127202 */ /* 0x000fe40000000f00 */
[----:B------:R-:W-:Y:S01]  /*58e10*/  MOV R19, R25 ;  /* 0x0000001900137202 */ /* 0x000fe20000000f00 */
[----:B-----5:R-:W-:Y:S01]  /*58e20*/  F2FP.PACK_AB R25, R7, R22 ;  /* 0x000000160719723e */ /* 0x020fe200000000ff */
[----:B------:R-:W-:Y:S01]  /*58e30*/  F2FP.PACK_AB R26, R23, R28 ;  /* 0x0000001c171a723e */ /* 0x000fe200000000ff */
[----:B------:R0:W-:Y:S04]  /*58e40*/  STL.64 [R1+0x1a70], R8 ;  /* 0x001a700801007387 */ /* 0x0001e80000100a00 */
[----:B0-----:R-:W5:Y:S01]  /*58e50*/  LDL.LU R8, [R1+0x320] ;  /* 0x0003200001087983 */ /* 0x001f620000300800 */
[----:B------:R-:W5:Y:S02]  /*58e60*/  LDL.LU R9, [R1+0x324] ;  /* 0x0003240001097983 */ /* 0x000f640000300800 */
[----:B------:R-:W5:Y:S02]  /*58e70*/  LDL.LU R10, [R1+0x328] ;  /* 0x00032800010a7983 */ /* 0x000f640000300800 */
[----:B------:R-:W5:Y:S01]  /*58e80*/  LDL.LU R11, [R1+0x32c] ;  /* 0x00032c00010b7983 */ /* 0x000f620000300800 */
[----:B------:R-:W-:Y:S04]  /*58e90*/  STL.64 [R1+0x1a58], R18 ;  /* 0x001a581201007387 */ /* 0x000fe80000100a00 */
[----:B----4-:R0:W-:Y:S04]  /*58ea0*/  STL.64 [R1+0x1a50], R16 ;  /* 0x001a501001007387 */ /* 0x0101e80000100a00 */
[----:B0-----:R-:W4:Y:S01]  /*58eb0*/  LDL.LU R16, [R1+0x120] ;  /* 0x0001200001107983 */ /* 0x001f220000300800 */
[----:B------:R-:W4:Y:S01]  /*58ec0*/  LDL.LU R17, [R1+0x124] ;  /* 0x0001240001117983 */ /* 0x000f220000300800 */
[----:B---3--:R-:W-:Y:S01]  /*58ed0*/  F2FP.PACK_AB R24, R27, R6 ;  /* 0x000000061b18723e */ /* 0x008fe200000000ff */
[----:B------:R-:W-:-:S07]  /*58ee0*/  F2FP.PACK_AB R27, R29, R3 ;  /* 0x000000031d1b723e */ /* 0x000fce00000000ff */
        /* <DEDUP_REMOVED lines=55> */
[----:B0-----:R-:W4:Y:S01]  /*59260*/  LDL.LU.64 R22, [R1+0x1bd8] ;  /* 0x001bd80001167983 */ /* 0x001f220000300a00 */
[----:B------:R-:W4:Y:S01]  /*59270*/  LDL.LU.64 R20, [R1+0x1bd0] ;  /* 0x001bd00001147983 */ /* 0x000f220000300a00 */
[C---:B-----5:R-:W-:Y:S08]  /*59280*/  HMMA.16816.F32 R8, R24.reuse, R4, R8 ;  /* 0x000000041808723c */ /* 0x060ff00000001808 */
[C---:B----4-:R-:W-:Y:S01]  /*59290*/  HMMA.16816.F32 R16, R24.reuse, R16, R20 ;  /* 0x000000101810723c */ /* 0x050fe20000001814 */
[----:B------:R-:W2:Y:S11]  /*592a0*/  LDL.LU.64 R20, [R1+0x1bc8] ;  /* 0x001bc80001147983 */ /* 0x000eb60000300a00 */
[----:B------:R-:W-:Y:S11]  /*592b0*/  @!UPT UIADD3 URZ, URZ, URZ, URZ ;  /* 0x0000003f3f3ff290 */ /* 0x000ff6000fffe03f */
[----:B------:R-:W-:Y:S01]  /*592c0*/  STL.64 [R1+0x330], R16 ;  /* 0x0003301001007387 */ /* 0x000fe20000100a00 */
[----:B------:R-:W-:Y:S02]  /*592d0*/  STL.64 [R1+0x338], R18 ;  /* 0x0003381201007387 */ /* 0x000fe40000100a00 */
[----:B------:R0:W-:Y:S02]  /*592e0*/  STL.64 [R1+0x320], R8 ;  /* 0x0003200801007387 */ /* 0x0001e40000100a00 */
[----:B------:R1:W-:Y:S01]  /*592f0*/  STL.64 [R1+0x328], R10 ;  /* 0x0003280a01007387 */ /* 0x0003e20000100a00 */
[----:B--2---:R-:W-:Y:S07]  /*59300*/  HMMA.16816.F32 R4, R24, R20, R12 ;  /* 0x000000141804723c */ /* 0x004fee000000180c */
[----:B------:R-:W-:Y:S01]  /*59310*/  IMAD.MOV.U32 R20, RZ, RZ, R2 ;  /* 0x000000ffff147224 */ /* 0x000fe200078e0002 */
[----:B------:R-:W-:Y:S01]  /*59320*/  MOV R21, R0 ;  /* 0x0000000000157202 */ /* 0x000fe20000000f00 */
[----:B------:R-:W2:Y:S11]  /*59330*/  LDL.LU R2, [R1+0x1bc0] ;  /* 0x001bc00001027983 */ /* 0x000eb60000300800 */
[----:B------:R-:W-:Y:S03]  /*59340*/  @!UPT UIADD3 URZ, URZ, URZ, URZ ;  /* 0x0000003f3f3ff290 */ /* 0x000fe6000fffe03f */
[----:B------:R-:W-:Y:S01]  /*59350*/  STL.64 [R1+0x310], R4 ;  /* 0x0003100401007387 */ /* 0x000fe20000100a00 */
[----:B------:R-:W-:Y:S02]  /*59360*/  STL.64 [R1+0x318], R6 ;  /* 0x0003180601007387 */ /* 0x000fe40000100a00 */
[----:B------:R3:W-:Y:S02]  /*59370*/  STL.64 [R1+0x1a78], R20 ;  /* 0x001a781401007387 */ /* 0x0007e40000100a00 */
[----:B0-----:R-:W4:Y:S01]  /*59380*/  LDL.LU R8, [R1+0x210] ;  /* 0x0002100001087983 */ /* 0x001f220000300800 */
[----:B------:R-:W4:Y:S01]  /*59390*/  LDL.LU R9, [R1+0x214] ;  /* 0x0002140001097983 */ /* 0x000f220000300800 */
[----:B-1----:R-:W5:Y:S02]  /*593a0*/  LDL.LU R10, [R1+0x218] ;  /* 0x00021800010a7983 */ /* 0x002f640000300800 */
[----:B------:R-:W5:Y:S02]  /*593b0*/  LDL.LU R11, [R1+0x21c] ;  /* 0x00021c00010b7983 */ /* 0x000f640000300800 */
[----:B-----5:R-:W-:Y:S01]  /*593c0*/  STL.64 [R1+0x1a88], R10 ;  /* 0x001a880a01007387 */ /* 0x020fe20000100a00 */
[----:B----4-:R0:W-:Y:S02]  /*593d0*/  STL.64 [R1+0x1a80], R8 ;  /* 0x001a800801007387 */ /* 0x0101e40000100a00 */
[----:B---3--:R-:W3:Y:S01]  /*593e0*/  LDL.LU R20, [R1+0x10] ;  /* 0x0000100001147983 */ /* 0x008ee20000300800 */
[----:B--2---:R-:W-:-:S05]  /*593f0*/  MOV R21, R2 ;  /* 0x0000000200157202 */ /* 0x004fca0000000f00 */
[----:B---3--:R1:W-:Y:S01]  /*59400*/  STL.64 [R1+0x1a90], R20 ;  /* 0x001a901401007387 */ /* 0x0083e20000100a00 */
        /* <DEDUP_REMOVED lines=79> */
[----:B------:R-:W4:Y:S02]  /*59900*/  LDL.LU R4, [R1+0xd0] ;  /* 0x0000d00001047983 */ /* 0x000f240000300800 */
[----:B------:R-:W4:Y:S02]  /*59910*/  LDL.LU R5, [R1+0xd4] ;  /* 0x0000d40001057983 */ /* 0x000f240000300800 */
        /* <DEDUP_REMOVED lines=11> */
[----:B------:R-:W4:Y:S01]  /*599d0*/  LDL.LU R13, [R1+0xf4] ;  /* 0x0000f400010d7983 */ /* 0x000f220000300800 */
[----:B0-----:R-:W4:Y:S01]  /*599e0*/  LDL.LU R4, [R1+0x300] ;  /* 0x0003000001047983 */ /* 0x001f220000300800 */
[----:B------:R-:W4:Y:S02]  /*599f0*/  LDL.LU R5, [R1+0x304] ;  /* 0x0003040001057983 */ /* 0x000f240000300800 */
[----:B------:R-:W4:Y:S02]  /*59a00*/  LDL.LU R6, [R1+0x308] ;  /* 0x0003080001067983 */ /* 0x000f240000300800 */
[----:B------:R-:W4:Y:S01]  /*59a10*/  LDL.LU R7, [R1+0x30c] ;  /* 0x00030c0001077983 */ /* 0x000f220000300800 */
[----:B------:R-:W5:Y:S01]  /*59a20*/  LDL.LU R20, [R1+0x2e0] ;  /* 0x0002e00001147983 */ /* 0x000f620000300800 */
[----:B------:R-:W5:Y:S02]  /*59a30*/  LDL.LU R21, [R1+0x2e4] ;  /* 0x0002e40001157983 */ /* 0x000f640000300800 */
[----:B------:R-:W5:Y:S02]  /*59a40*/  LDL.LU R22, [R1+0x2e8] ;  /* 0x0002e80001167983 */ /* 0x000f640000300800 */
[----:B------:R-:W5:Y:S01]  /*59a50*/  LDL.LU R23, [R1+0x2ec] ;  /* 0x0002ec0001177983 */ /* 0x000f620000300800 */
        /* <DEDUP_REMOVED lines=29> */
[----:B------:R-:W4:Y:S01]  /*59c30*/  LDL.LU.64 R6, [R1+0x1bb8] ;  /* 0x001bb80001067983 */ /* 0x000f220000300a00 */
[----:B------:R-:W4:Y:S02]  /*59c40*/  LDL.LU.64 R4, [R1+0x1bb0] ;  /* 0x001bb00001047983 */ /* 0x000f240000300a00 */
[----:B------:R0:W-:Y:S02]  /*59c50*/  STL.64 [R1+0x300], R12 ;  /* 0x0003000c01007387 */ /* 0x0001e40000100a00 */
[----:B------:R4:W-:Y:S01]  /*59c60*/  STL.64 [R1+0x308], R14 ;  /* 0x0003080e01007387 */ /* 0x0009e20000100a00 */
[----:B0-----:R-:W4:Y:S02]  /*59c70*/  LDL.LU.64 R12, [R1+0x1ba8] ;  /* 0x001ba800010c7983 */ /* 0x001f240000300a00 */
[C---:B----4-:R-:W-:Y:S02]  /*59c80*/  HMMA.16816.F32 R12, R24.reuse, R12, R4 ;  /* 0x0000000c180c723c */ /* 0x050fe40000001804 */
[----:B------:R-:W5:Y:S11]  /*59c90*/  LDL.LU.64 R4, [R1+0x1ba0] ;  /* 0x001ba00001047983 */ /* 0x000f760000300a00 */
[----:B------:R-:W-:Y:S10]  /*59ca0*/  @!UPT UIADD3 URZ, URZ, URZ, URZ ;  /* 0x0000003f3f3ff290 */ /* 0x000ff4000fffe03f */
[----:B------:R0:W-:Y:S01]  /*59cb0*/  STL.64 [R1+0x2f0], R12 ;  /* 0x0002f00c01007387 */ /* 0x0001e20000100a00 */
[----:B------:R1:W-:Y:S03]  /*59cc0*/  STL.64 [R1+0x2f8], R14 ;  /* 0x0002f80e01007387 */ /* 0x0003e60000100a00 */
[----:B0-----:R-:W4:Y:S01]  /*59cd0*/  LDL.LU R12, [R1+0x1f0] ;  /* 0x0001f000010c7983 */ /* 0x001f220000300800 */
[----:B------:R-:W4:Y:S02]  /*59ce0*/  LDL.LU R13, [R1+0x1f4] ;  /* 0x0001f400010d7983 */ /* 0x000f240000300800 */
[----:B-1----:R-:W4:Y:S02]  /*59cf0*/  LDL.LU R14, [R1+0x1f8] ;  /* 0x0001f800010e7983 */ /* 0x002f240000300800 */
[----:B------:R-:W4:Y:S01]  /*59d00*/  LDL.LU R15, [R1+0x1fc] ;  /* 0x0001fc00010f7983 */ /* 0x000f220000300800 */
[C---:B-----5:R-:W-:Y:S01]  /*59d10*/  HMMA.16816.F32 R4, R24.reuse, R4, R20 ;  /* 0x000000041804723c */ /* 0x060fe20000001814 */
[----:B------:R-:W2:Y:S11]  /*59d20*/  LDL.LU.64 R20, [R1+0x1b98] ;  /* 0x001b980001147983 */ /* 0x000eb60000300a00 */
[----:B------:R-:W-:Y:S11]  /*59d30*/  @!UPT UIADD3 URZ, URZ, URZ, URZ ;  /* 0x0000003f3f3ff290 */ /* 0x000ff6000fffe03f */
[----:B------:R0:W-:Y:S01]  /*59d40*/  STL.64 [R1+0x2e0], R4 ;  /* 0x0002e00401007387 */ /* 0x0001e20000100a00 */
[----:B------:R1:W-:Y:S03]  /*59d50*/  STL.64 [R1+0x2e8], R6 ;  /* 0x0002e80601007387 */ /* 0x0003e60000100a00 */
[----:B0-----:R-:W5:Y:S01]  /*59d60*/  LDL.LU R4, [R1+0x1e0] ;  /* 0x0001e00001047983 */ /* 0x001f620000300800 */
[----:B------:R-:W5:Y:S02]  /*59d70*/  LDL.LU R5, [R1+0x1e4] ;  /* 0x0001e40001057983 */ /* 0x000f640000300800 */
[----:B-1----:R-:W5:Y:S02]  /*59d80*/  LDL.LU R6, [R1+0x1e8] ;  /* 0x0001e80001067983 */ /* 0x002f640000300800 */
[----:B------:R-:W5:Y:S01]  /*59d90*/  LDL.LU R7, [R1+0x1ec] ;  /* 0x0001ec0001077983 */ /* 0x000f620000300800 */
[----:B------:R-:W3:Y:S01]  /*59da0*/  LDL.LU R0, [R1+0xbac] ;  /* 0x000bac0001007983 */ /* 0x000ee20000300800 */
[C---:B--2---:R-:W-:Y:S03]  /*59db0*/  HMMA.16816.F32 R20, R24.reuse, R20, R8 ;  /* 0x000000141814723c */ /* 0x044fe60000001808 */
[----:B------:R-:W2:Y:S01]  /*59dc0*/  LDL.LU.64 R10, [R1+0x1b90] ;  /* 0x001b9000010a7983 */ /* 0x000ea20000300a00 */
[----:B------:R-:W2:Y:S11]  /*59dd0*/  LDL.LU.64 R8, [R1+0x1b88] ;  /* 0x001b880001087983 */ /* 0x000eb60000300a00 */
[----:B------:R-:W-:Y:S08]  /*59de0*/  @!UPT UIADD3 URZ, URZ, URZ, URZ ;  /* 0x0000003f3f3ff290 */ /* 0x000ff0000fffe03f */
        /* <DEDUP_REMOVED lines=90> */
[----:B------:R-:W3:Y:S02]  /*5a390*/  LDL.LU.64 R20, [R1+0x1a60] ;  /* 0x001a600001147983 */ /* 0x000ee40000300a00 */
        /* <DEDUP_REMOVED lines=8> */
[----:B------:R-:W3:Y:S02]  /*5a420*/  LDL R20, [R1+0x7e0] ;  /* 0x0007e00001147983 */ /* 0x000ee40000100800 */
[----:B------:R-:W3:Y:S01]  /*5a430*/  LDL.LU R21, [R1+0xb98] ;  /* 0x000b980001157983 */ /* 0x000ee20000300800 */
[----:B--2---:R0:W-:Y:S04]  /*5a440*/  STL.64 [R1+0x18b8], R22 ;  /* 0x0018b81601007387 */ /* 0x0041e80000100a00 */
[----:B0-----:R-:W2:Y:S01]  /*5a450*/  LDL.LU R22, [R1+0xba0] ;  /* 0x000ba00001167983 */ /* 0x001ea20000300800 */
[----:B------:R-:W2:Y:S01]  /*5a460*/  LDL R23, [R1+0x7e4] ;  /* 0x0007e40001177983 */ /* 0x000ea20000100800 */
[C---:B----4-:R-:W-:Y:S11]  /*5a470*/  HMMA.16816.F32 R12, R24.reuse, R16, R12 ;  /* 0x00000010180c723c */ /* 0x050ff6000000180c */
[----:B------:R-:W-:Y:S11]  /*5a480*/  @!UPT UIADD3 URZ, URZ, URZ, URZ ;  /* 0x0000003f3f3ff290 */ /* 0x000ff6000fffe03f */
[----:B------:R-:W-:Y:S01]  /*5a490*/  @!UPT UIADD3 URZ, URZ, URZ, URZ ;  /* 0x0000003f3f3ff290 */ /* 0x000fe2000fffe03f */
[----:B------:R-:W-:Y:S01]  /*5a4a0*/  STL.64 [R1+0x1f0], R12 ;  /* 0x0001f00c01007387 */ /* 0x000fe20000100a00 */
[----:B------:R0:W-:Y:S03]  /*5a4b0*/  STL.64 [R1+0x1f8], R14 ;  /* 0x0001f80e01007387 */ /* 0x0001e60000100a00 */
[----:B0-----:R-:W4:Y:S01]  /*5a4c0*/  LDL.LU.64 R14, [R1+0x1a48] ;  /* 0x001a4800010e7983 */ /* 0x001f220000300a00 */
[----:B------:R-:W5:Y:S02]  /*5a4d0*/  LDL.LU.64 R12, [R1+0x1a40] ;  /* 0x001a4000010c7983 */ /* 0x000f640000300a00 */
[----:B---3--:R0:W-:Y:S02]  /*5a4e0*/  STL.64 [R1+0x18c0], R18 ;  /* 0x0018c01201007387 */ /* 0x0081e40000100a00 */
[----:B------:R-:W3:Y:S01]  /*5a4f0*/  LDL.LU R16, [R1+0x1d0] ;  /* 0x0001d00001107983 */ /* 0x000ee20000300800 */
[----:B------:R-:W3:Y:S04]  /*5a500*/  LDL.LU R17, [R1+0x1d4] ;  /* 0x0001d40001117983 */ /* 0x000ee80000300800 */
[----:B0-----:R-:W3:Y:S01]  /*5a510*/  LDL.LU R18, [R1+0x1d8] ;  /* 0x0001d80001127983 */ /* 0x001ee20000300800 */
[----:B------:R-:W3:Y:S01]  /*5a520*/  LDL.LU R19, [R1+0x1dc] ;  /* 0x0001dc0001137983 */ /* 0x000ee20000300800 */
[----:B-----5:R-:W-:Y:S11]  /*5a530*/  HMMA.16816.F32 R4, R24, R12, R4 ;  /* 0x0000000c1804723c */ /* 0x020ff60000001804 */
[----:B------:R-:W-:Y:S11]  /*5a540*/  @!UPT UIADD3 URZ, URZ, URZ, URZ ;  /* 0x0000003f3f3ff290 */ /* 0x000ff6000fffe03f */
[----:B------:R-:W-:Y:S01]  /*5a550*/  @!UPT UIADD3 URZ, URZ, URZ, URZ ;  /* 0x0000003f3f3ff290 */ /* 0x000fe2000fffe03f */
[----:B------:R-:W-:Y:S01]  /*5a560*/  STL.64 [R1+0x1e0], R4 ;  /* 0x0001e00401007387 */ /* 0x000fe20000100a00 */
[----:B------:R0:W-:Y:S03]  /*5a570*/  STL.64 [R1+0x1e8], R6 ;  /* 0x0001e80601007387 */ /* 0x0001e60000100a00 */
[----:B0-----:R-:W5:Y:S01]  /*5a580*/  LDL.LU.64 R6, [R1+0x1a38] ;  /* 0x001a380001067983 */ /* 0x001f620000300a00 */
[----:B------:R-:W3:Y:S02]  /*5a590*/  LDL.LU.64 R4, [R1+0x1a30] ;  /* 0x001a300001047983 */ /* 0x000ee40000300a00 */
[--C-:B--2---:R-:W-:Y:S02]  /*5a5a0*/  FADD R0, R0, -R23.reuse ;  /* 0x8000001700007221 */ /* 0x104fe40000000000 */
[----:B------:R-:W-:Y:S02]  /*5a5b0*/  FADD R2, R2, -R23 ;  /* 0x8000001702027221 */ /* 0x000fe40000000000 */
[----:B------:R-:W-:Y:S01]  /*5a5c0*/  FMUL R0, R0, 1.4426950216293334961 ;  /* 0x3fb8aa3b00007820 */ /* 0x000fe20000400000 */
[----:B----4-:R3:W-:Y:S03]  /*5a5d0*/  STL.64 [R1+0x17a0], R14 ;  /* 0x0017a00e01007387 */ /* 0x0107e60000100a00 */
[----:B------:R0:W1:Y:S02]  /*5a5e0*/  MUFU.EX2 R10, R0 ;  /* 0x00000000000a7308 */ /* 0x0000640000000800 */
[----:B0-----:R-:W-:-:S02]  /*5a5f0*/  FMUL R0, R2, 1.4426950216293334961 ;  /* 0x3fb8aa3b02007820 */ /* 0x001fc40000400000 */
[--C-:B------:R-:W-:Y:S01]  /*5a600*/  FADD R2, R22, -R23.reuse ;  /* 0x8000001716027221 */ /* 0x100fe20000000000 */
[----:B---3--:R-:W-:Y:S03]  /*5a610*/  HMMA.16816.F32 R12, R24, R4, R16 ;  /* 0x00000004180c723c */ /* 0x008fe60000001810 */
[----:B------:R0:W2:Y:S02]  /*5a620*/  MUFU.EX2 R4, R0 ;  /* 0x0000000000047308 */ /* 0x0000a40000000800 */
[----:B0-----:R-:W-:Y:S02]  /*5a630*/  FMUL R0, R2, 1.4426950216293334961 ;  /* 0x3fb8aa3b02007820 */ /* 0x001fe40000400000 */
[----:B------:R-:W-:-:S04]  /*5a640*/  FADD R2, R3, -R23 ;  /* 0x8000001703027221 */ /* 0x000fc80000000000 */
[----:B------:R0:W3:Y:S02]  /*5a650*/  MUFU.EX2 R3, R0 ;  /* 0x0000000000037308 */ /* 0x0000e40000000800 */
[----:B0-----:R-:W-:Y:S02]  /*5a660*/  FMUL R0, R2, 1.4426950216293334961 ;  /* 0x3fb8aa3b02007820 */ /* 0x001fe40000400000 */
[----:B------:R-:W-:-:S04]  /*5a670*/  FADD R2, R28, -R20 ;  /* 0x800000141c027221 */ /* 0x000fc80000000000 */
[----:B------:R0:W4:Y:S02]  /*5a680*/  MUFU.EX2 R28, R0 ;  /* 0x00000000001c7308 */ /* 0x0001240000000800 */
[----:B0-----:R-:W-:Y:S02]  /*5a690*/  FMUL R0, R2, 1.4426950216293334961 ;  /* 0x3fb8aa3b02007820 */ /* 0x001fe40000400000 */
[----:B------:R-:W-:-:S04]  /*5a6a0*/  FADD R2, R29, -R20 ;  /* 0x800000141d027221 */ /* 0x000fc80000000000 */
[----:B------:R0:W1:Y:S02]  /*5a6b0*/  MUFU.EX2 R29, R0 ;  /* 0x00000000001d7308 */ /* 0x0000640000000800 */
[----:B0-----:R-:W-:Y:S02]  /*5a6c0*/  FMUL R0, R2, 1.4426950216293334961 ;  /* 0x3fb8aa3b02007820 */ /* 0x001fe40000400000 */
[----:B------:R-:W-:-:S04]  /*5a6d0*/  FADD R2, R11, -R20 ;  /* 0x800000140b027221 */ /* 0x000fc80000000000 */
[----:B------:R-:W0:Y:S01]  /*5a6e0*/  MUFU.EX2 R11, R0 ;  /* 0x00000000000b7308 */ /* 0x000e220000000800 */
[----:B-----5:R-:W-:Y:S01]  /*5a6f0*/  STL.64 [R1+0x17a8], R6 ;  /* 0x0017a80601007387 */ /* 0x020fe20000100a00 */
[----:B------:R-:W-:Y:S02]  /*5a700*/  STL.64 [R1+0x1d0], R12 ;  /* 0x0001d00c01007387 */ /* 0x000fe40000100a00 */
[----:B------:R5:W-:Y:S02]  /*5a710*/  STL.64 [R1+0x1d8], R14 ;  /* 0x0001d80e01007387 */ /* 0x000be40000100a00 */
[----:B-1----:R-:W-:Y:S01]  /*5a720*/  STL [R1+0x10], R10 ;  /* 0x0000100a01007387 */ /* 0x002fe20000100800 */
[----:B--2---:R1:W-:Y:S01]  /*5a730*/  STL [R1+0x20], R4 ;  /* 0x0000200401007387 */ /* 0x0043e20000100800 */
[----:B---3--:R-:W-:Y:S02]  /*5a740*/  STL [R1+0x30], R3 ;  /* 0x0000300301007387 */ /* 0x008fe40000100800 */
[----:B----4-:R-:W-:Y:S02]  /*5a750*/  STL [R1+0x40], R28 ;  /* 0x0000401c01007387 */ /* 0x010fe40000100800 */
[----:B------:R-:W-:Y:S01]  /*5a760*/  STL [R1+0x14], R29 ;  /* 0x0000141d01007387 */ /* 0x000fe20000100800 */
[----:B0-----:R-:W-:Y:S01]  /*5a770*/  STL [R1+0x24], R11 ;  /* 0x0000240b01007387 */ /* 0x001fe20000100800 */
[----:B-----5:R-:W2:Y:S02]  /*5a780*/  LDL R14, [R1+0xb8] ;  /* 0x0000b800010e7983 */ /* 0x020ea40000100800 */
[----:B------:R-:W2:Y:S02]  /*5a790*/  LDL R15, [R1+0xbc] ;  /* 0x0000bc00010f7983 */ /* 0x000ea40000100800 */
[----:B--2---:R0:W-:Y:S01]  /*5a7a0*/  STL.64 [R1+0x18c8], R14 ;  /* 0x0018c80e01007387 */ /* 0x0041e20000100a00 */
[----:B-1----:R-:W2:Y:S02]  /*5a7b0*/  LDL.LU R4, [R1+0x4b0] ;  /* 0x0004b00001047983 */ /* 0x002ea40000300800 */
[----:B------:R-:W2:Y:S02]  /*5a7c0*/  LDL.LU R5, [R1+0x4b4] ;  /* 0x0004b40001057983 */ /* 0x000ea40000300800 */
[----:B------:R-:W3:Y:S01]  /*5a7d0*/  LDL.LU R6, [R1+0x4b8] ;  /* 0x0004b80001067983 */ /* 0x000ee20000300800 */
[----:B------:R-:W3:Y:S01]  /*5a7e0*/  LDL.LU R7, [R1+0x4bc] ;  /* 0x0004bc0001077983 */ /* 0x000ee20000300800 */
[----:B------:R-:W-:-:S02]  /*5a7f0*/  FMUL R0, R2, 1.4426950216293334961 ;  /* 0x3fb8aa3b02007820 */ /* 0x000fc40000400000 */
[----:B------:R-:W-:Y:S01]  /*5a800*/  FADD R2, R21, -R20 ;  /* 0x8000001415027221 */ /* 0x000fe20000000000 */
[----:B---3--:R1:W-:Y:S01]  /*5a810*/  STL.64 [R1+0x18d8], R6 ;  /* 0x0018d80601007387 */ /* 0x0083e20000100a00 */
[----:B--2---:R-:W-:Y:S02]  /*5a820*/  STL.64 [R1+0x18d0], R4 ;  /* 0x0018d00401007387 */ /* 0x004fe40000100a00 */
[----:B------:R-:W2:Y:S02]  /*5a830*/  LDL.LU R20, [R1+0x4c0] ;  /* 0x0004c00001147983 */ /* 0x000ea40000300800 */
[----:B------:R-:W2:Y:S01]  /*5a840*/  LDL.LU R21, [R1+0x4c4] ;  /* 0x0004c40001157983 */ /* 0x000ea20000300800 */
[----:B------:R-:W3:Y:S01]  /*5a850*/  LDL.LU R22, [R1+0x4c8] ;  /* 0x0004c80001167983 */ /* 0x000ee20000300800 */
[----:B------:R-:W3:Y:S03]  /*5a860*/  LDL.LU R23, [R1+0x4cc] ;  /* 0x0004cc0001177983 */ /* 0x000ee60000300800 */
[----:B---3--:R-:W-:Y:S01]  /*5a870*/  STL.64 [R1+0x18e8], R22 ;  /* 0x0018e81601007387 */ /* 0x008fe20000100a00 */
[----:B--2---:R2:W-:Y:S02]  /*5a880*/  STL.64 [R1+0x18e0], R20 ;  /* 0x0018e01401007387 */ /* 0x0045e40000100a00 */
[----:B------:R-:W3:Y:S02]  /*5a890*/  LDL R18, [R1+0xd8] ;  /* 0x0000d80001127983 */ /* 0x000ee40000100800 */
[----:B------:R-:W3:Y:S02]  /*5a8a0*/  LDL R19, [R1+0xdc] ;  /* 0x0000dc0001137983 */ /* 0x000ee40000100800 */
[----:B---3--:R3:W-:Y:S01]  /*5a8b0*/  STL.64 [R1+0x18f0], R18 ;  /* 0x0018f01201007387 */ /* 0x0087e20000100a00 */
[----:B------:R-:W4:Y:S02]  /*5a8c0*/  LDL.LU R12, [R1+0x4d0] ;  /* 0x0004d000010c7983 */ /* 0x000f240000300800 */
[----:B------:R-:W4:Y:S02]  /*5a8d0*/  LDL.LU R13, [R1+0x4d4] ;  /* 0x0004d400010d7983 */ /* 0x000f240000300800 */
[----:B0-----:R-:W5:Y:S01]  /*5a8e0*/  LDL.LU R14, [R1+0x4d8] ;  /* 0x0004d800010e7983 */ /* 0x001f620000300800 */
[----:B------:R-:W5:Y:S04]  /*5a8f0*/  LDL.LU R15, [R1+0x4dc] ;  /* 0x0004dc00010f7983 */ /* 0x000f680000300800 */
[----:B-----5:R-:W-:Y:S01]  /*5a900*/  STL.64 [R1+0x1900], R14 ;  /* 0x0019000e01007387 */ /* 0x020fe20000100a00 */
[----:B----4-:R-:W-:Y:S02]  /*5a910*/  STL.64 [R1+0x18f8], R12 ;  /* 0x0018f80c01007387 */ /* 0x010fe40000100a00 */
[----:B-1----:R-:W4:Y:S02]  /*5a920*/  LDL R6, [R1+0xe8] ;  /* 0x0000e80001067983 */ /* 0x002f240000100800 */
[----:B------:R-:W4:Y:S02]  /*5a930*/  LDL R7, [R1+0xec] ;  /* 0x0000ec0001077983 */ /* 0x000f240000100800 */
[----:B----4-:R0:W-:Y:S01]  /*5a940*/  STL.64 [R1+0x1908], R6 ;  /* 0x0019080601007387 */ /* 0x0101e20000100a00 */
[----:B--2---:R-:W2:Y:S02]  /*5a950*/  LDL.LU R20, [R1+0x4e0] ;  /* 0x0004e00001147983 */ /* 0x004ea40000300800 */
[----:B------:R-:W2:Y:S02]  /*5a960*/  LDL.LU R21, [R1+0x4e4] ;  /* 0x0004e40001157983 */ /* 0x000ea40000300800 */
[----:B------:R-:W4:Y:S01]  /*5a970*/  LDL.LU R22, [R1+0x4e8] ;  /* 0x0004e80001167983 */ /* 0x000f220000300800 */
[----:B------:R-:W4:Y:S04]  /*5a980*/  LDL.LU R23, [R1+0x4ec] ;  /* 0x0004ec0001177983 */ /* 0x000f280000300800 */
[----:B----4-:R-:W-:Y:S01]  /*5a990*/  STL.64 [R1+0x1918], R22 ;  /* 0x0019181601007387 */ /* 0x010fe20000100a00 */
[----:B--2---:R1:W-:Y:S02]  /*5a9a0*/  STL.64 [R1+0x1910], R20 ;  /* 0x0019101401007387 */ /* 0x0043e40000100a00 */
[----:B---3--:R-:W2:Y:S02]  /*5a9b0*/  LDL R18, [R1+0xf8] ;  /* 0x0000f80001127983 */ /* 0x008ea40000100800 */
[----:B------:R-:W2:Y:S02]  /*5a9c0*/  LDL R19, [R1+0xfc] ;  /* 0x0000fc0001137983 */ /* 0x000ea40000100800 */
[----:B--2---:R2:W-:Y:S01]  /*5a9d0*/  STL.64 [R1+0x1920], R18 ;  /* 0x0019201201007387 */ /* 0x0045e20000100a00 */
[----:B0-----:R-:W3:Y:S02]  /*5a9e0*/  LDL R6, [R1+0x108] ;  /* 0x0001080001067983 */ /* 0x001ee40000100800 */
[----:B------:R-:W3:Y:S02]  /*5a9f0*/  LDL R7, [R1+0x10c] ;  /* 0x00010c0001077983 */ /* 0x000ee40000100800 */
[----:B---3--:R0:W-:Y:S01]  /*5aa00*/  STL.64 [R1+0x1928], R6 ;  /* 0x0019280601007387 */ /* 0x0081e20000100a00 */
[----:B-1----:R-:W3:Y:S02]  /*5aa10*/  LDL.LU R20, [R1+0x500] ;  /* 0x0005000001147983 */ /* 0x002ee40000300800 */
[----:B------:R-:W3:Y:S02]  /*5aa20*/  LDL.LU R21, [R1+0x504] ;  /* 0x0005040001157983 */ /* 0x000ee40000300800 */
[----:B------:R-:W4:Y:S01]  /*5aa30*/  LDL.LU R22, [R1+0x508] ;  /* 0x0005080001167983 */ /* 0x000f220000300800 */
[----:B------:R-:W4:Y:S04]  /*5aa40*/  LDL.LU R23, [R1+0x50c] ;  /* 0x00050c0001177983 */ /* 0x000f280000300800 */
[----:B----4-:R1:W-:Y:S01]  /*5aa50*/  STL.64 [R1+0x1938], R22 ;  /* 0x0019381601007387 */ /* 0x0103e20000100a00 */
[----:B---3--:R-:W-:Y:S02]  /*5aa60*/  STL.64 [R1+0x1930], R20 ;  /* 0x0019301401007387 */ /* 0x008fe40000100a00 */
[----:B--2---:R-:W2:Y:S02]  /*5aa70*/  LDL R18, [R1+0x118] ;  /* 0x0001180001127983 */ /* 0x004ea40000100800 */
[----:B------:R-:W2:Y:S02]  /*5aa80*/  LDL R19, [R1+0x11c] ;  /* 0x00011c0001137983 */ /* 0x000ea40000100800 */
[----:B--2---:R2:W-:Y:S01]  /*5aa90*/  STL.64 [R1+0x1940], R18 ;  /* 0x0019401201007387 */ /* 0x0045e20000100a00 */
[----:B------:R-:W3:Y:S02]  /*5aaa0*/  LDL.LU R4, [R1+0x510] ;  /* 0x0005100001047983 */ /* 0x000ee40000300800 */
[----:B------:R-:W3:Y:S02]  /*5aab0*/  LDL.LU R5, [R1+0x514] ;  /* 0x0005140001057983 */ /* 0x000ee40000300800 */
[----:B0-----:R-:W4:Y:S01]  /*5aac0*/  LDL.LU R6, [R1+0x518] ;  /* 0x0005180001067983 */ /* 0x001f220000300800 */
[----:B------:R-:W4:Y:S04]  /*5aad0*/  LDL.LU R7, [R1+0x51c] ;  /* 0x00051c0001077983 */ /* 0x000f280000300800 */
[----:B----4-:R0:W-:Y:S01]  /*5aae0*/  STL.64 [R1+0x1950], R6 ;  /* 0x0019500601007387 */ /* 0x0101e20000100a00 */
[----:B---3--:R-:W-:Y:S02]  /*5aaf0*/  STL.64 [R1+0x1948], R4 ;  /* 0x0019480401007387 */ /* 0x008fe40000100a00 */
[----:B-1----:R-:W3:Y:S02]  /*5ab00*/  LDL R22, [R1+0x128] ;  /* 0x0001280001167983 */ /* 0x002ee40000100800 */
[----:B------:R-:W3:Y:S02]  /*5ab10*/  LDL R23, [R1+0x12c] ;  /* 0x00012c0001177983 */ /* 0x000ee40000100800 */
[----:B---3--:R-:W-:Y:S01]  /*5ab20*/  STL.64 [R1+0x1958], R22 ;  /* 0x0019581601007387 */ /* 0x008fe20000100a00 */
[----:B------:R-:W3:Y:S02]  /*5ab30*/  LDL.LU R16, [R1+0x520] ;  /* 0x0005200001107983 */ /* 0x000ee40000300800 */
[----:B------:R-:W3:Y:S02]  /*5ab40*/  LDL.LU R17, [R1+0x524] ;  /* 0x0005240001117983 */ /* 0x000ee40000300800 */
[----:B--2---:R-:W2:Y:S01]  /*5ab50*/  LDL.LU R18, [R1+0x528] ;  /* 0x0005280001127983 */ /* 0x004ea20000300800 */
[----:B------:R-:W2:Y:S04]  /*5ab60*/  LDL.LU R19, [R1+0x52c] ;  /* 0x00052c0001137983 */ /* 0x000ea80000300800 */
[----:B--2---:R1:W-:Y:S01]  /*5ab70*/  STL.64 [R1+0x1968], R18 ;  /* 0x0019681201007387 */ /* 0x0043e20000100a00 */
[----:B---3--:R-:W-:Y:S02]  /*5ab80*/  STL.64 [R1+0x1960], R16 ;  /* 0x0019601001007387 */ /* 0x008fe40000100a00 */
[----:B0-----:R-:W2:Y:S02]  /*5ab90*/  LDL R6, [R1+0x138] ;  /* 0x0001380001067983 */ /* 0x001ea40000100800 */
[----:B------:R-:W2:Y:S02]  /*5aba0*/  LDL R7, [R1+0x13c] ;  /* 0x00013c0001077983 */ /* 0x000ea40000100800 */
[----:B--2---:R0:W-:Y:S01]  /*5abb0*/  STL.64 [R1+0x1970], R6 ;  /* 0x0019700601007387 */ /* 0x0041e20000100a00 */
[----:B-1----:R-:W2:Y:S02]  /*5abc0*/  LDL R18, [R1+0x148] ;  /* 0x0001480001127983 */ /* 0x002ea40000100800 */
        /* <DEDUP_REMOVED lines=29> */
[----:B0-----:R-:W2:Y:S04]  /*5ada0*/  LDL.LU.64 R18, [R1+0x188] ;  /* 0x0001880001127983 */ /* 0x001ea80000300a00 */
[----:B--2---:R0:W-:Y:S04]  /*5adb0*/  STL.64 [R1+0x19d8], R18 ;  /* 0x0019d81201007387 */ /* 0x0041e80000100a00 */
[----:B0-----:R-:W2:Y:S04]  /*5adc0*/  LDL R18, [R1+0x198] ;  /* 0x0001980001127983 */ /* 0x001ea80000100800 */
[----:B------:R-:W2:Y:S04]  /*5add0*/  LDL R19, [R1+0x19c] ;  /* 0x00019c0001137983 */ /* 0x000ea80000100800 */
[----:B--2---:R0:W-:Y:S04]  /*5ade0*/  STL.64 [R1+0x19f0], R18 ;  /* 0x0019f01201007387 */ /* 0x0041e80000100a00 */
[----:B0-----:R-:W2:Y:S01]  /*5adf0*/  LDL.LU.64 R18, [R1+0x1a8] ;  /* 0x0001a80001127983 */ /* 0x001ea20000300a00 */
[----:B------:R-:W3:Y:S02]  /*5ae00*/  LDL.LU R4, [R1+0x570] ;  /* 0x0005700001047983 */ /* 0x000ee40000300800 */
[----:B------:R-:W3:Y:S02]  /*5ae10*/  LDL.LU R5, [R1+0x574] ;  /* 0x0005740001057983 */ /* 0x000ee40000300800 */
[----:B------:R-:W4:Y:S01]  /*5ae20*/  LDL.LU R6, [R1+0x578] ;  /* 0x0005780001067983 */ /* 0x000f220000300800 */
[----:B------:R-:W4:Y:S04]  /*5ae30*/  LDL.LU R7, [R1+0x57c] ;  /* 0x00057c0001077983 */ /* 0x000f280000300800 */
        /* <DEDUP_REMOVED lines=17> */
[----:B------:R-:W4:Y:S01]  /*5af50*/  LDL.LU R7, [R1+0x5ac] ;  /* 0x0005ac0001077983 */ /* 0x000f220000300800 */
[----:B------:R0:W1:Y:S01]  /*5af60*/  MUFU.EX2 R16, R0 ;  /* 0x0000000000107308 */ /* 0x0000620000000800 */
[----:B----4-:R-:W-:Y:S01]  /*5af70*/  STL.64 [R1+0x1a28], R6 ;  /* 0x001a280601007387 */ /* 0x010fe20000100a00 */
[----:B---3--:R3:W-:Y:S03]  /*5af80*/  STL.64 [R1+0x1a20], R4 ;  /* 0x001a200401007387 */ /* 0x0087e60000100a00 */
[----:B---3--:R-:W3:Y:S01]  /*5af90*/  LDL.LU R4, [R1+0x1b0] ;  /* 0x0001b00001047983 */ /* 0x008ee20000300800 */
[----:B------:R-:W3:Y:S02]  /*5afa0*/  LDL.LU R5, [R1+0x1b4] ;  /* 0x0001b40001057983 */ /* 0x000ee40000300800 */
[----:B------:R-:W3:Y:S02]  /*5afb0*/  LDL.LU R6, [R1+0x1b8] ;  /* 0x0001b80001067983 */ /* 0x000ee40000300800 */
[----:B------:R-:W3:Y:S01]  /*5afc0*/  LDL.LU R7, [R1+0x1bc] ;  /* 0x0001bc0001077983 */ /* 0x000ee20000300800 */
[----:B------:R-:W4:Y:S01]  /*5afd0*/  LDL.LU R20, [R1+0x530] ;  /* 0x0005300001147983 */ /* 0x000f220000300800 */
[----:B------:R-:W4:Y:S02]  /*5afe0*/  LDL.LU R21, [R1+0x534] ;  /* 0x0005340001157983 */ /* 0x000f240000300800 */
[----:B------:R-:W4:Y:S02]  /*5aff0*/  LDL.LU R22, [R1+0x538] ;  /* 0x0005380001167983 */ /* 0x000f240000300800 */
[----:B------:R-:W4:Y:S01]  /*5b000*/  LDL.LU R23, [R1+0x53c] ;  /* 0x00053c0001177983 */ /* 0x000f220000300800 */
[----:B------:R-:W5:Y:S01]  /*5b010*/  LDL.LU R12, [R1+0x4f0] ;  /* 0x0004f000010c7983 */ /* 0x000f620000300800 */
[----:B------:R-:W5:Y:S02]  /*5b020*/  LDL.LU R13, [R1+0x4f4] ;  /* 0x0004f400010d7983 */ /* 0x000f640000300800 */
[----:B------:R-:W5:Y:S02]  /*5b030*/  LDL.LU R14, [R1+0x4f8] ;  /* 0x0004f800010e7983 */ /* 0x000f640000300800 */
[----:B------:R-:W5:Y:S02]  /*5b040*/  LDL.LU R15, [R1+0x4fc] ;  /* 0x0004fc00010f7983 */ /* 0x000f640000300800 */
[----:B0-----:R-:W-:-:S02]  /*5b050*/  FMUL R0, R2, 1.4426950216293334961 ;  /* 0x3fb8aa3b02007820 */ /* 0x001fc40000400000 */
[----:B------:R-:W2:Y:S02]  /*5b060*/  LDL R2, [R1+0x20] ;  /* 0x0000200001027983 */ /* 0x000ea40000100800 */
[----:B------:R-:W0:Y:S01]  /*5b070*/  MUFU.EX2 R17, R0 ;  /* 0x0000000000117308 */ /* 0x000e220000000800 */
[----:B---3--:R-:W-:Y:S01]  /*5b080*/  HMMA.16816.F32 R24, R24, R8, R4 ;  /* 0x000000081818723c */ /* 0x008fe20000001804 */
[----:B------:R-:W3:Y:S01]  /*5b090*/  LDL.LU.64 R6, [R1+0x1a28] ;  /* 0x001a280001067983 */ /* 0x000ee20000300a00 */
[----:B------:R-:W3:Y:S02]  /*5b0a0*/  LDL.LU.64 R4, [R1+0x1a20] ;  /* 0x001a200001047983 */ /* 0x000ee40000300a00 */
[----:B-1----:R-:W-:Y:S11]  /*5b0b0*/  STL [R1+0x34], R16 ;  /* 0x0000341001007387 */ /* 0x002ff60000100800 */
[----:B------:R-:W-:Y:S08]  /*5b0c0*/  @!UPT UIADD3 URZ, URZ, URZ, URZ ;  /* 0x0000003f3f3ff290 */ /* 0x000ff0000fffe03f */
[----:B------:R2:W-:Y:S01]  /*5b0d0*/  STL.64 [R1+0x1b0], R24 ;  /* 0x0001b01801007387 */ /* 0x0005e20000100a00 */
[----:B------:R1:W-:Y:S01]  /*5b0e0*/  STL.64 [R1+0x1b8], R26 ;  /* 0x0001b81a01007387 */ /* 0x0003e20000100a00 */
[----:B--2---:R-:W-:Y:S02]  /*5b0f0*/  F2FP.PACK_AB R24, R2, R10 ;  /* 0x0000000a0218723e */ /* 0x004fe400000000ff */
[----:B------:R-:W-:Y:S02]  /*5b100*/  F2FP.PACK_AB R25, R11, R29 ;  /* 0x0000001d0b19723e */ /* 0x000fe400000000ff */
[----:B-1----:R-:W-:Y:S02]  /*5b110*/  F2FP.PACK_AB R26, R28, R3 ;  /* 0x000000031c1a723e */ /* 0x002fe400000000ff */
[----:B0-----:R-:W-:Y:S01]  /*5b120*/  F2FP.PACK_AB R27, R17, R16 ;  /* 0x00000010111b723e */ /* 0x001fe200000000ff */
[----:B------:R-:W2:Y:S01]  /*5b130*/  LDL.LU R10, [R1+0x1a18] ;  /* 0x001a1800010a7983 */ /* 0x000ea20000300800 */
[----:B------:R-:W-:Y:S02]  /*5b140*/  STL [R1+0x44], R17 ;  /* 0x0000441101007387 */ /* 0x000fe40000100800 */
[----:B------:R-:W2:Y:S02]  /*5b150*/  LDL.LU R11, [R1+0x1a14] ;  /* 0x001a1400010b7983 */ /* 0x000ea40000300800 */
[----:B------:R-:W2:Y:S01]  /*5b160*/  LDL.LU R29, [R1+0x1a10] ;  /* 0x001a1000011d7983 */ /* 0x000ea20000300800 */
[----:B------:R-:W2:Y:S01]  /*5b170*/  LDL.LU R28, [R1+0x1a0c] ;  /* 0x001a0c00011c7983 */ /* 0x000ea20000300800 */
[----:B------:R-:W2:Y:S02]  /*5b180*/  LDL.LU R3, [R1+0x1a08] ;  /* 0x001a080001037983 */ /* 0x000ea40000300800 */
[----:B------:R-:W-:Y:S01]  /*5b190*/  IMAD.MOV.U32 R9, RZ, RZ, R18 ;  /* 0x000000ffff097224 */ /* 0x000fe200078e0012 */
[----:B------:R-:W-:Y:S01]  /*5b1a0*/  MOV R8, R19 ;  /* 0x0000001300087202 */ /* 0x000fe20000000f00 */
[C---:B---3--:R-:W-:Y:S11]  /*5b1b0*/  HMMA.16816.F32 R4, R24.reuse, R18, R4 ;  /* 0x000000121804723c */ /* 0x048ff60000001804 */
[----:B------:R-:W-:Y:S11]  /*5b1c0*/  @!UPT UIADD3 URZ, URZ, URZ, URZ ;  /* 0x0000003f3f3ff290 */ /* 0x000ff6000fffe03f */
[----:B------:R-:W-:Y:S01]  /*5b1d0*/  @!UPT UIADD3 URZ, URZ, URZ, URZ ;  /* 0x0000003f3f3ff290 */ /* 0x000fe2000fffe03f */
[----:B------:R-:W-:Y:S01]  /*5b1e0*/  STL.64 [R1+0x5a0], R4 ;  /* 0x0005a00401007387 */ /* 0x000fe20000100a00 */
[----:B------:R0:W-:Y:S03]  /*5b1f0*/  STL.64 [R1+0x5a8], R6 ;  /* 0x0005a80601007387 */ /* 0x0001e60000100a00 */
[----:B0-----:R-:W3:Y:S01]  /*5b200*/  LDL.LU.64 R6, [R1+0x1a00] ;  /* 0x001a000001067983 */ /* 0x001ee20000300a00 */
[----:B------:R-:W3:Y:S02]  /*5b210*/  LDL.LU.64 R4, [R1+0x19f8] ;  /* 0x0019f80001047983 */ /* 0x000ee40000300a00 */
[----:B------:R-:W3:Y:S02]  /*5b220*/  LDL.LU.64 R18, [R1+0x19f0] ;  /* 0x0019f00001127983 */ /* 0x000ee40000300a00 */
[----:B------:R-:W-:Y:S01]  /*5b230*/  STL [R1+0x1738], R8 ;  /* 0x0017380801007387 */ /* 0x000fe20000100800 */
        /* <DEDUP_REMOVED lines=9> */
[----:B------:R-:W-:Y:S01]  /*5b2d0*/  MOV R8, R18 ;  /* 0x0000001200087202 */ /* 0x000fe20000000f00 */
[----:B------:R-:W-:Y:S11]  /*5b2e0*/  IMAD.MOV.U32 R9, RZ, RZ, R19 ;  /* 0x000000ffff097224 */ /* 0x000ff600078e0013 */
[----:B------:R-:W-:Y:S10]  /*5b2f0*/  @!UPT UIADD3 URZ, URZ, URZ, URZ ;  /* 0x0000003f3f3ff290 */ /* 0x000ff4000fffe03f */
[----:B------:R-:W-:Y:S01]  /*5b300*/  STL.64 [R1+0x580], R4 ;  /* 0x0005800401007387 */ /* 0x000fe20000100a00 */
[----:B------:R0:W-:Y:S03]  /*5b310*/  STL.64 [R1+0x588], R6 ;  /* 0x0005880601007387 */ /* 0x0001e60000100a00 */
[----:B0-----:R-:W3:Y:S01]  /*5b320*/  LDL.LU.64 R6, [R1+0x19d0] ;  /* 0x0019d00001067983 */ /* 0x001ee20000300a00 */
[----:B------:R-:W3:Y:S02]  /*5b330*/  LDL.LU.64 R4, [R1+0x19c8] ;  /* 0x0019c80001047983 */ /* 0x000ee40000300a00 */
[----:B------:R-:W3:Y:S02]  /*5b340*/  LDL.LU.64 R18, [R1+0x19c0] ;  /* 0x0019c00001127983 */ /* 0x000ee40000300a00 */
[----:B------:R-:W-:Y:S01]  /*5b350*/  STL [R1+0x1758], R8 ;  /* 0x0017580801007387 */ /* 0x000fe20000100800 */
[----:B--2---:R0:W-:Y:S01]  /*5b360*/  STL.64 [R1+0x17b8], R10 ;  /* 0x0017b80a01007387 */ /* 0x0041e20000100a00 */
[----:B------:R-:W-:Y:S03]  /*5b370*/  STL [R1+0x17b0], R9 ;  /* 0x0017b00901007387 */ /* 0x000fe60000100800 */
[----:B0-----:R-:W2:Y:S04]  /*5b380*/  LDL R10, [R1+0xc8] ;  /* 0x0000c800010a7983 */ /* 0x001ea80000100800 */
[----:B------:R-:W2:Y:S01]  /*5b390*/  LDL R11, [R1+0xcc] ;  /* 0x0000cc00010b7983 */ /* 0x000ea20000100800 */
[C---:B---3--:R-:W-:Y:S03]  /*5b3a0*/  HMMA.16816.F32 R16, R24.reuse, R18, R4 ;  /* 0x000000121810723c */ /* 0x048fe60000001804 */
[----:B------:R-:W3:Y:S01]  /*5b3b0*/  LDL.LU.64 R6, [R1+0x19b8] ;  /* 0x0019b80001067983 */ /* 0x000ee20000300a00 */
[----:B------:R-:W3:Y:S11]  /*5b3c0*/  LDL.LU.64 R4, [R1+0x19b0] ;  /* 0x0019b00001047983 */ /* 0x000ef60000300a00 */
[----:B------:R-:W-:Y:S08]  /*5b3d0*/  @!UPT UIADD3 URZ, URZ, URZ, URZ ;  /* 0x0000003f3f3ff290 */ /* 0x000ff0000fffe03f */
        /* <DEDUP_REMOVED lines=23> */
[----:B------:R-:W3:Y:S01]  /*5b550*/  LDL.LU.64 R16, [R1+0x1960] ;  /* 0x0019600001107983 */ /* 0x000ee20000300a00 */
[C---:B----4-:R-:W-:Y:S02]  /*5b560*/  HMMA.16816.F32 R4, R24.reuse, R6, R20 ;  /* 0x000000061804723c */ /* 0x050fe40000001814 */
[----:B------:R-:W3:Y:S11]  /*5b570*/  LDL.LU.64 R22, [R1+0x1958] ;  /* 0x0019580001167983 */ /* 0x000ef60000300a00 */
[----:B------:R-:W-:Y:S10]  /*5b580*/  @!UPT UIADD3 URZ, URZ, URZ, URZ ;  /* 0x0000003f3f3ff290 */ /* 0x000ff4000fffe03f */
[----:B------:R-:W-:Y:S01]  /*5b590*/  STL.64 [R1+0x7d0], R4 ;  /* 0x0007d00401007387 */ /* 0x000fe20000100a00 */
[----:B------:R0:W-:Y:S03]  /*5b5a0*/  STL.64 [R1+0x7d8], R6 ;  /* 0x0007d80601007387 */ /* 0x0001e60000100a00 */
[----:B0-----:R-:W4:Y:S01]  /*5b5b0*/  LDL.LU.64 R6, [R1+0x1950] ;  /* 0x0019500001067983 */ /* 0x001f220000300a00 */
[----:B------:R-:W4:Y:S01]  /*5b5c0*/  LDL.LU.64 R4, [R1+0x1948] ;  /* 0x0019480001047983 */ /* 0x000f220000300a00 */
        /* <DEDUP_REMOVED lines=12> */
[----:B0-----:R-:W5:Y:S01]  /*5b690*/  LDL.LU.64 R18, [R1+0x1920] ;  /* 0x0019200001127983 */ /* 0x001f620000300a00 */
[C---:B---3--:R-:W-:Y:S03]  /*5b6a0*/  HMMA.16816.F32 R4, R24.reuse, R6, R20 ;  /* 0x000000061804723c */ /* 0x048fe60000001814 */
[----:B------:R-:W3:Y:S01]  /*5b6b0*/  LDL.LU.64 R22, [R1+0x1918] ;  /* 0x0019180001167983 */ /* 0x000ee20000300a00 */
[----:B------:R-:W3:Y:S11]  /*5b6c0*/  LDL.LU.64 R20, [R1+0x1910] ;  /* 0x0019100001147983 */ /* 0x000ef60000300a00 */
[----:B------:R-:W-:Y:S08]  /*5b6d0*/  @!UPT UIADD3 URZ, URZ, URZ, URZ ;  /* 0x0000003f3f3ff290 */ /* 0x000ff0000fffe03f */
[----:B------:R-:W-:Y:S01]  /*5b6e0*/  STL.64 [R1+0x830], R4 ;  /* 0x0008300401007387 */ /* 0x000fe20000100a00 */
[----:B------:R0:W-:Y:S01]  /*5b6f0*/  STL.64 [R1+0x838], R6 ;  /* 0x0008380601007387 */ /* 0x0001e20000100a00 */
[C---:B-----5:R-:W-:Y:S02]  /*5b700*/  HMMA.16816.F32 R16, R24.reuse, R18, R12 ;  /* 0x000000121810723c */ /* 0x060fe4000000180c */
[----:B0-----:R-:W3:Y:S01]  /*5b710*/  LDL.LU.64 R6, [R1+0x1908] ;  /* 0x0019080001067983 */ /* 0x001ee20000300a00 */
[----:B------:R-:W4:Y:S02]  /*5b720*/  LDL.LU.64 R14, [R1+0x1900] ;  /* 0x00190000010e7983 */ /* 0x000f240000300a00 */
[----:B------:R-:W4:Y:S11]  /*5b730*/  LDL.LU.64 R12, [R1+0x18f8] ;  /* 0x0018f800010c7983 */ /* 0x000f360000300a00 */
[----:B------:R-:W-:Y:S07]  /*5b740*/  @!UPT UIADD3 URZ, URZ, URZ, URZ ;  /* 0x0000003f3f3ff290 */ /* 0x000fee000fffe03f */
[----:B------:R-:W-:Y:S01]  /*5b750*/  STL.64 [R1+0x840], R16 ;  /* 0x0008401001007387 */ /* 0x000fe20000100a00 */
[----:B------:R0:W-:Y:S03]  /*5b760*/  STL.64 [R1+0x848], R18 ;  /* 0x0008481201007387 */ /* 0x0001e60000100a00 */
[----:B0-----:R-:W4:Y:S01]  /*5b770*/  LDL.LU.64 R18, [R1+0x18f0] ;  /* 0x0018f00001127983 */ /* 0x001f220000300a00 */
[C---:B---3--:R-:W-:Y:S03]  /*5b780*/  HMMA.16816.F32 R4, R24.reuse, R6, R20 ;  /* 0x000000061804723c */ /* 0x048fe60000001814 */
[----:B------:R-:W2:Y:S01]  /*5b790*/  LDL.LU.64 R22, [R1+0x18e8] ;  /* 0x0018e80001167983 */ /* 0x000ea20000300a00 */
[----:B------:R-:W2:Y:S11]  /*5b7a0*/  LDL.LU.64 R20, [R1+0x18e0] ;  /* 0x0018e00001147983 */ /* 0x000eb60000300a00 */
[----:B------:R-:W-:Y:S08]  /*5b7b0*/  @!UPT UIADD3 URZ, URZ, URZ, URZ ;  /* 0x0000003f3f3ff290 */ /* 0x000ff0000fffe03f */
[----:B------:R-:W-:Y:S01]  /*5b7c0*/  STL.64 [R1+0x850], R4 ;  /* 0x0008500401007387 */ /* 0x000fe20000100a00 */
[----:B------:R0:W-:Y:S01]  /*5b7d0*/  STL.64 [R1+0x858], R6 ;  /* 0x0008580601007387 */ /* 0x0001e20000100a00 */
[C---:B----4-:R-:W-:Y:S02]  /*5b7e0*/  HMMA.16816.F32 R16, R24.reuse, R18, R12 ;  /* 0x000000121810723c */ /* 0x050fe4000000180c */
[----:B0-----:R-:W3:Y:S01]  /*5b7f0*/  LDL.LU.64 R6, [R1+0x18d8] ;  /* 0x0018d80001067983 */ /* 0x001ee20000300a00 */
[----:B------:R-:W3:Y:S02]  /*5b800*/  LDL.LU.64 R4, [R1+0x18d0] ;  /* 0x0018d00001047983 */ /* 0x000ee40000300a00 */
[----:B------:R-:W3:Y:S11]  /*5b810*/  LDL.LU.64 R14, [R1+0x18c8] ;  /* 0x0018c800010e7983 */ /* 0x000ef60000300a00 */
[----:B------:R-:W-:Y:S07]  /*5b820*/  @!UPT UIADD3 URZ, URZ, URZ, URZ ;  /* 0x0000003f3f3ff290 */ /* 0x000fee000fffe03f */
[----:B------:R-:W-:Y:S01]  /*5b830*/  STL.64 [R1+0x860], R16 ;  /* 0x0008601001007387 */ /* 0x000fe20000100a00 */
[----:B------:R0:W-:Y:S03]  /*5b840*/  STL.64 [R1+0x868], R18 ;  /* 0x0008681201007387 */ /* 0x0001e60000100a00 */
[----:B0-----:R-:W4:Y:S01]  /*5b850*/  LDL.LU.64 R18, [R1+0x18c0] ;  /* 0x0018c00001127983 */ /* 0x001f220000300a00 */
[C---:B--2---:R-:W-:Y:S03]  /*5b860*/  HMMA.16816.F32 R8, R24.reuse, R10, R20 ;  /* 0x0000000a1808723c */ /* 0x044fe60000001814 */
[----:B------:R-:W2:Y:S01]  /*5b870*/  LDL.LU.64 R22, [R1+0x18b8] ;  /* 0x0018b80001167983 */ /* 0x000ea20000300a00 */
[----:B------:R-:W5:Y:S04]  /*5b880*/  LDL.LU R20, [R1+0xb20] ;  /* 0x000b200001147983 */ /* 0x000f680000300800 */
[----:B---3--:R-:W-:Y:S11]  /*5b890*/  HMMA.16816.F32 R4, R24, R14, R4 ;  /* 0x0000000e1804723c */ /* 0x008ff60000001804 */
[----:B------:R-:W-:Y:S04]  /*5b8a0*/  @!UPT UIADD3 URZ, URZ, URZ, URZ ;  /* 0x0000003f3f3ff290 */ /* 0x000fe8000fffe03f */
[----:B------:R0:W-:Y:S01]  /*5b8b0*/  STL.64 [R1+0x870], R8 ;  /* 0x0008700801007387 */ /* 0x0001e20000100a00 */
[----:B------:R1:W-:Y:S03]  /*5b8c0*/  STL.64 [R1+0x878], R10 ;  /* 0x0008780a01007387 */ /* 0x0003e60000100a00 */
[----:B0-----:R-:W3:Y:S01]  /*5b8d0*/  LDL.LU R8, [R1+0x400] ;  /* 0x0004000001087983 */ /* 0x001ee20000300800 */
[----:B-1----:R-:W-:-:S03]  /*5b8e0*/  MOV R11, R3 ;  /* 0x00000003000b7202 */ /* 0x002fc60000000f00 */
[----:B------:R-:W-:Y:S01]  /*5b8f0*/  STL.64 [R1+0x880], R4 ;  /* 0x0008800401007387 */ /* 0x000fe20000100a00 */
[----:B------:R-:W-:Y:S02]  /*5b900*/  STL.64 [R1+0x888], R6 ;  /* 0x0008880601007387 */ /* 0x000fe40000100a00 */
[----:B------:R-:W3:Y:S02]  /*5b910*/  LDL.LU R9, [R1+0x404] ;  /* 0x0004040001097983 */ /* 0x000ee40000300800 */
[----:B------:R-:W3:Y:S01]  /*5b920*/  LDL.LU R10, [R1+0x408] ;  /* 0x00040800010a7983 */ /* 0x000ee20000300800 */
[----:B------:R-:W3:Y:S01]  /*5b930*/  LDL.LU R3, [R1+0x18b0] ;  /* 0x0018b00001037983 */ /* 0x000ee20000300800 */
[----:B------:R-:W5:Y:S03]  /*5b940*/  LDL.LU R21, [R1+0xae0] ;  /* 0x000ae00001157983 */ /* 0x000f660000300800 */
[----:B--2---:R0:W-:Y:S04]  /*5b950*/  STL.64 [R1+0x17e0], R22 ;  /* 0x0017e01601007387 */ /* 0x0041e80000100a00 */
[----:B-----5:R-:W-:Y:S01]  /*5b960*/  STL.64 [R1+0x17d8], R20 ;  /* 0x0017d81401007387 */ /* 0x020fe20000100a00 */
[----:B0-----:R-:W2:Y:S02]  /*5b970*/  LDL R22, [R1+0x28] ;  /* 0x0000280001167983 */ /* 0x001ea40000100800 */
[----:B------:R-:W2:Y:S02]  /*5b980*/  LDL R23, [R1+0x2c] ;  /* 0x00002c0001177983 */ /* 0x000ea40000100800 */
[----:B--2---:R0:W-:Y:S04]  /*5b990*/  STL.64 [R1+0x17f0], R22 ;  /* 0x0017f01601007387 */ /* 0x0041e80000100a00 */
[----:B0-----:R-:W2:Y:S04]  /*5b9a0*/  LDL R22, [R1+0x38] ;  /* 0x0000380001167983 */ /* 0x001ea80000100800 */
[----:B------:R-:W2:Y:S04]  /*5b9b0*/  LDL R23, [R1+0x3c] ;  /* 0x00003c0001177983 */ /* 0x000ea80000100800 */
[----:B--2---:R0:W-:Y:S01]  /*5b9c0*/  STL.64 [R1+0x1808], R22 ;  /* 0x0018081601007387 */ /* 0x0041e20000100a00 */
[----:B---3--:R1:W-:Y:S02]  /*5b9d0*/  STL.64 [R1+0x17c8], R10 ;  /* 0x0017c80a01007387 */ /* 0x0083e40000100a00 */
[----:B------:R2:W-:Y:S01]  /*5b9e0*/  STL.64 [R1+0x17c0], R8 ;  /* 0x0017c00801007387 */ /* 0x0005e20000100a00 */
[----:B0-----:R-:W3:Y:S04]  /*5b9f0*/  LDL R22, [R1+0x48] ;  /* 0x0000480001167983 */ /* 0x001ee80000100800 */
[----:B-1----:R-:W5:Y:S04]  /*5ba00*/  LDL R10, [R1+0x18] ;  /* 0x00001800010a7983 */ /* 0x002f680000100800 */
[----:B------:R-:W5:Y:S04]  /*5ba10*/  LDL R11, [R1+0x1c] ;  /* 0x00001c00010b7983 */ /* 0x000f680000100800 */
[----:B------:R-:W3:Y:S01]  /*5ba20*/  LDL R23, [R1+0x4c] ;  /* 0x00004c0001177983 */ /* 0x000ee20000100800 */
[----:B------:R-:W2:Y:S02]  /*5ba30*/  LDL.LU R2, [R1+0xb00] ;  /* 0x000b000001027983 */ /* 0x000ea40000300800 */
[----:B------:R-:W2:Y:S02]  /*5ba40*/  LDL.LU R16, [R1+0xaf0] ;  /* 0x000af00001107983 */ /* 0x000ea40000300800 */
[----:B----4-:R-:W-:Y:S01]  /*5ba50*/  STL.64 [R1+0x1898], R18 ;  /* 0x0018981201007387 */ /* 0x010fe20000100a00 */
[----:B--2---:R-:W-:Y:S01]  /*5ba60*/  STL [R1+0x1890], R16 ;  /* 0x0018901001007387 */ /* 0x004fe20000100800 */
[----:B-----5:R0:W-:Y:S02]  /*5ba70*/  STL.64 [R1+0x17e8], R10 ;  /* 0x0017e80a01007387 */ /* 0x0201e40000100a00 */
[----:B------:R-:W2:Y:S02]  /*5ba80*/  LDL.LU R8, [R1+0x420] ;  /* 0x0004200001087983 */ /* 0x000ea40000300800 */
[----:B------:R-:W2:Y:S01]  /*5ba90*/  LDL.LU R9, [R1+0x424] ;  /* 0x0004240001097983 */ /* 0x000ea20000300800 */
[----:B0-----:R-:W4:Y:S01]  /*5baa0*/  LDL.LU R10, [R1+0x428] ;  /* 0x00042800010a7983 */ /* 0x001f220000300800 */
[----:B------:R-:W5:Y:S02]  /*5bab0*/  LDL.LU R21, [R1+0xb24] ;  /* 0x000b240001157983 */ /* 0x000f640000300800 */
[----:B---3--:R0:W-:Y:S01]  /*5bac0*/  STL.64 [R1+0x1828], R22 ;  /* 0x0018281601007387 */ /* 0x0081e20000100a00 */
[----:B-----5:R-:W-:Y:S01]  /*5bad0*/  STL [R1+0x1820], R21 ;  /* 0x0018201501007387 */ /* 0x020fe20000100800 */
[----:B0-----:R-:W3:Y:S02]  /*5bae0*/  LDL R22, [R1+0x58] ;  /* 0x0000580001167983 */ /* 0x001ee40000100800 */
[----:B------:R-:W3:Y:S01]  /*5baf0*/  LDL R23, [R1+0x5c] ;  /* 0x00005c0001177983 */ /* 0x000ee20000100800 */
[----:B------:R-:W-:Y:S01]  /*5bb00*/  MOV R11, R3 ;  /* 0x00000003000b7202 */ /* 0x000fe20000000f00 */
[----:B---3--:R0:W-:Y:S04]  /*5bb10*/  STL.64 [R1+0x1840], R22 ;  /* 0x0018401601007387 */ /* 0x0081e80000100a00 */
[----:B0-----:R-:W3:Y:S04]  /*5bb20*/  LDL R22, [R1+0x68] ;  /* 0x0000680001167983 */ /* 0x001ee80000100800 */
[----:B------:R-:W3:Y:S04]  /*5bb30*/  LDL R23, [R1+0x6c] ;  /* 0x00006c0001177983 */ /* 0x000ee80000100800 */
[----:B---3--:R-:W-:Y:S01]  /*5bb40*/  STL.64 [R1+0x1858], R22 ;  /* 0x0018581601007387 */ /* 0x008fe20000100a00 */
[----:B------:R-:W3:Y:S02]  /*5bb50*/  LDL.LU R3, [R1+0xb28] ;  /* 0x000b280001037983 */ /* 0x000ee40000300800 */
[----:B------:R-:W5:Y:S02]  /*5bb60*/  LDL.LU R0, [R1+0xbb4] ;  /* 0x000bb40001007983 */ /* 0x000f640000300800 */
[----:B----4-:R-:W-:Y:S01]  /*5bb70*/  STL.64 [R1+0x1800], R10 ;  /* 0x0018000a01007387 */ /* 0x010fe20000100a00 */
[----:B--2---:R0:W-:Y:S04]  /*5bb80*/  STL.64 [R1+0x17f8], R8 ;  /* 0x0017f80801007387 */ /* 0x0041e80000100a00 */
[----:B0-----:R-:W2:Y:S01]  /*5bb90*/  LDL.LU R8, [R1+0x430] ;  /* 0x0004300001087983 */ /* 0x001ea20000300800 */
[----:B------:R-:W2:Y:S02]  /*5bba0*/  LDL.LU R9, [R1+0x434] ;  /* 0x0004340001097983 */ /* 0x000ea40000300800 */
[----:B------:R-:W4:Y:S02]  /*5bbb0*/  LDL.LU R10, [R1+0x438] ;  /* 0x00043800010a7983 */ /* 0x000f240000300800 */
[----:B------:R-:W4:Y:S01]  /*5bbc0*/  LDL.LU R11, [R1+0x43c] ;  /* 0x00043c00010b7983 */ /* 0x000f220000300800 */
[----:B------:R-:W2:Y:S04]  /*5bbd0*/  LDL R22, [R1+0x78] ;  /* 0x0000780001167983 */ /* 0x000ea80000100800 */
[----:B------:R-:W2:Y:S04]  /*5bbe0*/  LDL R23, [R1+0x7c] ;  /* 0x00007c0001177983 */ /* 0x000ea80000100800 */
[----:B--2---:R-:W-:Y:S01]  /*5bbf0*/  STL.64 [R1+0x1870], R22 ;  /* 0x0018701601007387 */ /* 0x004fe20000100a00 */
[----:B----4-:R-:W-:Y:S02]  /*5bc00*/  STL.64 [R1+0x1818], R10 ;  /* 0x0018180a01007387 */ /* 0x010fe40000100a00 */
[----:B------:R0:W-:Y:S02]  /*5bc10*/  STL.64 [R1+0x1810], R8 ;  /* 0x0018100801007387 */ /* 0x0001e40000100a00 */
[----:B0-----:R-:W2:Y:S01]  /*5bc20*/  LDL.LU R8, [R1+0x440] ;  /* 0x0004400001087983 */ /* 0x001ea20000300800 */
[----:B------:R-:W2:Y:S02]  /*5bc30*/  LDL.LU R9, [R1+0x444] ;  /* 0x0004440001097983 */ /* 0x000ea40000300800 */
[----:B------:R-:W4:Y:S02]  /*5bc40*/  LDL.LU R10, [R1+0x448] ;  /* 0x00044800010a7983 */ /* 0x000f240000300800 */
[----:B------:R-:W4:Y:S01]  /*5bc50*/  LDL.LU R11, [R1+0x44c] ;  /* 0x00044c00010b7983 */ /* 0x000f220000300800 */
[----:B------:R-:W2:Y:S04]  /*5bc60*/  LDL R22, [R1+0x88] ;  /* 0x0000880001167983 */ /* 0x000ea80000100800 */
[----:B------:R-:W2:Y:S04]  /*5bc70*/  LDL R23, [R1+0x8c] ;  /* 0x00008c0001177983 */ /* 0x000ea80000100800 */
[----:B--2---:R0:W-:Y:S01]  /*5bc80*/  STL.64 [R1+0x18a0], R22 ;  /* 0x0018a01601007387 */ /* 0x0041e20000100a00 */
[----:B------:R-:W2:Y:S02]  /*5bc90*/  LDL R14, [R1+0x98] ;  /* 0x00009800010e7983 */ /* 0x000ea40000100800 */
[----:B------:R-:W2:Y:S02]  /*5bca0*/  LDL R15, [R1+0x9c] ;  /* 0x00009c00010f7983 */ /* 0x000ea40000100800 */
[----:B--2---:R1:W-:Y:S01]  /*5bcb0*/  STL.64 [R1+0x18a8], R14 ;  /* 0x0018a80e01007387 */ /* 0x0043e20000100a00 */
[----:B------:R-:W2:Y:S02]  /*5bcc0*/  LDL.LU R16, [R1+0x490] ;  /* 0x0004900001107983 */ /* 0x000ea40000300800 */
[----:B------:R-:W2:Y:S02]  /*5bcd0*/  LDL.LU R17, [R1+0x494] ;  /* 0x0004940001117983 */ /* 0x000ea40000300800 */
[----:B------:R-:W2:Y:S01]  /*5bce0*/  LDL.LU R18, [R1+0x498] ;  /* 0x0004980001127983 */ /* 0x000ea20000300800 */
[----:B------:R-:W2:Y:S01]  /*5bcf0*/  LDL.LU R19, [R1+0x49c] ;  /* 0x00049c0001137983 */ /* 0x000ea20000300800 */
[----:B0-----:R-:W2:Y:S02]  /*5bd00*/  LDL R22, [R1+0xa8] ;  /* 0x0000a80001167983 */ /* 0x001ea40000100800 */
[----:B------:R-:W2:Y:S02]  /*5bd10*/  LDL R23, [R1+0xac] ;  /* 0x0000ac0001177983 */ /* 0x000ea40000100800 */
[----:B------:R-:W2:Y:S01]  /*5bd20*/  LDL.LU R12, [R1+0x4a0] ;  /* 0x0004a000010c7983 */ /* 0x000ea20000300800 */
[----:B------:R-:W2:Y:S04]  /*5bd30*/  LDL.LU R13, [R1+0x4a4] ;  /* 0x0004a400010d7983 */ /* 0x000ea80000300800 */
[----:B-1----:R-:W2:Y:S01]  /*5bd40*/  LDL.LU R14, [R1+0x4a8] ;  /* 0x0004a800010e7983 */ /* 0x002ea20000300800 */
[----:B------:R-:W2:Y:S02]  /*5bd50*/  LDL.LU R15, [R1+0x4ac] ;  /* 0x0004ac00010f7983 */ /* 0x000ea40000300800 */
[----:B----4-:R-:W-:Y:S02]  /*5bd60*/  STL.64 [R1+0x1838], R10 ;  /* 0x0018380a01007387 */ /* 0x010fe40000100a00 */
[----:B------:R0:W-:Y:S02]  /*5bd70*/  STL.64 [R1+0x1830], R8 ;  /* 0x0018300801007387 */ /* 0x0001e40000100a00 */
        /* <DEDUP_REMOVED lines=23> */
[----:B------:R-:W4:Y:S04]  /*5bef0*/  LDL.64 R6, [R1+0x8] ;  /* 0x0000080001067983 */ /* 0x000f280000100a00 */
[----:B----4-:R0:W-:Y:S01]  /*5bf00*/  STL.64 [R1+0x17d0], R6 ;  /* 0x0017d00601007387 */ /* 0x0101e20000100a00 */
[----:B------:R-:W4:Y:S02]  /*5bf10*/  LDL.LU R4, [R1+0x410] ;  /* 0x0004100001047983 */ /* 0x000f240000300800 */
[----:B------:R-:W4:Y:S01]  /*5bf20*/  LDL.LU R5, [R1+0x414] ;  /* 0x0004140001057983 */ /* 0x000f220000300800 */
[----:B0-----:R-:W4:Y:S01]  /*5bf30*/  LDL.LU R6, [R1+0x418] ;  /* 0x0004180001067983 */ /* 0x001f220000300800 */
[----:B------:R-:W4:Y:S02]  /*5bf40*/  LDL.LU R7, [R1+0x41c] ;  /* 0x00041c0001077983 */ /* 0x000f240000300800 */
[----:B------:R-:W2:Y:S02]  /*5bf50*/  LDL.LU.64 R14, [R1+0x18a8] ;  /* 0x0018a800010e7983 */ /* 0x000ea40000300a00 */
[----:B------:R-:W-:Y:S01]  /*5bf60*/  STL.64 [R1+0x890], R20 ;  /* 0x0008901401007387 */ /* 0x000fe20000100a00 */
[----:B------:R0:W-:Y:S04]  /*5bf70*/  STL.64 [R1+0x898], R22 ;  /* 0x0008981601007387 */ /* 0x0001e80000100a00 */
[----:B0-----:R-:W3:Y:S01]  /*5bf80*/  LDL.LU.64 R22, [R1+0x18a0] ;  /* 0x0018a00001167983 */ /* 0x001ee20000300a00 */
[C---:B--2---:R-:W-:Y:S03]  /*5bf90*/  HMMA.16816.F32 R12, R24.reuse, R14, R16 ;  /* 0x0000000e180c723c */ /* 0x044fe60000001810 */
[----:B------:R-:W2:Y:S01]  /*5bfa0*/  LDL.LU.64 R18, [R1+0x1898] ;  /* 0x0018980001127983 */ /* 0x000ea20000300a00 */
[----:B------:R-:W2:Y:S02]  /*5bfb0*/  LDL.LU R16, [R1+0x1890] ;  /* 0x0018900001107983 */ /* 0x000ea40000300800 */
[----:B------:R-:W2:Y:S02]  /*5bfc0*/  LDL.LU R17, [R1+0xb10] ;  /* 0x000b100001117983 */ /* 0x000ea40000300800 */
[C---:B---3--:R-:W-:Y:S11]  /*5bfd0*/  HMMA.16816.F32 R20, R24.reuse, R22, R8 ;  /* 0x000000161814723c */ /* 0x048ff60000001808 */
[----:B------:R-:W-:Y:S04]  /*5bfe0*/  @!UPT UIADD3 URZ, URZ, URZ, URZ ;  /* 0x0000003f3f3ff290 */ /* 0x000fe8000fffe03f */
[----:B------:R0:W-:Y:S01]  /*5bff0*/  STL.64 [R1+0x8a0], R12 ;  /* 0x0008a00c01007387 */ /* 0x0001e20000100a00 */
[----:B------:R1:W-:Y:S03]  /*5c000*/  STL.64 [R1+0x8a8], R14 ;  /* 0x0008a80e01007387 */ /* 0x0003e60000100a00 */
[----:B0-----:R-:W3:Y:S01]  /*5c010*/  LDL.LU R12, [R1+0x3f0] ;  /* 0x0003f000010c7983 */ /* 0x001ee20000300800 */
[----:B------:R-:W3:Y:S02]  /*5c020*/  LDL.LU R13, [R1+0x3f4] ;  /* 0x0003f400010d7983 */ /* 0x000ee40000300800 */
[----:B-1----:R-:W-:Y:S01]  /*5c030*/  IMAD.MOV.U32 R14, RZ, RZ, R28 ;  /* 0x000000ffff0e7224 */ /* 0x002fe200078e001c */
[----:B------:R-:W-:Y:S01]  /*5c040*/  MOV R15, R29 ;  /* 0x0000001d000f7202 */ /* 0x000fe20000000f00 */
[----:B------:R-:W2:Y:S01]  /*5c050*/  LDL.LU R28, [R1+0x188c] ;  /* 0x00188c00011c7983 */ /* 0x000ea20000300800 */
[----:B------:R-:W5:Y:S02]  /*5c060*/  LDL.LU R29, [R1+0x1888] ;  /* 0x00188800011d7983 */ /* 0x000f640000300800 */
[----:B------:R-:W2:Y:S02]  /*5c070*/  LDL.LU.64 R10, [R1+0x1880] ;  /* 0x00188000010a7983 */ /* 0x000ea40000300a00 */
[----:B------:R-:W2:Y:S01]  /*5c080*/  LDL.LU.64 R8, [R1+0x1878] ;  /* 0x0018780001087983 */ /* 0x000ea20000300a00 */
        /* <DEDUP_REMOVED lines=24> */
[----:B------:R-:W2:Y:S02]  /*5c210*/  LDL.LU R21, [R1+0x1820] ;  /* 0x0018200001157983 */ /* 0x000ea40000300800 */
[----:B--2---:R-:W-:Y:S02]  /*5c220*/  FADD R3, R3, R21 ;  /* 0x0000001503037221 */ /* 0x004fe40000000000 */
[----:B------:R-:W-:Y:S01]  /*5c230*/  HMMA.16816.F32 R20, R24, R22, R8 ;  /* 0x000000161814723c */ /* 0x000fe20000001808 */
[----:B------:R-:W2:Y:S01]  /*5c240*/  LDL.LU.64 R10, [R1+0x1818] ;  /* 0x00181800010a7983 */ /* 0x000ea20000300a00 */
[----:B------:R-:W2:Y:S11]  /*5c250*/  LDL.LU.64 R8, [R1+0x1810] ;  /* 0x0018100001087983 */ /* 0x000eb60000300a00 */
[----:B------:R-:W-:Y:S10]  /*5c260*/  @!UPT UIADD3 URZ, URZ, URZ, URZ ;  /* 0x0000003f3f3ff290 */ /* 0x000ff4000fffe03f */
[----:B------:R-:W-:Y:S01]  /*5c270*/  STL.64 [R1+0x8f0], R20 ;  /* 0x0008f01401007387 */ /* 0x000fe20000100a00 */
[----:B------:R0:W-:Y:S03]  /*5c280*/  STL.64 [R1+0x8f8], R22 ;  /* 0x0008f81601007387 */ /* 0x0001e60000100a00 */
[----:B0-----:R-:W2:Y:S01]  /*5c290*/  LDL.LU.64 R22, [R1+0x1808] ;  /* 0x0018080001167983 */ /* 0x001ea20000300a00 */
[----:B-----5:R-:W-:-:S04]  /*5c2a0*/  FADD R0, R0, -R29 ;  /* 0x8000001d00007221 */ /* 0x020fc80000000000 */
[----:B------:R-:W-:-:S06]  /*5c2b0*/  FMUL R0, R0, 1.4426950216293334961 ;  /* 0x3fb8aa3b00007820 */ /* 0x000fcc0000400000 */
[----:B------:R-:W0:Y:S01]  /*5c2c0*/  MUFU.EX2 R0, R0 ;  /* 0x0000000000007308 */ /* 0x000e220000000800 */
[----:B--2---:R-:W-:Y:S01]  /*5c2d0*/  HMMA.16816.F32 R20, R24, R22, R8 ;  /* 0x000000161814723c */ /* 0x004fe20000001808 */
[----:B------:R-:W2:Y:S01]  /*5c2e0*/  LDL.LU.64 R10, [R1+0x1800] ;  /* 0x00180000010a7983 */ /* 0x000ea20000300a00 */
[----:B0-----:R-:W-:Y:S02]  /*5c2f0*/  STL [R1+0x4], R0 ;  /* 0x0000040001007387 */ /* 0x001fe40000100800 */
[----:B------:R-:W2:Y:S11]  /*5c300*/  LDL.LU.64 R8, [R1+0x17f8] ;  /* 0x0017f80001087983 */ /* 0x000eb60000300a00 */
[----:B------:R-:W-:Y:S08]  /*5c310*/  @!UPT UIADD3 URZ, URZ, URZ, URZ ;  /* 0x0000003f3f3ff290 */ /* 0x000ff0000fffe03f */
[----:B------:R-:W-:Y:S01]  /*5c320*/  STL.64 [R1+0x900], R20 ;  /* 0x0009001401007387 */ /* 0x000fe20000100a00 */
[----:B------:R0:W-:Y:S03]  /*5c330*/  STL.64 [R1+0x908], R22 ;  /* 0x0009081601007387 */ /* 0x0001e60000100a00 */
[----:B0-----:R-:W2:Y:S01]  /*5c340*/  LDL.LU.64 R22, [R1+0x17f0] ;  /* 0x0017f00001167983 */ /* 0x001ea20000300a00 */
[----:B------:R-:W-:-:S04]  /*5c350*/  FADD R2, R2, -R29 ;  /* 0x8000001d02027221 */ /* 0x000fc80000000000 */
[----:B------:R-:W-:Y:S01]  /*5c360*/  FMUL R0, R2, 1.4426950216293334961 ;  /* 0x3fb8aa3b02007820 */ /* 0x000fe20000400000 */
[C---:B--2---:R-:W-:Y:S01]  /*5c370*/  HMMA.16816.F32 R20, R24.reuse, R22, R8 ;  /* 0x000000161814723c */ /* 0x044fe20000001808 */
[----:B------:R-:W4:Y:S04]  /*5c380*/  LDL.LU.64 R10, [R1+0x17e8] ;  /* 0x0017e800010a7983 */ /* 0x000f280000300a00 */
[----:B------:R-:W0:Y:S02]  /*5c390*/  MUFU.EX2 R0, R0 ;  /* 0x0000000000007308 */ /* 0x000e240000000800 */
[----:B0-----:R-:W-:Y:S11]  /*5c3a0*/  STL [R1], R0 ;  /* 0x0000000001007387 */ /* 0x001ff60000100800 */
[----:B------:R-:W-:Y:S05]  /*5c3b0*/  @!UPT UIADD3 URZ, URZ, URZ, URZ ;  /* 0x0000003f3f3ff290 */ /* 0x000fea000fffe03f */
[----:B------:R-:W-:Y:S01]  /*5c3c0*/  STL.64 [R1+0x910], R20 ;  /* 0x0009101401007387 */ /* 0x000fe20000100a00 */
[----:B------:R0:W-:Y:S03]  /*5c3d0*/  STL.64 [R1+0x918], R22 ;  /* 0x0009181601007387 */ /* 0x0001e60000100a00 */
[----:B0-----:R-:W3:Y:S01]  /*5c3e0*/  LDL.LU.64 R22, [R1+0x17e0] ;  /* 0x0017e00001167983 */ /* 0x001ee20000300a00 */
[----:B------:R-:W2:Y:S02]  /*5c3f0*/  LDL.LU.64 R20, [R1+0x17d8] ;  /* 0x0017d80001147983 */ /* 0x000ea40000300a00 */
[----:B------:R-:W-:Y:S01]  /*5c400*/  STL [R1+0x1550], R29 ;  /* 0x0015501d01007387 */ /* 0x000fe20000100800 */
[C---:B----4-:R-:W-:Y:S01]  /*5c410*/  HMMA.16816.F32 R8, R24.reuse, R10, R4 ;  /* 0x0000000a1808723c */ /* 0x050fe20000001804 */
[----:B------:R-:W4:Y:S11]  /*5c420*/  LDL.LU.64 R6, [R1+0x17d0] ;  /* 0x0017d00001067983 */ /* 0x000f360000300a00 */
[----:B------:R-:W-:Y:S11]  /*5c430*/  @!UPT UIADD3 URZ, URZ, URZ, URZ ;  /* 0x0000003f3f3ff290 */ /* 0x000ff6000fffe03f */
[----:B------:R-:W-:Y:S01]  /*5c440*/  STL.64 [R1+0x920], R8 ;  /* 0x0009200801007387 */ /* 0x000fe20000100a00 */
[----:B------:R0:W-:Y:S03]  /*5c450*/  STL.64 [R1+0x928], R10 ;  /* 0x0009280a01007387 */ /* 0x0001e60000100a00 */
[----:B0-----:R-:W5:Y:S01]  /*5c460*/  LDL.LU.64 R10, [R1+0x17c8] ;  /* 0x0017c800010a7983 */ /* 0x001f620000300a00 */
[----:B------:R-:W5:Y:S01]  /*5c470*/  LDL.LU.64 R8, [R1+0x17c0] ;  /* 0x0017c00001087983 */ /* 0x000f620000300a00 */
[----:B---3--:R-:W-:Y:S01]  /*5c480*/  HMMA.16816.F32 R12, R24, R22, R12 ;  /* 0x00000016180c723c */ /* 0x008fe2000000180c */
[----:B------:R-:W-:-:S04]  /*5c490*/  FADD R2, R16, -R29 ;  /* 0x8000001d10027221 */ /* 0x000fc80000000000 */
[----:B------:R-:W-:Y:S02]  /*5c4a0*/  FMUL R0, R2, 1.4426950216293334961 ;  /* 0x3fb8aa3b02007820 */ /* 0x000fe40000400000 */
[----:B--2---:R-:W-:Y:S01]  /*5c4b0*/  FADD R2, R21, -R29 ;  /* 0x8000001d15027221 */ /* 0x004fe20000000000 */
[----:B----4-:R-:W-:Y:S01]  /*5c4c0*/  MOV R29, R7 ;  /* 0x00000007001d7202 */ /* 0x010fe20000000f00 */
[----:B-----5:R-:W-:Y:S11]  /*5c4d0*/  HMMA.16816.F32 R8, R24, R6, R8 ;  /* 0x000000061808723c */ /* 0x020ff60000001808 */
[----:B------:R-:W-:Y:S11]  /*5c4e0*/  @!UPT UIADD3 URZ, URZ, URZ, URZ ;  /* 0x0000003f3f3ff290 */ /* 0x000ff6000fffe03f */
[----:B------:R-:W-:Y:S01]  /*5c4f0*/  @!UPT UIADD3 URZ, URZ, URZ, URZ ;  /* 0x0000003f3f3ff290 */ /* 0x000fe2000fffe03f */
[----:B------:R-:W-:Y:S01]  /*5c500*/  STL.64 [R1+0x940], R8 ;  /* 0x0009400801007387 */ /* 0x000fe20000100a00 */
[----:B------:R0:W-:Y:S03]  /*5c510*/  STL.64 [R1+0x948], R10 ;  /* 0x0009480a01007387 */ /* 0x0001e60000100a00 */
[----:B0-----:R-:W2:Y:S01]  /*5c520*/  LDL.LU.64 R10, [R1+0x17b8] ;  /* 0x0017b800010a7983 */ /* 0x001ea20000300a00 */
[----:B------:R-:W3:Y:S02]  /*5c530*/  LDL.LU R9, [R1+0x17b0] ;  /* 0x0017b00001097983 */ /* 0x000ee40000300800 */
[----:B------:R-:W4:Y:S02]  /*5c540*/  LDL.LU.64 R6, [R1+0x17a8] ;  /* 0x0017a80001067983 */ /* 0x000f240000300a00 */
[----:B------:R0:W-:Y:S02]  /*5c550*/  STL [R1+0x1578], R29 ;  /* 0x0015781d01007387 */ /* 0x0001e40000100800 */
[----:B0-----:R-:W5:Y:S01]  /*5c560*/  LDL.LU R29, [R1] ;  /* 0x00000000011d7983 */ /* 0x001f620000300800 */
[----:B------:R-:W-:Y:S02]  /*5c570*/  STL.64 [R1+0x930], R12 ;  /* 0x0009300c01007387 */ /* 0x000fe40000100a00 */
[----:B------:R0:W-:Y:S02]  /*5c580*/  STL.64 [R1+0x938], R14 ;  /* 0x0009380e01007387 */ /* 0x0001e40000100a00 */
[----:B0-----:R-:W2:Y:S01]  /*5c590*/  LDL.LU.64 R14, [R1+0x17a0] ;  /* 0x0017a000010e7983 */ /* 0x001ea20000300a00 */
[----:B------:R-:W3:Y:S02]  /*5c5a0*/  LDL.LU R16, [R1+0xaec] ;  /* 0x000aec0001107983 */ /* 0x000ee40000300800 */
[----:B------:R-:W3:Y:S02]  /*5c5b0*/  LDL.LU R4, [R1+0xb18] ;  /* 0x000b180001047983 */ /* 0x000ee40000300800 */
[----:B------:R-:W3:Y:S01]  /*5c5c0*/  LDL.LU R13, [R1+0xae8] ;  /* 0x000ae800010d7983 */ /* 0x000ee20000300800 */
[----:B------:R-:W3:Y:S01]  /*5c5d0*/  LDL.LU R5, [R1+0xad4] ;  /* 0x000ad40001057983 */ /* 0x000ee20000300800 */
[----:B------:R-:W3:Y:S03]  /*5c5e0*/  LDL.LU R12, [R1+0xac4] ;  /* 0x000ac400010c7983 */ /* 0x000ee60000300800 */
[----:B--2---:R4:W-:Y:S04]  /*5c5f0*/  STL.64 [R1+0x1790], R14 ;  /* 0x0017900e01007387 */ /* 0x0049e80000100a00 */
[----:B---3--:R0:W-:Y:S01]  /*5c600*/  STL.64 [R1+0x1788], R12 ;  /* 0x0017880c01007387 */ /* 0x0081e20000100a00 */
[----:B----4-:R-:W-:Y:S01]  /*5c610*/  IMAD.MOV.U32 R15, RZ, RZ, R6 ;  /* 0x000000ffff0f7224 */ /* 0x010fe200078e0006 */
[----:B------:R-:W-:-:S02]  /*5c620*/  MOV R14, R7 ;  /* 0x00000007000e7202 */ /* 0x000fc40000000f00 */
[----:B------:R-:W2:Y:S01]  /*5c630*/  LDL.LU R6, [R1+0xb30] ;  /* 0x000b300001067983 */ /* 0x000ea20000300800 */
[----:B------:R-:W3:Y:S02]  /*5c640*/  LDL.LU R7, [R1+0xb14] ;  /* 0x000b140001077983 */ /* 0x000ee40000300800 */
[----:B------:R-:W4:Y:S01]  /*5c650*/  LDL.LU R8, [R1+0xab0] ;  /* 0x000ab00001087983 */ /* 0x000f220000300800 */
[----:B0-----:R-:W-:Y:S01]  /*5c660*/  MOV R13, R10 ;  /* 0x0000000a000d7202 */ /* 0x001fe20000000f00 */
[----:B------:R-:W-:Y:S01]  /*5c670*/  IMAD.MOV.U32 R12, RZ, RZ, R11 ;  /* 0x000000ffff0c7224 */ /* 0x000fe200078e000b */
[----:B------:R-:W2:Y:S01]  /*5c680*/  LDL.LU R10, [R1+0xb2c] ;  /* 0x000b2c00010a7983 */ /* 0x000ea20000300800 */
[----:B------:R-:W2:Y:S01]  /*5c690*/  LDL.LU R11, [R1+0xac8] ;  /* 0x000ac800010b7983 */ /* 0x000ea20000300800 */
[----:B------:R0:W-:Y:S02]  /*5c6a0*/  MUFU.EX2 R21, R0 ;  /* 0x0000000000157308 */ /* 0x0001e40000000800 */
[----:B--2---:R-:W-:Y:S01]  /*5c6b0*/  STL.64 [R1+0x1768], R10 ;  /* 0x0017680a01007387 */ /* 0x004fe20000100a00 */
[----:B----4-:R1:W-:Y:S03]  /*5c6c0*/  STL.64 [R1+0x1760], R8 ;  /* 0x0017600801007387 */ /* 0x0103e60000100a00 */
[----:B-1----:R-:W2:Y:S01]  /*5c6d0*/  LDL.LU R8, [R1+0x3c0] ;  /* 0x0003c00001087983 */ /* 0x002ea20000300800 */
[----:B------:R-:W2:Y:S02]  /*5c6e0*/  LDL.LU R9, [R1+0x3c4] ;  /* 0x0003c40001097983 */ /* 0x000ea40000300800 */
[----:B------:R-:W4:Y:S02]  /*5c6f0*/  LDL.LU R10, [R1+0x3c8] ;  /* 0x0003c800010a7983 */ /* 0x000f240000300800 */
[----:B------:R-:W4:Y:S02]  /*5c700*/  LDL.LU R11, [R1+0x3cc] ;  /* 0x0003cc00010b7983 */ /* 0x000f240000300800 */
[----:B0-----:R-:W-:-:S02]  /*5c710*/  FMUL R0, R2, 1.4426950216293334961 ;  /* 0x3fb8aa3b02007820 */ /* 0x001fc40000400000 */
[----:B------:R-:W-:Y:S02]  /*5c720*/  FADD R2, R20, -R28 ;  /* 0x8000001c14027221 */ /* 0x000fe40000000000 */
[----:B------:R-:W0:Y:S01]  /*5c730*/  MUFU.EX2 R20, R0 ;  /* 0x0000000000147308 */ /* 0x000e220000000800 */
[----:B----4-:R-:W-:Y:S01]  /*5c740*/  STL.64 [R1+0x1780], R10 ;  /* 0x0017800a01007387 */ /* 0x010fe20000100a00 */
[----:B--2---:R1:W-:Y:S03]  /*5c750*/  STL.64 [R1+0x1778], R8 ;  /* 0x0017780801007387 */ /* 0x0043e60000100a00 */
[----:B-1----:R-:W2:Y:S01]  /*5c760*/  LDL.LU R8, [R1+0x3d0] ;  /* 0x0003d00001087983 */ /* 0x002ea20000300800 */
[----:B------:R-:W2:Y:S02]  /*5c770*/  LDL.LU R9, [R1+0x3d4] ;  /* 0x0003d40001097983 */ /* 0x000ea40000300800 */
[----:B------:R-:W2:Y:S02]  /*5c780*/  LDL.LU R10, [R1+0x3d8] ;  /* 0x0003d800010a7983 */ /* 0x000ea40000300800 */
[----:B------:R-:W2:Y:S01]  /*5c790*/  LDL.LU R11, [R1+0x3dc] ;  /* 0x0003dc00010b7983 */ /* 0x000ea20000300800 */
[----:B------:R-:W-:Y:S01]  /*5c7a0*/  STL.64 [R1+0x1748], R22 ;  /* 0x0017481601007387 */ /* 0x000fe20000100a00 */
[----:B0-----:R0:W-:Y:S02]  /*5c7b0*/  STL.64 [R1+0x1740], R20 ;  /* 0x0017401401007387 */ /* 0x0011e40000100a00 */
[----:B0-----:R-:W-:-:S02]  /*5c7c0*/  MOV R20, R18 ;  /* 0x0000001200147202 */ /* 0x001fc40000000f00 */
[----:B------:R-:W-:Y:S01]  /*5c7d0*/  MOV R21, R19 ;  /* 0x0000001300157202 */ /* 0x000fe20000000f00 */
[----:B------:R-:W4:Y:S01]  /*5c7e0*/  LDL.LU R18, [R1+0x179c] ;  /* 0x00179c0001127983 */ /* 0x000f220000300800 */
[----:B------:R-:W4:Y:S02]  /*5c7f0*/  LDL.LU R19, [R1+0x1798] ;  /* 0x0017980001137983 */ /* 0x000f240000300800 */
[----:B------:R-:W-:Y:S02]  /*5c800*/  FMUL R0, R2, 1.4426950216293334961 ;  /* 0x3fb8aa3b02007820 */ /* 0x000fe40000400000 */
[----:B------:R-:W-:Y:S01]  /*5c810*/  FADD R2, R17, -R28 ;  /* 0x8000001c11027221 */ /* 0x000fe20000000000 */
[----:B------:R-:W2:Y:S01]  /*5c820*/  LDL.LU R22, [R1+0x1c8] ;  /* 0x0001c80001167983 */ /* 0x000ea20000300800 */
[----:B------:R-:W2:Y:S01]  /*5c830*/  LDL.LU R23, [R1+0x1cc] ;  /* 0x0001cc0001177983 */ /* 0x000ea20000300800 */
[----:B------:R0:W-:Y:S02]  /*5c840*/  MUFU.EX2 R17, R0 ;  /* 0x0000000000117308 */ /* 0x0001e40000000800 */
[----:B0-----:R-:W-:-:S02]  /*5c850*/  FMUL R0, R2, 1.4426950216293334961 ;  /* 0x3fb8aa3b02007820 */ /* 0x001fc40000400000 */
[----:B------:R-:W-:-:S04]  /*5c860*/  FADD R2, R16, -R28 ;  /* 0x8000001c10027221 */ /* 0x000fc80000000000 */
[----:B------:R0:W1:Y:S02]  /*5c870*/  MUFU.EX2 R16, R0 ;  /* 0x0000000000107308 */ /* 0x0000640000000800 */
[----:B0-----:R-:W2:Y:S01]  /*5c880*/  LDL.LU R0, [R1+0xb0c] ;  /* 0x000b0c0001007983 */ /* 0x001ea20000300800 */
[----:B----4-:R-:W-:Y:S11]  /*5c890*/  HMMA.16816.F32 R12, R24, R18, R12 ;  /* 0x00000012180c723c */ /* 0x010ff6000000180c */
[----:B------:R-:W-:Y:S11]  /*5c8a0*/  @!UPT UIADD3 URZ, URZ, URZ, URZ ;  /* 0x0000003f3f3ff290 */ /* 0x000ff6000fffe03f */
[----:B------:R-:W-:Y:S01]  /*5c8b0*/  @!UPT UIADD3 URZ, URZ, URZ, URZ ;  /* 0x0000003f3f3ff290 */ /* 0x000fe2000fffe03f */
[----:B------:R-:W-:Y:S01]  /*5c8c0*/  STL.64 [R1+0x960], R12 ;  /* 0x0009600c01007387 */ /* 0x000fe20000100a00 */
[----:B------:R0:W-:Y:S03]  /*5c8d0*/  STL.64 [R1+0x968], R14 ;  /* 0x0009680e01007387 */ /* 0x0001e60000100a00 */
[----:B0-----:R-:W4:Y:S01]  /*5c8e0*/  LDL.LU.64 R14, [R1+0x1790] ;  /* 0x00179000010e7983 */ /* 0x001f220000300a00 */
[----:B------:R-:W3:Y:S02]  /*5c8f0*/  LDL.LU.64 R12, [R1+0x1788] ;  /* 0x00178800010c7983 */ /* 0x000ee40000300a00 */
[----:B--2---:R-:W-:Y:S02]  /*5c900*/  FADD R4, R4, R0 ;  /* 0x0000000004047221 */ /* 0x004fe40000000000 */
[----:B------:R-:W-:Y:S01]  /*5c910*/  FMUL R2, R2, 1.4426950216293334961 ;  /* 0x3fb8aa3b02027820 */ /* 0x000fe20000400000 */
[----:B------:R0:W-:Y:S04]  /*5c920*/  STL [R1+0x157c], R19 ;  /* 0x00157c1301007387 */ /* 0x0001e80000100800 */
[----:B0-----:R-:W5:Y:S01]  /*5c930*/  LDL.LU R19, [R1+0x4] ;  /* 0x0000040001137983 */ /* 0x001f620000300800 */
[----:B------:R0:W-:Y:S02]  /*5c940*/  STL [R1+0x15a0], R28 ;  /* 0x0015a01c01007387 */ /* 0x0001e40000100800 */
[----:B---3--:R-:W-:-:S02]  /*5c950*/  FADD R0, R13, -R28 ;  /* 0x8000001c0d007221 */ /* 0x008fc40000000000 */
[----:B------:R2:W-:Y:S01]  /*5c960*/  MUFU.EX2 R13, R2 ;  /* 0x00000002000d7308 */ /* 0x0005e20000000800 */
[----:B0-----:R-:W3:Y:S01]  /*5c970*/  LDL.LU R28, [R1+0xad0] ;  /* 0x000ad000011c7983 */ /* 0x001ee20000300800 */
[----:B--2---:R-:W-:-:S03]  /*5c980*/  FMUL R2, R0, 1.4426950216293334961 ;  /* 0x3fb8aa3b00027820 */ /* 0x004fc60000400000 */
[----:B------:R-:W2:Y:S01]  /*5c990*/  LDL.LU R0, [R1+0xab4] ;  /* 0x000ab40001007983 */ /* 0x000ea20000300800 */
[----:B----4-:R-:W-:Y:S01]  /*5c9a0*/  HMMA.16816.F32 R8, R24, R14, R8 ;  /* 0x0000000e1808723c */ /* 0x010fe20000001808 */
[----:B------:R-:W-:Y:S02]  /*5c9b0*/  FADD R3, R6, R3 ;  /* 0x0000000306037221 */ /* 0x000fe40000000000 */
[----:B------:R-:W-:Y:S11]  /*5c9c0*/  FADD R4, R7, R4 ;  /* 0x0000000407047221 */ /* 0x000ff60000000000 */
[----:B------:R-:W-:Y:S09]  /*5c9d0*/  @!UPT UIADD3 URZ, URZ, URZ, URZ ;  /* 0x0000003f3f3ff290 */ /* 0x000ff2000fffe03f */
[----:B------:R-:W-:Y:S01]  /*5c9e0*/  STL.64 [R1+0x970], R8 ;  /* 0x0009700801007387 */ /* 0x000fe20000100a00 */
[----:B------:R0:W-:Y:S03]  /*5c9f0*/  STL.64 [R1+0x978], R10 ;  /* 0x0009780a01007387 */ /* 0x0001e60000100a00 */
[----:B0-----:R-:W4:Y:S01]  /*5ca00*/  LDL.LU.64 R10, [R1+0x1780] ;  /* 0x00178000010a7983 */ /* 0x001f220000300a00 */
[----:B------:R-:W4:Y:S02]  /*5ca10*/  LDL.LU.64 R8, [R1+0x1778] ;  /* 0x0017780001087983 */ /* 0x000f240000300a00 */
[----:B---3--:R-:W-:Y:S02]  /*5ca20*/  FADD R5, R5, R28 ;  /* 0x0000001c05057221 */ /* 0x008fe40000000000 */
[----:B------:R-:W3:Y:S01]  /*5ca30*/  LDL.LU R28, [R1+0xa38] ;  /* 0x000a3800011c7983 */ /* 0x000ee20000300800 */
[----:B--2---:R-:W-:-:S02]  /*5ca40*/  FADD R0, R12, R0 ;  /* 0x000000000c007221 */ /* 0x004fc40000000000 */
[----:B------:R0:W2:Y:S02]  /*5ca50*/  MUFU.EX2 R12, R2 ;  /* 0x00000002000c7308 */ /* 0x0000a40000000800 */
[----:B0-----:R-:W2:Y:S01]  /*5ca60*/  LDL.LU R2, [R1+0xacc] ;  /* 0x000acc0001027983 */ /* 0x001ea20000300800 */
[----:B------:R-:W4:Y:S02]  /*5ca70*/  LDL.LU R6, [R1+0x1774] ;  /* 0x0017740001067983 */ /* 0x000f240000300800 */
[----:B------:R-:W4:Y:S02]  /*5ca80*/  LDL.LU R7, [R1+0x1770] ;  /* 0x0017700001077983 */ /* 0x000f240000300800 */
[----:B----4-:R-:W-:Y:S01]  /*5ca90*/  HMMA.16816.F32 R8, R24, R6, R8 ;  /* 0x000000061808723c */ /* 0x010fe20000001808 */
[----:B--2---:R-:W-:Y:S11]  /*5caa0*/  FADD R2, R2, R5 ;  /* 0x0000000502027221 */ /* 0x004ff60000000000 */
[----:B------:R-:W-:Y:S11]  /*5cab0*/  @!UPT UIADD3 URZ, URZ, URZ, URZ ;  /* 0x0000003f3f3ff290 */ /* 0x000ff6000fffe03f */
[----:B------:R-:W-:Y:S01]  /*5cac0*/  STL.64 [R1+0x980], R8 ;  /* 0x0009800801007387 */ /* 0x000fe20000100a00 */
[----:B------:R0:W-:Y:S03]  /*5cad0*/  STL.64 [R1+0x988], R10 ;  /* 0x0009880a01007387 */ /* 0x0001e60000100a00 */
[----:B0-----:R-:W2:Y:S01]  /*5cae0*/  LDL.LU.64 R10, [R1+0x1768] ;  /* 0x00176800010a7983 */ /* 0x001ea20000300a00 */
[----:B------:R-:W4:Y:S02]  /*5caf0*/  LDL.LU.64 R8, [R1+0x1760] ;  /* 0x0017600001087983 */ /* 0x000f240000300a00 */
[----:B------:R0:W-:Y:S02]  /*5cb00*/  STL [R1+0x15c8], R6 ;  /* 0x0015c80601007387 */ /* 0x0001e40000100800 */
[----:B0-----:R-:W3:Y:S01]  /*5cb10*/  LDL.LU R6, [R1+0xa5c] ;  /* 0x000a5c0001067983 */ /* 0x001ee20000300800 */
[----:B------:R0:W-:Y:S03]  /*5cb20*/  STL [R1+0x15a4], R7 ;  /* 0x0015a40701007387 */ /* 0x0001e60000100800 */
[----:B0-----:R-:W3:Y:S01]  /*5cb30*/  LDL.LU R7, [R1+0x950] ;  /* 0x0009500001077983 */ /* 0x001ee20000300800 */
[----:B------:R-:W3:Y:S02]  /*5cb40*/  LDL.LU R5, [R1+0xafc] ;  /* 0x000afc0001057983 */ /* 0x000ee40000300800 */
[----:B--2---:R-:W-:-:S02]  /*5cb50*/  FADD R3, R10, R3 ;  /* 0x000000030a037221 */ /* 0x004fc40000000000 */
[----:B----4-:R-:W-:Y:S02]  /*5cb60*/  FADD R0, R8, R0 ;  /* 0x0000000008007221 */ /* 0x010fe40000000000 */
[----:B------:R-:W2:Y:S01]  /*5cb70*/  LDL.LU R8, [R1+0x1758] ;  /* 0x0017580001087983 */ /* 0x000ea20000300800 */
[----:B------:R-:W4:Y:S02]  /*5cb80*/  LDL.LU R10, [R1+0x1754] ;  /* 0x00175400010a7983 */ /* 0x000f240000300800 */
[----:B------:R-:W-:Y:S02]  /*5cb90*/  FADD R2, R11, R2 ;  /* 0x000000020b027221 */ /* 0x000fe40000000000 */
[----:B---3--:R-:W-:Y:S02]  /*5cba0*/  FADD R5, R5, R4 ;  /* 0x0000000405057221 */ /* 0x008fe40000000000 */
[----:B------:R-:W3:Y:S01]  /*5cbb0*/  LDL.LU R4, [R1+0xaac] ;  /* 0x000aac0001047983 */ /* 0x000ee20000300800 */
[----:B------:R-:W4:Y:S02]  /*5cbc0*/  LDL.LU R11, [R1+0x1750] ;  /* 0x00175000010b7983 */ /* 0x000f240000300800 */
[----:B----4-:R-:W-:Y:S01]  /*5cbd0*/  HMMA.16816.F32 R24, R24, R10, R20 ;  /* 0x0000000a1818723c */ /* 0x010fe20000001814 */
[----:B------:R-:W4:Y:S01]  /*5cbe0*/  LDL.LU.64 R22, [R1+0x1748] ;  /* 0x0017480001167983 */ /* 0x000f220000300a00 */
[----:B------:R-:W2:Y:S02]  /*5cbf0*/  LDL.LU.64 R20, [R1+0x1740] ;  /* 0x0017400001147983 */ /* 0x000ea40000300a00 */
[----:B------:R-:W-:Y:S02]  /*5cc00*/  STL [R1+0x15f4], R10 ;  /* 0x0015f40a01007387 */ /* 0x000fe40000100800 */
[----:B------:R-:W-:Y:S11]  /*5cc10*/  STL [R1+0x15f0], R11 ;  /* 0x0015f00b01007387 */ /* 0x000ff60000100800 */
[----:B------:R-:W-:Y:S06]  /*5cc20*/  @!UPT UIADD3 URZ, URZ, URZ, URZ ;  /* 0x0000003f3f3ff290 */ /* 0x000fec000fffe03f */
[----:B------:R5:W-:Y:S01]  /*5cc30*/  STL.64 [R1+0x950], R24 ;  /* 0x0009501801007387 */ /* 0x000be20000100a00 */
[----:B------:R-:W-:Y:S01]  /*5cc40*/  STL.64 [R1+0x958], R26 ;  /* 0x0009581a01007387 */ /* 0x000fe20000100a00 */
[----:B-----5:R-:W-:-:S05]  /*5cc50*/  F2FP.PACK_AB R24, R29, R19 ;  /* 0x000000131d18723e */ /* 0x020fca00000000ff */
[----:B------:R-:W-:Y:S01]  /*5cc60*/  STL [R1+0x1730], R24 ;  /* 0x0017301801007387 */ /* 0x000fe20000100800 */
[----:B------:R-:W-:Y:S02]  /*5cc70*/  STL [R1+0x1618], R29 ;  /* 0x0016181d01007387 */ /* 0x000fe40000100800 */
[----:B------:R0:W-:Y:S02]  /*5cc80*/  STL.64 [R1+0x1588], R18 ;  /* 0x0015881201007387 */ /* 0x0001e40000100a00 */
[----:B-1----:R-:W-:Y:S01]  /*5cc90*/  STL.64 [R1+0x1580], R16 ;  /* 0x0015801001007387 */ /* 0x002fe20000100a00 */
[----:B------:R-:W-:Y:S01]  /*5cca0*/  F2FP.PACK_AB R25, R16, R17 ;  /* 0x000000111019723e */ /* 0x000fe200000000ff */
[----:B----4-:R-:W-:Y:S01]  /*5ccb0*/  STL.64 [R1+0x1560], R22 ;  /* 0x0015601601007387 */ /* 0x010fe20000100a00 */
[----:B--2---:R-:W-:Y:S02]  /*5ccc0*/  STL.64 [R1+0x1558], R20 ;  /* 0x0015581401007387 */ /* 0x004fe40000100a00 */
[----:B------:R1:W-:Y:S02]  /*5ccd0*/  STL.64 [R1+0x1570], R14 ;  /* 0x0015700e01007387 */ /* 0x0003e40000100a00 */
[----:B------:R-:W-:Y:S01]  /*5cce0*/  STL.64 [R1+0x1568], R12 ;  /* 0x0015680c01007387 */ /* 0x000fe20000100a00 */
[----:B0-----:R-:W2:Y:S01]  /*5ccf0*/  LDL.LU R18, [R1+0x178] ;  /* 0x0001780001127983 */ /* 0x001ea20000300800 */
[----:B------:R-:W2:Y:S02]  /*5cd00*/  LDL.LU R19, [R1+0x17c] ;  /* 0x00017c0001137983 */ /* 0x000ea40000300800 */
[----:B-1----:R-:W-:Y:S01]  /*5cd10*/  IMAD.MOV.U32 R14, RZ, RZ, R8 ;  /* 0x000000ffff0e7224 */ /* 0x002fe200078e0008 */
[----:B------:R-:W-:Y:S01]  /*5cd20*/  MOV R15, R9 ;  /* 0x00000009000f7202 */ /* 0x000fe20000000f00 */
[----:B------:R-:W4:Y:S03]  /*5cd30*/  LDL.LU R8, [R1+0x1738] ;  /* 0x0017380001087983 */ /* 0x000f260000300800 */
[----:B------:R-:W-:Y:S02]  /*5cd40*/  STL [R1+0x16c8], R14 ;  /* 0x0016c80e01007387 */ /* 0x000fe40000100800 */
[----:B------:R-:W5:Y:S01]  /*5cd50*/  LDL.LU R9, [R1+0x1734] ;  /* 0x0017340001097983 */ /* 0x000f620000300800 */
[----:B------:R-:W-:Y:S01]  /*5cd60*/  STL [R1+0x16cc], R15 ;  /* 0x0016cc0f01007387 */ /* 0x000fe20000100800 */
[----:B------:R-:W3:Y:S03]  /*5cd70*/  LDL.LU R17, [R1+0x994] ;  /* 0x0009940001117983 */ /* 0x000ee60000300800 */
[----:B--2---:R-:W-:Y:S04]  /*5cd80*/  STL.64 [R1+0x16c0], R18 ;  /* 0x0016c01201007387 */ /* 0x004fe80000100a00 */
[----:B---3--:R0:W-:Y:S01]  /*5cd90*/  STL [R1+0x16bc], R17 ;  /* 0x0016bc1101007387 */ /* 0x0081e20000100800 */
[----:B------:R-:W2:Y:S03]  /*5cda0*/  LDL.LU R16, [R1+0x390] ;  /* 0x0003900001107983 */ /* 0x000ea60000300800 */
[----:B--2---:R-:W-:Y:S01]  /*5cdb0*/  STL [R1+0x16d0], R16 ;  /* 0x0016d01001007387 */ /* 0x004fe20000100800 */
[----:B0-----:R-:W2:Y:S03]  /*5cdc0*/  LDL.LU R17, [R1+0x394] ;  /* 0x0003940001117983 */ /* 0x001ea60000300800 */
[----:B--2---:R0:W-:Y:S01]  /*5cdd0*/  STL [R1+0x16d4], R17 ;  /* 0x0016d41101007387 */ /* 0x0041e20000100800 */
[----:B------:R-:W2:Y:S02]  /*5cde0*/  LDL.LU R18, [R1+0x398] ;  /* 0x0003980001127983 */ /* 0x000ea40000300800 */
[----:B------:R-:W2:Y:S01]  /*5cdf0*/  LDL.LU R19, [R1+0x39c] ;  /* 0x00039c0001137983 */ /* 0x000ea20000300800 */
[----:B0-----:R-:W3:Y:S01]  /*5ce00*/  LDL.LU R17, [R1+0x9cc] ;  /* 0x0009cc0001117983 */ /* 0x001ee20000300800 */
[----:B------:R-:W3:Y:S03]  /*5ce10*/  LDL.LU R16, [R1+0x9b4] ;  /* 0x0009b40001107983 */ /* 0x000ee60000300800 */
[----:B--2---:R0:W-:Y:S04]  /*5ce20*/  STL.64 [R1+0x16e0], R18 ;  /* 0x0016e01201007387 */ /* 0x0041e80000100a00 */
[----:B---3--:R-:W-:Y:S01]  /*5ce30*/  STL.64 [R1+0x16d8], R16 ;  /* 0x0016d81001007387 */ /* 0x008fe20000100a00 */
[----:B0-----:R-:W2:Y:S03]  /*5ce40*/  LDL.LU R18, [R1+0x198] ;  /* 0x0001980001127983 */ /* 0x001ea60000300800 */
[----:B--2---:R-:W-:Y:S01]  /*5ce50*/  STL [R1+0x16f8], R18 ;  /* 0x0016f81201007387 */ /* 0x004fe20000100800 */
[----:B------:R-:W2:Y:S03]  /*5ce60*/  LDL.LU R19, [R1+0x19c] ;  /* 0x00019c0001137983 */ /* 0x000ea60000300800 */
[----:B--2---:R0:W-:Y:S04]  /*5ce70*/  STL [R1+0x16fc], R19 ;  /* 0x0016fc1301007387 */ /* 0x0041e80000100800 */
[----:B0-----:R-:W2:Y:S04]  /*5ce80*/  LDL.LU R19, [R1+0xa34] ;  /* 0x000a340001137983 */ /* 0x001ea80000300800 */
[----:B--2---:R0:W-:Y:S04]  /*5ce90*/  STL [R1+0x1700], R19 ;  /* 0x0017001301007387 */ /* 0x0041e80000100800 */
[----:B0-----:R-:W2:Y:S04]  /*5cea0*/  LDL.LU R19, [R1+0xa64] ;  /* 0x000a640001137983 */ /* 0x001ea80000300800 */
[----:B--2---:R0:W-:Y:S04]  /*5ceb0*/  STL [R1+0x1704], R19 ;  /* 0x0017041301007387 */ /* 0x0041e80000100800 */
[----:B0-----:R-:W2:Y:S04]  /*5cec0*/  LDL.LU R19, [R1+0xa70] ;  /* 0x000a700001137983 */ /* 0x001ea80000300800 */
[----:B--2---:R0:W-:Y:S04]  /*5ced0*/  STL [R1+0x1708], R19 ;  /* 0x0017081301007387 */ /* 0x0041e80000100800 */
[----:B0-----:R-:W2:Y:S01]  /*5cee0*/  LDL.LU R19, [R1+0x9bc] ;  /* 0x0009bc0001137983 */ /* 0x001ea20000300800 */
[----:B------:R-:W2:Y:S02]  /*5cef0*/  LDL.LU R18, [R1+0x9b0] ;  /* 0x0009b00001127983 */ /* 0x000ea40000300800 */
[----:B------:R-:W3:Y:S02]  /*5cf00*/  LDL.LU R16, [R1+0xa74] ;  /* 0x000a740001107983 */ /* 0x000ee40000300800 */
[----:B------:R-:W3:Y:S02]  /*5cf10*/  LDL.LU R17, [R1+0xa68] ;  /* 0x000a680001117983 */ /* 0x000ee40000300800 */
[----:B------:R-:W-:-:S02]  /*5cf20*/  FADD R2, R28, R2 ;  /* 0x000000021c027221 */ /* 0x000fc40000000000 */
[----:B------:R-:W-:Y:S02]  /*5cf30*/  FADD R0, R4, R0 ;  /* 0x0000000004007221 */ /* 0x000fe40000000000 */
[----:B------:R-:W-:Y:S02]  /*5cf40*/  FADD R4, R7, R3 ;  /* 0x0000000307047221 */ /* 0x000fe40000000000 */
[----:B------:R-:W-:Y:S01]  /*5cf50*/  FADD R3, R6, R5 ;  /* 0x0000000506037221 */ /* 0x000fe20000000000 */
[----:B------:R-:W-:Y:S01]  /*5cf60*/  F2FP.PACK_AB R27, R12, R13 ;  /* 0x0000000d0c1b723e */ /* 0x000fe200000000ff */
[----:B--2---:R-:W-:Y:S01]  /*5cf70*/  STL.64 [R1+0x1718], R18 ;  /* 0x0017181201007387 */ /* 0x004fe20000100a00 */
[----:B---3--:R0:W-:Y:S02]  /*5cf80*/  STL.64 [R1+0x1710], R16 ;  /* 0x0017101001007387 */ /* 0x0081e40000100a00 */
[----:B------:R-:W2:Y:S02]  /*5cf90*/  LDL.LU R28, [R1+0x9b8] ;  /* 0x0009b800011c7983 */ /* 0x000ea40000300800 */
[----:B------:R-:W3:Y:S01]  /*5cfa0*/  LDL.LU R24, [R1+0xa6c] ;  /* 0x000a6c0001187983 */ /* 0x000ee20000300800 */
[----:B0-----:R-:W2:Y:S01]  /*5cfb0*/  LDL.LU R16, [R1+0xa60] ;  /* 0x000a600001107983 */ /* 0x001ea20000300800 */
[----:B------:R-:W2:Y:S02]  /*5cfc0*/  LDL.LU R17, [R1+0xa30] ;  /* 0x000a300001117983 */ /* 0x000ea40000300800 */
[----:B------:R-:W2:Y:S02]  /*5cfd0*/  LDL.LU R15, [R1+0x9ac] ;  /* 0x0009ac00010f7983 */ /* 0x000ea40000300800 */
[----:B------:R-:W2:Y:S01]  /*5cfe0*/  LDL.LU R14, [R1+0x990] ;  /* 0x00099000010e7983 */ /* 0x000ea20000300800 */
[----:B------:R-:W3:Y:S01]  /*5cff0*/  LDL.LU R5, [R1+0x730] ;  /* 0x0007300001057983 */ /* 0x000ee20000300800 */
[----:B------:R-:W3:Y:S02]  /*5d000*/  LDL.LU R12, [R1+0x6b4] ;  /* 0x0006b400010c7983 */ /* 0x000ee40000300800 */
[----:B------:R-:W3:Y:S01]  /*5d010*/  LDL.LU R13, [R1+0x9a8] ;  /* 0x0009a800010d7983 */ /* 0x000ee20000300800 */
[----:B--2---:R-:W-:Y:S01]  /*5d020*/  STL.64 [R1+0x16f0], R14 ;  /* 0x0016f00e01007387 */ /* 0x004fe20000100a00 */
[----:B---3--:R0:W-:Y:S03]  /*5d030*/  STL.64 [R1+0x16e8], R12 ;  /* 0x0016e80c01007387 */ /* 0x0081e60000100a00 */
[----:B0-----:R-:W2:Y:S01]  /*5d040*/  LDL.LU R12, [R1+0x3a0] ;  /* 0x0003a000010c7983 */ /* 0x001ea20000300800 */
[----:B------:R-:W2:Y:S02]  /*5d050*/  LDL.LU R13, [R1+0x3a4] ;  /* 0x0003a400010d7983 */ /* 0x000ea40000300800 */
[----:B------:R-:W3:Y:S02]  /*5d060*/  LDL.LU R14, [R1+0x3a8] ;  /* 0x0003a800010e7983 */ /* 0x000ee40000300800 */
[----:B------:R-:W3:Y:S01]  /*5d070*/  LDL.LU R15, [R1+0x3ac] ;  /* 0x0003ac00010f7983 */ /* 0x000ee20000300800 */
[----:B-----5:R-:W-:Y:S01]  /*5d080*/  MOV R18, R9 ;  /* 0x0000000900127202 */ /* 0x020fe20000000f00 */
[----:B----4-:R-:W-:Y:S01]  /*5d090*/  IMAD.MOV.U32 R19, RZ, RZ, R8 ;  /* 0x000000ffff137224 */ /* 0x010fe200078e0008 */
[----:B------:R-:W-:Y:S01]  /*5d0a0*/  F2FP.PACK_AB R26, R20, R21 ;  /* 0x00000015141a723e */ /* 0x000fe200000000ff */
[----:B------:R-:W-:-:S02]  /*5d0b0*/  FADD R0, R28, R0 ;  /* 0x000000001c007221 */ /* 0x000fc40000000000 */
[----:B------:R-:W-:Y:S01]  /*5d0c0*/  FADD R4, R24, R4 ;  /* 0x0000000418047221 */ /* 0x000fe20000000000 */
[----:B---3--:R-:W-:Y:S01]  /*5d0d0*/  STL.64 [R1+0x1728], R14 ;  /* 0x0017280e01007387 */ /* 0x008fe20000100a00 */
[----:B--2---:R0:W-:Y:S03]  /*5d0e0*/  STL.64 [R1+0x1720], R12 ;  /* 0x0017200c01007387 */ /* 0x0041e60000100a00 */
[----:B0-----:R-:W2:Y:S01]  /*5d0f0*/  LDL.LU R12, [R1+0x3b0] ;  /* 0x0003b000010c7983 */ /* 0x001ea20000300800 */
[----:B------:R-:W2:Y:S02]  /*5d100*/  LDL.LU R13, [R1+0x3b4] ;  /* 0x0003b400010d7983 */ /* 0x000ea40000300800 */
[----:B------:R-:W2:Y:S02]  /*5d110*/  LDL.LU R14, [R1+0x3b8] ;  /* 0x0003b800010e7983 */ /* 0x000ea40000300800 */
[----:B------:R-:W2:Y:S01]  /*5d120*/  LDL.LU R15, [R1+0x3bc] ;  /* 0x0003bc00010f7983 */ /* 0x000ea20000300800 */
[----:B------:R-:W3:Y:S01]  /*5d130*/  LDL.LU R29, [R1+0x720] ;  /* 0x00072000011d7983 */ /* 0x000ee20000300800 */
[----:B------:R-:W4:Y:S02]  /*5d140*/  LDL.LU R11, [R1+0x6bc] ;  /* 0x0006bc00010b7983 */ /* 0x000f240000300800 */
[----:B------:R-:W5:Y:S02]  /*5d150*/  LDL.LU R9, [R1+0x9a4] ;  /* 0x0009a40001097983 */ /* 0x000f640000300800 */
[----:B------:R-:W2:Y:S01]  /*5d160*/  LDL.LU R8, [R1+0x998] ;  /* 0x0009980001087983 */ /* 0x000ea20000300800 */
        /* <DEDUP_REMOVED lines=9> */
[----:B------:R-:W-:-:S02]  /*5d200*/  FADD R3, R16, R3 ;  /* 0x0000000310037221 */ /* 0x000fc40000000000 */
[----:B------:R-:W-:Y:S02]  /*5d210*/  FADD R2, R17, R2 ;  /* 0x0000000211027221 */ /* 0x000fe40000000000 */
[----:B--2---:R-:W-:Y:S01]  /*5d220*/  HMMA.16816.F32 R16, R24, R18, R12 ;  /* 0x000000121810723c */ /* 0x004fe2000000180c */
[----:B------:R-:W2:Y:S01]  /*5d230*/  LDL.LU.64 R14, [R1+0x1728] ;  /* 0x00172800010e7983 */ /* 0x000ea20000300a00 */
[----:B------:R-:W2:Y:S11]  /*5d240*/  LDL.LU.64 R12, [R1+0x1720] ;  /* 0x00172000010c7983 */ /* 0x000eb60000300a00 */
[----:B------:R-:W-:Y:S10]  /*5d250*/  @!UPT UIADD3 URZ, URZ, URZ, URZ ;  /* 0x0000003f3f3ff290 */ /* 0x000ff4000fffe03f */
[----:B------:R-:W-:Y:S01]  /*5d260*/  STL.64 [R1+0x7b0], R16 ;  /* 0x0007b01001007387 */ /* 0x000fe20000100a00 */
[----:B------:R0:W-:Y:S03]  /*5d270*/  STL.64 [R1+0x7b8], R18 ;  /* 0x0007b81201007387 */ /* 0x0001e60000100a00 */
[----:B0-----:R-:W2:Y:S01]  /*5d280*/  LDL.LU.64 R18, [R1+0x1718] ;  /* 0x0017180001127983 */ /* 0x001ea20000300a00 */
[----:B------:R-:W3:Y:S02]  /*5d290*/  LDL.LU.64 R16, [R1+0x1710] ;  /* 0x0017100001107983 */ /* 0x000ee40000300a00 */
[----:B--2---:R-:W-:Y:S02]  /*5d2a0*/  FADD R0, R19, R0 ;  /* 0x0000000013007221 */ /* 0x004fe40000000000 */
[----:B------:R-:W2:Y:S02]  /*5d2b0*/  LDL.LU R19, [R1+0x1708] ;  /* 0x0017080001137983 */ /* 0x000ea40000300800 */
[----:B--2---:R-:W-:-:S02]  /*5d2c0*/  FADD R4, R19, R4 ;  /* 0x0000000413047221 */ /* 0x004fc40000000000 */
[----:B------:R-:W2:Y:S02]  /*5d2d0*/  LDL.LU R19, [R1+0x1704] ;  /* 0x0017040001137983 */ /* 0x000ea40000300800 */
[----:B--2---:R-:W-:Y:S02]  /*5d2e0*/  FADD R3, R19, R3 ;  /* 0x0000000313037221 */ /* 0x004fe40000000000 */
[----:B------:R-:W2:Y:S01]  /*5d2f0*/  LDL.LU R19, [R1+0x1700] ;  /* 0x0017000001137983 */ /* 0x000ea20000300800 */
[----:B------:R-:W-:Y:S02]  /*5d300*/  FADD R0, R18, R0 ;  /* 0x0000000012007221 */ /* 0x000fe40000000000 */
[----:B--2---:R-:W-:Y:S02]  /*5d310*/  FADD R2, R19, R2 ;  /* 0x0000000213027221 */ /* 0x004fe40000000000 */
[----:B------:R-:W2:Y:S01]  /*5d320*/  LDL.LU R19, [R1+0x16fc] ;  /* 0x0016fc0001137983 */ /* 0x000ea20000300800 */
[----:B------:R-:W2:Y:S02]  /*5d330*/  LDL.LU R18, [R1+0x16f8] ;  /* 0x0016f80001127983 */ /* 0x000ea40000300800 */
[----:B---3--:R-:W-:-:S02]  /*5d340*/  FADD R4, R16, R4 ;  /* 0x0000000410047221 */ /* 0x008fc40000000000 */
[----:B------:R-:W-:Y:S02]  /*5d350*/  FADD R3, R17, R3 ;  /* 0x0000000311037221 */ /* 0x000fe40000000000 */
[----:B--2---:R-:W-:Y:S01]  /*5d360*/  HMMA.16816.F32 R16, R24, R18, R12 ;  /* 0x000000121810723c */ /* 0x004fe2000000180c */
[----:B------:R-:W2:Y:S01]  /*5d370*/  LDL.LU.64 R14, [R1+0x16f0] ;  /* 0x0016f000010e7983 */ /* 0x000ea20000300a00 */
[----:B------:R-:W3:Y:S11]  /*5d380*/  LDL.LU.64 R12, [R1+0x16e8] ;  /* 0x0016e800010c7983 */ /* 0x000ef60000300a00 */
[----:B------:R-:W-:Y:S10]  /*5d390*/  @!UPT UIADD3 URZ, URZ, URZ, URZ ;  /* 0x0000003f3f3ff290 */ /* 0x000ff4000fffe03f */
[----:B------:R-:W-:Y:S01]  /*5d3a0*/  STL.64 [R1+0x7a0], R16 ;  /* 0x0007a01001007387 */ /* 0x000fe20000100a00 */
[----:B------:R0:W-:Y:S03]  /*5d3b0*/  STL.64 [R1+0x7a8], R18 ;  /* 0x0007a81201007387 */ /* 0x0001e60000100a00 */
[----:B0-----:R-:W3:Y:S01]  /*5d3c0*/  LDL.LU.64 R18, [R1+0x16e0] ;  /* 0x0016e00001127983 */ /* 0x001ee20000300a00 */
[----:B------:R-:W3:Y:S02]  /*5d3d0*/  LDL.LU.64 R16, [R1+0x16d8] ;  /* 0x0016d80001107983 */ /* 0x000ee40000300a00 */
[----:B--2---:R-:W-:Y:S02]  /*5d3e0*/  FADD R4, R15, R4 ;  /* 0x000000040f047221 */ /* 0x004fe40000000000 */
[----:B------:R-:W-:Y:S02]  /*5d3f0*/  FADD R3, R14, R3 ;  /* 0x000000030e037221 */ /* 0x000fe40000000000 */
[----:B---3--:R-:W-:-:S02]  /*5d400*/  FADD R2, R17, R2 ;  /* 0x0000000211027221 */ /* 0x008fc40000000000 */
[----:B------:R-:W-:Y:S01]  /*5d410*/  FADD R0, R16, R0 ;  /* 0x0000000010007221 */ /* 0x000fe20000000000 */
[----:B------:R-:W2:Y:S01]  /*5d420*/  LDL.LU R17, [R1+0x16d4] ;  /* 0x0016d40001117983 */ /* 0x000ea20000300800 */
[----:B------:R-:W2:Y:S02]  /*5d430*/  LDL.LU R16, [R1+0x16d0] ;  /* 0x0016d00001107983 */ /* 0x000ea40000300800 */
[----:B------:R-:W2:Y:S02]  /*5d440*/  LDL.LU R15, [R1+0x16cc] ;  /* 0x0016cc00010f7983 */ /* 0x000ea40000300800 */
[----:B------:R-:W2:Y:S02]  /*5d450*/  LDL.LU R14, [R1+0x16c8] ;  /* 0x0016c800010e7983 */ /* 0x000ea40000300800 */
[----:B------:R-:W-:Y:S02]  /*5d460*/  FADD R0, R12, R0 ;  /* 0x000000000c007221 */ /* 0x000fe40000000000 */
[----:B------:R-:W-:-:S02]  /*5d470*/  FADD R4, R13, R4 ;  /* 0x000000040d047221 */ /* 0x000fc40000000000 */
[C---:B--2---:R-:W-:Y:S01]  /*5d480*/  HMMA.16816.F32 R12, R24.reuse, R14, R16 ;  /* 0x0000000e180c723c */ /* 0x044fe20000001810 */
[----:B------:R-:W2:Y:S01]  /*5d490*/  LDL.LU.64 R18, [R1+0x16c0] ;  /* 0x0016c00001127983 */ /* 0x000ea20000300a00 */
[----:B------:R-:W3:Y:S11]  /*5d4a0*/  LDL.LU R17, [R1+0x16bc] ;  /* 0x0016bc0001117983 */ /* 0x000ef60000300800 */
[----:B------:R-:W-:Y:S10]  /*5d4b0*/  @!UPT UIADD3 URZ, URZ, URZ, URZ ;  /* 0x0000003f3f3ff290 */ /* 0x000ff4000fffe03f */
[----:B------:R-:W-:Y:S01]  /*5d4c0*/  STL.64 [R1+0x790], R12 ;  /* 0x0007900c01007387 */ /* 0x000fe20000100a00 */
[----:B------:R2:W-:Y:S02]  /*5d4d0*/  STL.64 [R1+0x798], R14 ;  /* 0x0007980e01007387 */ /* 0x0005e40000100a00 */
[----:B------:R-:W-:Y:S01]  /*5d4e0*/  STL [R1+0x16b8], R27 ;  /* 0x0016b81b01007387 */ /* 0x000fe20000100800 */
[----:B--2---:R-:W-:Y:S11]  /*5d4f0*/  HMMA.16816.F32 R12, R24, R18, R20 ;  /* 0x00000012180c723c */ /* 0x004ff60000001814 */
[----:B------:R-:W-:Y:S11]  /*5d500*/  @!UPT UIADD3 URZ, URZ, URZ, URZ ;  /* 0x0000003f3f3ff290 */ /* 0x000ff6000fffe03f */
[----:B------:R-:W-:Y:S01]  /*5d510*/  @!UPT UIADD3 URZ, URZ, URZ, URZ ;  /* 0x0000003f3f3ff290 */ /* 0x000fe2000fffe03f */
[----:B------:R-:W-:Y:S01]  /*5d520*/  STL.64 [R1+0x780], R12 ;  /* 0x0007800c01007387 */ /* 0x000fe20000100a00 */
[----:B------:R0:W-:Y:S02]  /*5d530*/  STL.64 [R1+0x788], R14 ;  /* 0x0007880e01007387 */ /* 0x0001e40000100a00 */
[----:B------:R-:W2:Y:S02]  /*5d540*/  LDL.LU R18, [R1+0x138] ;  /* 0x0001380001127983 */ /* 0x000ea40000300800 */
[----:B------:R-:W2:Y:S01]  /*5d550*/  LDL.LU R19, [R1+0x13c] ;  /* 0x00013c0001137983 */ /* 0x000ea20000300800 */
[----:B0-----:R-:W2:Y:S04]  /*5d560*/  LDL.LU R14, [R1+0x148] ;  /* 0x00014800010e7983 */ /* 0x001ea80000300800 */
[----:B--2---:R-:W-:Y:S01]  /*5d570*/  STL [R1+0x1668], R14 ;  /* 0x0016680e01007387 */ /* 0x004fe20000100800 */
[----:B------:R-:W2:Y:S02]  /*5d580*/  LDL.LU R15, [R1+0x14c] ;  /* 0x00014c00010f7983 */ /* 0x000ea40000300800 */
[----:B---3--:R-:W-:Y:S01]  /*5d590*/  FADD R3, R17, R3 ;  /* 0x0000000311037221 */ /* 0x008fe20000000000 */
[----:B--2---:R-:W-:Y:S01]  /*5d5a0*/  STL [R1+0x166c], R15 ;  /* 0x00166c0f01007387 */ /* 0x004fe20000100800 */
[----:B------:R-:W2:Y:S02]  /*5d5b0*/  LDL.LU R17, [R1+0x650] ;  /* 0x0006500001117983 */ /* 0x000ea40000300800 */
[----:B------:R-:W-:Y:S01]  /*5d5c0*/  STL.64 [R1+0x1660], R18 ;  /* 0x0016601201007387 */ /* 0x000fe20000100a00 */
[----:B--2---:R0:W-:Y:S01]  /*5d5d0*/  STL [R1+0x1658], R17 ;  /* 0x0016581101007387 */ /* 0x0041e20000100800 */
[----:B------:R-:W2:Y:S03]  /*5d5e0*/  LDL.LU R16, [R1+0x350] ;  /* 0x0003500001107983 */ /* 0x000ea60000300800 */
[----:B0-----:R-:W2:Y:S01]  /*5d5f0*/  LDL.LU R17, [R1+0x354] ;  /* 0x0003540001117983 */ /* 0x001ea20000300800 */
[----:B------:R-:W3:Y:S02]  /*5d600*/  LDL.LU R18, [R1+0x358] ;  /* 0x0003580001127983 */ /* 0x000ee40000300800 */
[----:B------:R-:W3:Y:S02]  /*5d610*/  LDL.LU R19, [R1+0x35c] ;  /* 0x00035c0001137983 */ /* 0x000ee40000300800 */
[----:B---3--:R0:W-:Y:S01]  /*5d620*/  STL.64 [R1+0x1678], R18 ;  /* 0x0016781201007387 */ /* 0x0081e20000100a00 */
[----:B--2---:R-:W-:Y:S03]  /*5d630*/  STL.64 [R1+0x1670], R16 ;  /* 0x0016701001007387 */ /* 0x004fe60000100a00 */
[----:B0-----:R-:W2:Y:S04]  /*5d640*/  LDL.LU R18, [R1+0x158] ;  /* 0x0001580001127983 */ /* 0x001ea80000300800 */
[----:B--2---:R-:W-:Y:S01]  /*5d650*/  STL [R1+0x1690], R18 ;  /* 0x0016901201007387 */ /* 0x004fe20000100800 */
[----:B------:R-:W2:Y:S03]  /*5d660*/  LDL.LU R19, [R1+0x15c] ;  /* 0x00015c0001137983 */ /* 0x000ea60000300800 */
[----:B--2---:R0:W-:Y:S04]  /*5d670*/  STL [R1+0x1694], R19 ;  /* 0x0016941301007387 */ /* 0x0041e80000100800 */
[----:B0-----:R-:W2:Y:S01]  /*5d680*/  LDL.LU R19, [R1+0x694] ;  /* 0x0006940001137983 */ /* 0x001ea20000300800 */
[----:B------:R-:W2:Y:S02]  /*5d690*/  LDL.LU R18, [R1+0x688] ;  /* 0x0006880001127983 */ /* 0x000ea40000300800 */
[----:B------:R-:W3:Y:S02]  /*5d6a0*/  LDL.LU R16, [R1+0x6a8] ;  /* 0x0006a80001107983 */ /* 0x000ee40000300800 */
[----:B------:R-:W3:Y:S02]  /*5d6b0*/  LDL.LU R17, [R1+0x69c] ;  /* 0x00069c0001117983 */ /* 0x000ee40000300800 */
[----:B----4-:R-:W-:-:S02]  /*5d6c0*/  FADD R0, R11, R0 ;  /* 0x000000000b007221 */ /* 0x010fc40000000000 */
[----:B------:R-:W-:Y:S02]  /*5d6d0*/  FADD R2, R5, R2 ;  /* 0x0000000205027221 */ /* 0x000fe40000000000 */
[----:B-----5:R-:W-:Y:S02]  /*5d6e0*/  FADD R9, R9, R4 ;  /* 0x0000000409097221 */ /* 0x020fe40000000000 */
[----:B------:R-:W-:Y:S02]  /*5d6f0*/  FADD R8, R8, R3 ;  /* 0x0000000308087221 */ /* 0x000fe40000000000 */
[----:B------:R-:W-:Y:S02]  /*5d700*/  FADD R4, R7, R0 ;  /* 0x0000000007047221 */ /* 0x000fe40000000000 */
[----:B------:R-:W-:Y:S02]  /*5d710*/  FADD R2, R29, R2 ;  /* 0x000000021d027221 */ /* 0x000fe40000000000 */
[----:B------:R-:W-:-:S02]  /*5d720*/  FADD R3, R6, R9 ;  /* 0x0000000906037221 */ /* 0x000fc40000000000 */
[----:B------:R-:W-:Y:S02]  /*5d730*/  FADD R5, R10, R2 ;  /* 0x000000020a057221 */ /* 0x000fe40000000000 */
[----:B------:R-:W-:Y:S01]  /*5d740*/  FADD R2, R28, R8 ;  /* 0x000000081c027221 */ /* 0x000fe20000000000 */
[----:B--2---:R0:W-:Y:S01]  /*5d750*/  STL.64 [R1+0x16a0], R18 ;  /* 0x0016a01201007387 */ /* 0x0041e20000100a00 */
[----:B---3--:R1:W-:Y:S03]  /*5d760*/  STL.64 [R1+0x1698], R16 ;  /* 0x0016981001007387 */ /* 0x0083e60000100a00 */
[----:B0-----:R-:W2:Y:S01]  /*5d770*/  LDL.LU R18, [R1+0x168] ;  /* 0x0001680001127983 */ /* 0x001ea20000300800 */
[----:B------:R-:W2:Y:S02]  /*5d780*/  LDL.LU R19, [R1+0x16c] ;  /* 0x00016c0001137983 */ /* 0x000ea40000300800 */
[----:B------:R-:W3:Y:S02]  /*5d790*/  LDL.LU R0, [R1+0x700] ;  /* 0x0007000001007983 */ /* 0x000ee40000300800 */
[----:B------:R-:W4:Y:S01]  /*5d7a0*/  LDL.LU R27, [R1+0x6b8] ;  /* 0x0006b800011b7983 */ /* 0x000f220000300800 */
[----:B-1----:R-:W5:Y:S01]  /*5d7b0*/  LDL.LU R16, [R1+0x690] ;  /* 0x0006900001107983 */ /* 0x002f620000300800 */
[----:B------:R-:W2:Y:S02]  /*5d7c0*/  LDL.LU R17, [R1+0x680] ;  /* 0x0006800001117983 */ /* 0x000ea40000300800 */
[----:B------:R-:W2:Y:S02]  /*5d7d0*/  LDL.LU R15, [R1+0x68c] ;  /* 0x00068c00010f7983 */ /* 0x000ea40000300800 */
[----:B------:R-:W2:Y:S01]  /*5d7e0*/  LDL.LU R14, [R1+0x678] ;  /* 0x00067800010e7983 */ /* 0x000ea20000300800 */
[----:B------:R-:W3:Y:S01]  /*5d7f0*/  LDL.LU R8, [R1+0x6a4] ;  /* 0x0006a40001087983 */ /* 0x000ee20000300800 */
[----:B------:R-:W3:Y:S02]  /*5d800*/  LDL.LU R9, [R1+0x684] ;  /* 0x0006840001097983 */ /* 0x000ee40000300800 */
[----:B------:R-:W3:Y:S02]  /*5d810*/  LDL.LU R12, [R1+0x670] ;  /* 0x00067000010c7983 */ /* 0x000ee40000300800 */
[----:B------:R-:W3:Y:S01]  /*5d820*/  LDL.LU R13, [R1+0x66c] ;  /* 0x00066c00010d7983 */ /* 0x000ee20000300800 */
[----:B--2---:R-:W-:Y:S04]  /*5d830*/  STL.64 [R1+0x1688], R14 ;  /* 0x0016880e01007387 */ /* 0x004fe80000100a00 */
[----:B---3--:R0:W-:Y:S04]  /*5d840*/  STL.64 [R1+0x1680], R12 ;  /* 0x0016800c01007387 */ /* 0x0081e80000100a00 */
[----:B0-----:R-:W2:Y:S01]  /*5d850*/  LDL.LU R12, [R1+0x360] ;  /* 0x00036000010c7983 */ /* 0x001ea20000300800 */
[----:B------:R-:W2:Y:S02]  /*5d860*/  LDL.LU R13, [R1+0x364] ;  /* 0x00036400010d7983 */ /* 0x000ea40000300800 */
[----:B------:R-:W3:Y:S02]  /*5d870*/  LDL.LU R14, [R1+0x368] ;  /* 0x00036800010e7983 */ /* 0x000ee40000300800 */
[----:B------:R-:W3:Y:S02]  /*5d880*/  LDL.LU R15, [R1+0x36c] ;  /* 0x00036c00010f7983 */ /* 0x000ee40000300800 */
[----:B------:R-:W-:-:S02]  /*5d890*/  FADD R0, R0, R5 ;  /* 0x0000000500007221 */ /* 0x000fc40000000000 */
[----:B----4-:R-:W-:Y:S01]  /*5d8a0*/  FADD R4, R27, R4 ;  /* 0x000000041b047221 */ /* 0x010fe20000000000 */
        /* <DEDUP_REMOVED lines=17> */
[----:B------:R-:W3:Y:S02]  /*5d9c0*/  LDL.LU R27, [R1+0x16b8] ;  /* 0x0016b800011b7983 */ /* 0x000ee40000300800 */
[----:B--2---:R-:W-:-:S02]  /*5d9d0*/  FADD R5, R5, R3 ;  /* 0x0000000305057221 */ /* 0x004fc40000000000 */
[----:B-----5:R-:W-:Y:S02]  /*5d9e0*/  FADD R3, R16, R2 ;  /* 0x0000000210037221 */ /* 0x020fe40000000000 */
[----:B------:R-:W-:Y:S02]  /*5d9f0*/  FADD R2, R17, R0 ;  /* 0x0000000011027221 */ /* 0x000fe40000000000 */
[----:B------:R-:W2:Y:S01]  /*5da00*/  LDL.LU R0, [R1+0x67c] ;  /* 0x00067c0001007983 */ /* 0x000ea20000300800 */
[----:B---3--:R-:W-:Y:S01]  /*5da10*/  HMMA.16816.F32 R16, R24, R18, R12 ;  /* 0x000000121810723c */ /* 0x008fe2000000180c */
[----:B------:R-:W3:Y:S02]  /*5da20*/  LDL.LU.64 R14, [R1+0x16b0] ;  /* 0x0016b000010e7983 */ /* 0x000ee40000300a00 */
[----:B------:R-:W3:Y:S11]  /*5da30*/  LDL.LU.64 R12, [R1+0x16a8] ;  /* 0x0016a800010c7983 */ /* 0x000ef60000300a00 */
[----:B------:R-:W-:Y:S09]  /*5da40*/  @!UPT UIADD3 URZ, URZ, URZ, URZ ;  /* 0x0000003f3f3ff290 */ /* 0x000ff2000fffe03f */
[----:B------:R-:W-:Y:S01]  /*5da50*/  STL.64 [R1+0x770], R16 ;  /* 0x0007701001007387 */ /* 0x000fe20000100a00 */
[----:B------:R0:W-:Y:S03]  /*5da60*/  STL.64 [R1+0x778], R18 ;  /* 0x0007781201007387 */ /* 0x0001e60000100a00 */
[----:B0-----:R-:W5:Y:S01]  /*5da70*/  LDL.LU.64 R18, [R1+0x16a0] ;  /* 0x0016a00001127983 */ /* 0x001f620000300a00 */
[----:B------:R-:W3:Y:S02]  /*5da80*/  LDL.LU.64 R16, [R1+0x1698] ;  /* 0x0016980001107983 */ /* 0x000ee40000300a00 */
[----:B--2---:R-:W-:Y:S02]  /*5da90*/  FADD R0, R0, R4 ;  /* 0x0000000400007221 */ /* 0x004fe40000000000 */
[----:B------:R-:W2:Y:S01]  /*5daa0*/  LDL.LU R4, [R1+0x6a0] ;  /* 0x0006a00001047983 */ /* 0x000ea20000300800 */
[----:B-----5:R-:W-:-:S02]  /*5dab0*/  FADD R3, R19, R3 ;  /* 0x0000000313037221 */ /* 0x020fc40000000000 */
[----:B------:R-:W-:Y:S02]  /*5dac0*/  FADD R2, R18, R2 ;  /* 0x0000000212027221 */ /* 0x000fe40000000000 */
[----:B--2---:R-:W-:Y:S02]  /*5dad0*/  FADD R4, R4, R5 ;  /* 0x0000000504047221 */ /* 0x004fe40000000000 */
[----:B------:R-:W2:Y:S01]  /*5dae0*/  LDL.LU R5, [R1+0x674] ;  /* 0x0006740001057983 */ /* 0x000ea20000300800 */
[----:B------:R-:W5:Y:S02]  /*5daf0*/  LDL.LU R19, [R1+0x1694] ;  /* 0x0016940001137983 */ /* 0x000f640000300800 */
[----:B------:R-:W5:Y:S02]  /*5db00*/  LDL.LU R18, [R1+0x1690] ;  /* 0x0016900001127983 */ /* 0x000f640000300800 */
[----:B---3--:R-:W-:Y:S02]  /*5db10*/  FADD R4, R16, R4 ;  /* 0x0000000410047221 */ /* 0x008fe40000000000 */
[----:B--2---:R-:W-:-:S02]  /*5db20*/  FADD R0, R5, R0 ;  /* 0x0000000005007221 */ /* 0x004fc40000000000 */
[----:B------:R-:W-:Y:S02]  /*5db30*/  FADD R5, R17, R3 ;  /* 0x0000000311057221 */ /* 0x000fe40000000000 */
[----:B------:R-:W2:Y:S01]  /*5db40*/  LDL.LU R3, [R1+0x6ac] ;  /* 0x0006ac0001037983 */ /* 0x000ea20000300800 */
[----:B-----5:R-:W-:Y:S01]  /*5db50*/  HMMA.16816.F32 R16, R24, R18, R12 ;  /* 0x000000121810723c */ /* 0x020fe2000000180c */
[----:B------:R-:W3:Y:S02]  /*5db60*/  LDL.LU.64 R14, [R1+0x1688] ;  /* 0x00168800010e7983 */ /* 0x000ee40000300a00 */
[----:B------:R-:W5:Y:S11]  /*5db70*/  LDL.LU.64 R12, [R1+0x1680] ;  /* 0x00168000010c7983 */ /* 0x000f760000300a00 */
[----:B------:R-:W-:Y:S09]  /*5db80*/  @!UPT UIADD3 URZ, URZ, URZ, URZ ;  /* 0x0000003f3f3ff290 */ /* 0x000ff2000fffe03f */
[----:B------:R-:W-:Y:S01]  /*5db90*/  STL.64 [R1+0x760], R16 ;  /* 0x0007601001007387 */ /* 0x000fe20000100a00 */
[----:B------:R0:W-:Y:S03]  /*5dba0*/  STL.64 [R1+0x768], R18 ;  /* 0x0007681201007387 */ /* 0x0001e60000100a00 */
[----:B0-----:R-:W4:Y:S01]  /*5dbb0*/  LDL.LU.64 R18, [R1+0x1678] ;  /* 0x0016780001127983 */ /* 0x001f220000300a00 */
[----:B------:R-:W4:Y:S02]  /*5dbc0*/  LDL.LU.64 R16, [R1+0x1670] ;  /* 0x0016700001107983 */ /* 0x000f240000300a00 */
[----:B---3--:R-:W-:Y:S02]  /*5dbd0*/  FADD R2, R15, R2 ;  /* 0x000000020f027221 */ /* 0x008fe40000000000 */
[----:B------:R-:W-:Y:S01]  /*5dbe0*/  FADD R0, R14, R0 ;  /* 0x000000000e007221 */ /* 0x000fe20000000000 */
[----:B------:R-:W4:Y:S01]  /*5dbf0*/  LDL.LU R15, [R1+0x166c] ;  /* 0x00166c00010f7983 */ /* 0x000f220000300800 */
[----:B------:R-:W4:Y:S02]  /*5dc00*/  LDL.LU R14, [R1+0x1668] ;  /* 0x00166800010e7983 */ /* 0x000f240000300800 */
[----:B--2---:R-:W-:-:S02]  /*5dc10*/  FADD R3, R3, R4 ;  /* 0x0000000403037221 */ /* 0x004fc40000000000 */
[----:B-----5:R-:W-:Y:S02]  /*5dc20*/  FADD R0, R12, R0 ;  /* 0x000000000c007221 */ /* 0x020fe40000000000 */
[----:B------:R-:W-:Y:S02]  /*5dc30*/  FADD R4, R13, R3 ;  /* 0x000000030d047221 */ /* 0x000fe40000000000 */
[----:B----4-:R-:W-:Y:S01]  /*5dc40*/  HMMA.16816.F32 R12, R24, R14, R16 ;  /* 0x0000000e180c723c */ /* 0x010fe20000001810 */
[----:B------:R-:W2:Y:S01]  /*5dc50*/  LDL.LU.64 R18, [R1+0x1660] ;  /* 0x0016600001127983 */ /* 0x000ea20000300a00 */
[----:B------:R-:W3:Y:S02]  /*5dc60*/  LDL.LU R17, [R1+0x1658] ;  /* 0x0016580001117983 */ /* 0x000ee40000300800 */
[----:B------:R-:W-:Y:S02]  /*5dc70*/  FADD R5, R8, R5 ;  /* 0x0000000508057221 */ /* 0x000fe40000000000 */
[----:B------:R-:W-:-:S02]  /*5dc80*/  FADD R2, R9, R2 ;  /* 0x0000000209027221 */ /* 0x000fc40000000000 */
[----:B------:R-:W-:Y:S02]  /*5dc90*/  FADD R0, R11, R0 ;  /* 0x000000000b007221 */ /* 0x000fe40000000000 */
[----:B------:R-:W-:Y:S11]  /*5dca0*/  FADD R4, R10, R4 ;  /* 0x000000040a047221 */ /* 0x000ff60000000000 */
[----:B------:R-:W-:Y:S02]  /*5dcb0*/  @!UPT UIADD3 URZ, URZ, URZ, URZ ;  /* 0x0000003f3f3ff290 */ /* 0x000fe4000fffe03f */
[----:B------:R-:W-:Y:S01]  /*5dcc0*/  STL.64 [R1+0x750], R12 ;  /* 0x0007500c01007387 */ /* 0x000fe20000100a00 */
[----:B------:R-:W-:Y:S01]  /*5dcd0*/  STL.64 [R1+0x758], R14 ;  /* 0x0007580e01007387 */ /* 0x000fe20000100a00 */
[----:B--2---:R-:W-:Y:S01]  /*5dce0*/  HMMA.16816.F32 R8, R24, R18, R20 ;  /* 0x000000121808723c */ /* 0x004fe20000001814 */
[----:B---3--:R-:W-:-:S04]  /*5dcf0*/  FADD R3, R17, R5 ;  /* 0x0000000511037221 */ /* 0x008fc80000000000 */
[----:B------:R-:W-:-:S05]  /*5dd00*/  FADD R3, R7, R3 ;  /* 0x0000000307037221 */ /* 0x000fca0000000000 */
[----:B------:R-:W-:Y:S01]  /*5dd10*/  STL [R1+0x1654], R3 ;  /* 0x0016540301007387 */ /* 0x000fe20000100800 */
[----:B------:R-:W-:Y:S02]  /*5dd20*/  STL [R1+0x1650], R27 ;  /* 0x0016501b01007387 */ /* 0x000fe40000100800 */
[----:B------:R-:W2:Y:S10]  /*5dd30*/  LDL.LU R22, [R1+0x108] ;  /* 0x0001080001167983 */ /* 0x000eb40000300800 */
[----:B------:R-:W-:Y:S01]  /*5dd40*/  STL.64 [R1+0x740], R8 ;  /* 0x0007400801007387 */ /* 0x000fe20000100a00 */
[----:B------:R0:W-:Y:S02]  /*5dd50*/  STL.64 [R1+0x748], R10 ;  /* 0x0007480a01007387 */ /* 0x0001e40000100a00 */
[----:B------:R-:W2:Y:S01]  /*5dd60*/  LDL.LU R23, [R1+0x10c] ;  /* 0x00010c0001177983 */ /* 0x000ea20000300800 */
[----:B0-----:R-:W3:Y:S01]  /*5dd70*/  LDL.LU R10, [R1+0x608] ;  /* 0x00060800010a7983 */ /* 0x001ee20000300800 */
[----:B------:R-:W3:Y:S02]  /*5dd80*/  LDL.LU R11, [R1+0x5f8] ;  /* 0x0005f800010b7983 */ /* 0x000ee40000300800 */
[----:B------:R-:W4:Y:S02]  /*5dd90*/  LDL.LU R5, [R1+0x628] ;  /* 0x0006280001057983 */ /* 0x000f240000300800 */
[----:B----4-:R-:W-:Y:S01]  /*5dda0*/  STL [R1+0x161c], R5 ;  /* 0x00161c0501007387 */ /* 0x010fe20000100800 */
[----:B------:R-:W4:Y:S02]  /*5ddb0*/  LDL.LU R8, [R1+0x618] ;  /* 0x0006180001087983 */ /* 0x000f240000300800 */
[----:B------:R-:W4:Y:S02]  /*5ddc0*/  LDL.LU R9, [R1+0x604] ;  /* 0x0006040001097983 */ /* 0x000f240000300800 */
[----:B---3--:R0:W-:Y:S01]  /*5ddd0*/  STL.64 [R1+0x1600], R10 ;  /* 0x0016000a01007387 */ /* 0x0081e20000100a00 */
[----:B----4-:R-:W-:Y:S01]  /*5dde0*/  STL.64 [R1+0x15f8], R8 ;  /* 0x0015f80801007387 */ /* 0x010fe20000100a00 */
[----:B0-----:R-:W3:Y:S02]  /*5ddf0*/  LDL.LU R10, [R1+0x118] ;  /* 0x00011800010a7983 */ /* 0x001ee40000300800 */
[----:B------:R-:W-:Y:S01]  /*5de00*/  FADD R2, R29, R2 ;  /* 0x000000021d027221 */ /* 0x000fe20000000000 */
[----:B---3--:R-:W-:Y:S01]  /*5de10*/  STL [R1+0x1620], R10 ;  /* 0x0016200a01007387 */ /* 0x008fe20000100800 */
[----:B------:R-:W3:Y:S02]  /*5de20*/  LDL.LU R11, [R1+0x11c] ;  /* 0x00011c00010b7983 */ /* 0x000ee40000300800 */
[----:B------:R-:W4:Y:S02]  /*5de30*/  LDL.LU R3, [R1+0x664] ;  /* 0x0006640001037983 */ /* 0x000f240000300800 */
[----:B------:R-:W-:Y:S01]  /*5de40*/  FADD R2, R6, R2 ;  /* 0x0000000206027221 */ /* 0x000fe20000000000 */
[----:B------:R-:W5:Y:S01]  /*5de50*/  LDL.LU R7, [R1+0x658] ;  /* 0x0006580001077983 */ /* 0x000f620000300800 */
[----:B------:R-:W-:-:S02]  /*5de60*/  FADD R0, R28, R0 ;  /* 0x000000001c007221 */ /* 0x000fc40000000000 */
[----:B------:R-:W2:Y:S02]  /*5de70*/  LDL.LU R6, [R1+0x648] ;  /* 0x0006480001067983 */ /* 0x000ea40000300800 */
[----:B------:R-:W2:Y:S01]  /*5de80*/  LDL.LU R28, [R1+0x634] ;  /* 0x00063400011c7983 */ /* 0x000ea20000300800 */
[----:B---3--:R0:W-:Y:S04]  /*5de90*/  STL [R1+0x1624], R11 ;  /* 0x0016240b01007387 */ /* 0x0081e80000100800 */
[----:B0-----:R-:W3:Y:S04]  /*5dea0*/  LDL.LU R11, [R1+0x620] ;  /* 0x00062000010b7983 */ /* 0x001ee80000300800 */
[----:B---3--:R0:W-:Y:S04]  /*5deb0*/  STL [R1+0x1628], R11 ;  /* 0x0016280b01007387 */ /* 0x0081e80000100800 */
[----:B0-----:R-:W3:Y:S01]  /*5dec0*/  LDL.LU R11, [R1+0x63c] ;  /* 0x00063c00010b7983 */ /* 0x001ee20000300800 */
[----:B------:R-:W3:Y:S02]  /*5ded0*/  LDL.LU R10, [R1+0x610] ;  /* 0x00061000010a7983 */ /* 0x000ee40000300800 */
[----:B------:R-:W2:Y:S02]  /*5dee0*/  LDL.LU R5, [R1+0x60c] ;  /* 0x00060c0001057983 */ /* 0x000ea40000300800 */
[----:B------:R-:W2:Y:S01]  /*5def0*/  LDL.LU R29, [R1+0x5fc] ;  /* 0x0005fc00011d7983 */ /* 0x000ea20000300800 */
[----:B------:R-:W2:Y:S01]  /*5df00*/  LDL.LU R8, [R1+0x624] ;  /* 0x0006240001087983 */ /* 0x000ea20000300800 */
[----:B------:R-:W2:Y:S03]  /*5df10*/  LDL.LU R9, [R1+0x614] ;  /* 0x0006140001097983 */ /* 0x000ea60000300800 */
[----:B---3--:R0:W-:Y:S04]  /*5df20*/  STL.64 [R1+0x1638], R10 ;  /* 0x0016380a01007387 */ /* 0x0081e80000100a00 */
[----:B--2---:R1:W-:Y:S04]  /*5df30*/  STL.64 [R1+0x1630], R8 ;  /* 0x0016300801007387 */ /* 0x0043e80000100a00 */
[----:B0-----:R-:W2:Y:S01]  /*5df40*/  LDL.LU R10, [R1+0x128] ;  /* 0x00012800010a7983 */ /* 0x001ea20000300800 */
[----:B------:R-:W2:Y:S02]  /*5df50*/  LDL.LU R11, [R1+0x12c] ;  /* 0x00012c00010b7983 */ /* 0x000ea40000300800 */
[----:B------:R-:W3:Y:S01]  /*5df60*/  LDL.LU R27, [R1+0x660] ;  /* 0x00066000011b7983 */ /* 0x000ee20000300800 */
[----:B-1----:R-:W2:Y:S01]  /*5df70*/  LDL.LU R8, [R1+0x65c] ;  /* 0x00065c0001087983 */ /* 0x002ea20000300800 */
[----:B------:R-:W2:Y:S02]  /*5df80*/  LDL.LU R9, [R1+0x640] ;  /* 0x0006400001097983 */ /* 0x000ea40000300800 */
[----:B------:R-:W2:Y:S02]  /*5df90*/  LDL.LU R20, [R1+0x5f4] ;  /* 0x0005f40001147983 */ /* 0x000ea40000300800 */
[----:B------:R-:W2:Y:S01]  /*5dfa0*/  LDL.LU R21, [R1+0x62c] ;  /* 0x00062c0001157983 */ /* 0x000ea20000300800 */
[----:B------:R-:W-:Y:S04]  /*5dfb0*/  STL.64 [R1+0x1610], R22 ;  /* 0x0016101601007387 */ /* 0x000fe80000100a00 */
[----:B--2---:R0:W-:Y:S04]  /*5dfc0*/  STL.64 [R1+0x1608], R20 ;  /* 0x0016081401007387 */ /* 0x0041e80000100a00 */
[----:B0-----:R-:W2:Y:S01]  /*5dfd0*/  LDL.LU R20, [R1+0x320] ;  /* 0x0003200001147983 */ /* 0x001ea20000300800 */
[----:B------:R-:W2:Y:S02]  /*5dfe0*/  LDL.LU R21, [R1+0x324] ;  /* 0x0003240001157983 */ /* 0x000ea40000300800 */
[----:B------:R-:W2:Y:S02]  /*5dff0*/  LDL.LU R22, [R1+0x328] ;  /* 0x0003280001167983 */ /* 0x000ea40000300800 */
[----:B------:R-:W2:Y:S02]  /*5e000*/  LDL.LU R23, [R1+0x32c] ;  /* 0x00032c0001177983 */ /* 0x000ea40000300800 */
[----:B----4-:R-:W-:Y:S01]  /*5e010*/  FADD R4, R3, R4 ;  /* 0x0000000403047221 */ /* 0x010fe20000000000 */
[----:B--2---:R-:W-:Y:S01]  /*5e020*/  STL.64 [R1+0x1648], R22 ;  /* 0x0016481601007387 */ /* 0x004fe20000100a00 */
[----:B------:R0:W-:Y:S03]  /*5e030*/  STL.64 [R1+0x1640], R20 ;  /* 0x0016401401007387 */ /* 0x0001e60000100a00 */
        /* <DEDUP_REMOVED lines=8> */
[----:B------:R-:W2:Y:S01]  /*5e0c0*/  LDL.LU R16, [R1+0x61c] ;  /* 0x00061c0001107983 */ /* 0x000ea20000300800 */
[----:B------:R-:W2:Y:S02]  /*5e0d0*/  LDL.LU R17, [R1+0x600] ;  /* 0x0006000001117983 */ /* 0x000ea40000300800 */
[----:B------:R-:W2:Y:S02]  /*5e0e0*/  LDL.LU R18, [R1+0x5f0] ;  /* 0x0005f00001127983 */ /* 0x000ea40000300800 */
[----:B------:R-:W2:Y:S01]  /*5e0f0*/  LDL.LU R19, [R1+0x5ec] ;  /* 0x0005ec0001137983 */ /* 0x000ea20000300800 */
[----:B------:R-:W5:Y:S01]  /*5e100*/  LDL.LU R3, [R1+0x1654] ;  /* 0x0016540001037983 */ /* 0x000f620000300800 */
[----:B------:R-:W-:-:S02]  /*5e110*/  FADD R2, R6, R2 ;  /* 0x0000000206027221 */ /* 0x000fc40000000000 */
[----:B------:R-:W-:Y:S02]  /*5e120*/  FADD R0, R28, R0 ;  /* 0x000000001c007221 */ /* 0x000fe40000000000 */
[----:B---3--:R-:W-:Y:S02]  /*5e130*/  FADD R4, R27, R4 ;  /* 0x000000041b047221 */ /* 0x008fe40000000000 */
[----:B-----5:R-:W-:Y:S02]  /*5e140*/  FADD R3, R7, R3 ;  /* 0x0000000307037221 */ /* 0x020fe40000000000 */
[----:B------:R-:W3:Y:S01]  /*5e150*/  LDL.LU R7, [R1+0x5d0] ;  /* 0x0005d00001077983 */ /* 0x000ee20000300800 */
[----:B------:R-:W5:Y:S02]  /*5e160*/  LDL.LU R6, [R1+0x5cc] ;  /* 0x0005cc0001067983 */ /* 0x000f640000300800 */
[----:B------:R-:W2:Y:S02]  /*5e170*/  LDL.LU R28, [R1+0x5bc] ;  /* 0x0005bc00011c7983 */ /* 0x000ea40000300800 */
[----:B------:R-:W2:Y:S02]  /*5e180*/  LDL.LU R27, [R1+0x1650] ;  /* 0x00165000011b7983 */ /* 0x000ea40000300800 */
        /* <DEDUP_REMOVED lines=11> */
[----:B------:R-:W2:Y:S01]  /*5e240*/  LDL.LU R11, [R1+0x1628] ;  /* 0x00162800010b7983 */ /* 0x000ea20000300800 */
[----:B------:R-:W-:-:S02]  /*5e250*/  FADD R3, R10, R3 ;  /* 0x000000030a037221 */ /* 0x000fc40000000000 */
[----:B--2---:R-:W-:Y:S02]  /*5e260*/  FADD R4, R11, R4 ;  /* 0x000000040b047221 */ /* 0x004fe40000000000 */
[----:B------:R-:W2:Y:S01]  /*5e270*/  LDL.LU R11, [R1+0x1624] ;  /* 0x00162400010b7983 */ /* 0x000ea20000300800 */
[----:B------:R-:W2:Y:S02]  /*5e280*/  LDL.LU R10, [R1+0x1620] ;  /* 0x00162000010a7983 */ /* 0x000ea40000300800 */
[----:B---3--:R-:W-:Y:S02]  /*5e290*/  FADD R4, R8, R4 ;  /* 0x0000000408047221 */ /* 0x008fe40000000000 */
[----:B------:R-:W-:Y:S02]  /*5e2a0*/  FADD R3, R9, R3 ;  /* 0x0000000309037221 */ /* 0x000fe40000000000 */
[----:B------:R-:W-:Y:S02]  /*5e2b0*/  FADD R2, R5, R2 ;  /* 0x0000000205027221 */ /* 0x000fe40000000000 */
[----:B------:R-:W-:Y:S01]  /*5e2c0*/  FADD R0, R29, R0 ;  /* 0x000000001d007221 */ /* 0x000fe20000000000 */
[----:B------:R-:W3:Y:S01]  /*5e2d0*/  LDL.LU R5, [R1+0x161c] ;  /* 0x00161c0001057983 */ /* 0x000ee20000300800 */
[----:B------:R-:W3:Y:S01]  /*5e2e0*/  LDL.LU R29, [R1+0x1618] ;  /* 0x00161800011d7983 */ /* 0x000ee20000300800 */
[C---:B--2---:R-:W-:Y:S02]  /*5e2f0*/  HMMA.16816.F32 R8, R24.reuse, R10, R20 ;  /* 0x0000000a1808723c */ /* 0x044fe40000001814 */
[----:B------:R-:W4:Y:S01]  /*5e300*/  LDL.LU.64 R22, [R1+0x1610] ;  /* 0x0016100001167983 */ /* 0x000f220000300a00 */
[----:B------:R-:W2:Y:S11]  /*5e310*/  LDL.LU.64 R20, [R1+0x1608] ;  /* 0x0016080001147983 */ /* 0x000eb60000300a00 */
[----:B------:R-:W-:Y:S09]  /*5e320*/  @!UPT UIADD3 URZ, URZ, URZ, URZ ;  /* 0x0000003f3f3ff290 */ /* 0x000ff2000fffe03f */
[----:B------:R-:W-:Y:S01]  /*5e330*/  STL.64 [R1+0x720], R8 ;  /* 0x0007200801007387 */ /* 0x000fe20000100a00 */
[----:B------:R0:W-:Y:S03]  /*5e340*/  STL.64 [R1+0x728], R10 ;  /* 0x0007280a01007387 */ /* 0x0001e60000100a00 */
[----:B0-----:R-:W2:Y:S01]  /*5e350*/  LDL.LU.64 R10, [R1+0x1600] ;  /* 0x00160000010a7983 */ /* 0x001ea20000300a00 */
[----:B------:R-:W4:Y:S02]  /*5e360*/  LDL.LU.64 R8, [R1+0x15f8] ;  /* 0x0015f80001087983 */ /* 0x000f240000300a00 */
[----:B---3--:R-:W-:Y:S02]  /*5e370*/  FADD R4, R5, R4 ;  /* 0x0000000405047221 */ /* 0x008fe40000000000 */
[----:B--2---:R-:W-:Y:S02]  /*5e380*/  FADD R2, R10, R2 ;  /* 0x000000020a027221 */ /* 0x004fe40000000000 */
[----:B------:R-:W-:Y:S01]  /*5e390*/  FADD R0, R11, R0 ;  /* 0x000000000b007221 */ /* 0x000fe20000000000 */
[----:B------:R-:W2:Y:S01]  /*5e3a0*/  LDL.LU R10, [R1+0x15f4] ;  /* 0x0015f400010a7983 */ /* 0x000ea20000300800 */
[----:B------:R-:W2:Y:S01]  /*5e3b0*/  LDL.LU R11, [R1+0x15f0] ;  /* 0x0015f000010b7983 */ /* 0x000ea20000300800 */
[----:B----4-:R-:W-:Y:S01]  /*5e3c0*/  HMMA.16816.F32 R12, R24, R22, R12 ;  /* 0x00000016180c723c */ /* 0x010fe2000000180c */
[----:B------:R-:W-:-:S02]  /*5e3d0*/  FADD R3, R8, R3 ;  /* 0x0000000308037221 */ /* 0x000fc40000000000 */
[----:B------:R-:W-:Y:S02]  /*5e3e0*/  FADD R4, R21, R4 ;  /* 0x0000000415047221 */ /* 0x000fe40000000000 */
[----:B------:R-:W-:Y:S02]  /*5e3f0*/  FADD R0, R20, R0 ;  /* 0x0000000014007221 */ /* 0x000fe40000000000 */
[----:B------:R-:W-:Y:S02]  /*5e400*/  FADD R3, R16, R3 ;  /* 0x0000000310037221 */ /* 0x000fe40000000000 */
[----:B------:R-:W-:Y:S02]  /*5e410*/  FADD R2, R9, R2 ;  /* 0x0000000209027221 */ /* 0x000fe40000000000 */
[----:B------:R-:W-:Y:S02]  /*5e420*/  FADD R9, R19, R4 ;  /* 0x0000000413097221 */ /* 0x000fe40000000000 */
[----:B------:R-:W-:-:S02]  /*5e430*/  FADD R0, R18, R0 ;  /* 0x0000000012007221 */ /* 0x000fc40000000000 */
[----:B------:R-:W-:Y:S02]  /*5e440*/  FADD R8, R7, R3 ;  /* 0x0000000307087221 */ /* 0x000fe40000000000 */
[----:B------:R-:W-:Y:S02]  /*5e450*/  FADD R2, R17, R2 ;  /* 0x0000000211027221 */ /* 0x000fe40000000000 */
[----:B------:R-:W-:Y:S02]  /*5e460*/  FADD R4, R28, R0 ;  /* 0x000000001c047221 */ /* 0x000fe40000000000 */
[----:B-----5:R-:W-:Y:S02]  /*5e470*/  FADD R5, R6, R2 ;  /* 0x0000000206057221 */ /* 0x020fe40000000000 */
[----:B------:R-:W-:Y:S01]  /*5e480*/  STL.64 [R1+0x710], R12 ;  /* 0x0007100c01007387 */ /* 0x000fe20000100a00 */
[----:B------:R-:W-:Y:S02]  /*5e490*/  STL.64 [R1+0x718], R14 ;  /* 0x0007180e01007387 */ /* 0x000fe40000100a00 */
[----:B------:R-:W3:Y:S02]  /*5e4a0*/  LDL.LU R18, [R1+0xd8] ;  /* 0x0000d80001127983 */ /* 0x000ee40000300800 */
[----:B------:R-:W3:Y:S01]  /*5e4b0*/  LDL.LU R19, [R1+0xdc] ;  /* 0x0000dc0001137983 */ /* 0x000ee20000300800 */
[----:B--2---:R0:W-:Y:S01]  /*5e4c0*/  STL.64 [R1+0x15d8], R10 ;  /* 0x0015d80a01007387 */ /* 0x0041e20000100a00 */
[----:B------:R-:W-:Y:S03]  /*5e4d0*/  STL.64 [R1+0x15d0], R8 ;  /* 0x0015d00801007387 */ /* 0x000fe60000100a00 */
[----:B0-----:R-:W2:Y:S01]  /*5e4e0*/  LDL.LU R10, [R1+0xf8] ;  /* 0x0000f800010a7983 */ /* 0x001ea20000300800 */
[----:B------:R-:W2:Y:S02]  /*5e4f0*/  LDL.LU R11, [R1+0xfc] ;  /* 0x0000fc00010b7983 */ /* 0x000ea40000300800 */
[----:B------:R-:W4:Y:S02]  /*5e500*/  LDL.LU R3, [R1+0x5e8] ;  /* 0x0005e80001037983 */ /* 0x000f240000300800 */
[----:B------:R-:W5:Y:S01]  /*5e510*/  LDL.LU R2, [R1+0x5d4] ;  /* 0x0005d40001027983 */ /* 0x000f620000300800 */
        /* <DEDUP_REMOVED lines=12> */
[----:B---3--:R-:W-:Y:S01]  /*5e5e0*/  STL.64 [R1+0x15b0], R18 ;  /* 0x0015b01201007387 */ /* 0x008fe20000100a00 */
[----:B--2---:R0:W-:Y:S04]  /*5e5f0*/  STL.64 [R1+0x15a8], R16 ;  /* 0x0015a81001007387 */ /* 0x0041e80000100a00 */
[----:B0-----:R-:W2:Y:S01]  /*5e600*/  LDL.LU R16, [R1+0x5d8] ;  /* 0x0005d80001107983 */ /* 0x001ea20000300800 */
[----:B------:R-:W3:Y:S02]  /*5e610*/  LDL.LU R17, [R1+0x5c4] ;  /* 0x0005c40001117983 */ /* 0x000ee40000300800 */
[----:B------:R-:W2:Y:S02]  /*5e620*/  LDL.LU R18, [R1+0xe8] ;  /* 0x0000e80001127983 */ /* 0x000ea40000300800 */
[----:B------:R-:W2:Y:S01]  /*5e630*/  LDL.LU R19, [R1+0xec] ;  /* 0x0000ec0001137983 */ /* 0x000ea20000300800 */
[----:B------:R-:W2:Y:S01]  /*5e640*/  LDL.LU R20, [R1+0x24] ;  /* 0x0000240001147983 */ /* 0x000ea20000300800 */
[----:B------:R-:W2:Y:S02]  /*5e650*/  LDL.LU R22, [R1+0xc8] ;  /* 0x0000c80001167983 */ /* 0x000ea40000300800 */
[----:B------:R-:W2:Y:S02]  /*5e660*/  LDL.LU R23, [R1+0xcc] ;  /* 0x0000cc0001177983 */ /* 0x000ea40000300800 */
[----:B------:R-:W3:Y:S01]  /*5e670*/  LDL.LU R21, [R1+0x30] ;  /* 0x0000300001157983 */ /* 0x000ee20000300800 */
[----:B------:R-:W-:Y:S01]  /*5e680*/  HMMA.16816.F32 R8, R24, R10, R4 ;  /* 0x0000000a1808723c */ /* 0x000fe20000001804 */
        /* <DEDUP_REMOVED lines=16> */
[----:B------:R-:W2:Y:S01]  /*5e790*/  LDL.LU.64 R6, [R1+0x15e8] ;  /* 0x0015e80001067983 */ /* 0x000ea20000300a00 */
[----:B------:R-:W2:Y:S02]  /*5e7a0*/  LDL.LU.64 R4, [R1+0x15e0] ;  /* 0x0015e00001047983 */ /* 0x000ea40000300a00 */
[----:B------:R-:W-:Y:S02]  /*5e7b0*/  STL.64 [R1+0x700], R8 ;  /* 0x0007000801007387 */ /* 0x000fe40000100a00 */
[----:B------:R0:W-:Y:S02]  /*5e7c0*/  STL.64 [R1+0x708], R10 ;  /* 0x0007080a01007387 */ /* 0x0001e40000100a00 */
[----:B0-----:R-:W3:Y:S01]  /*5e7d0*/  LDL.LU.64 R10, [R1+0x15d8] ;  /* 0x0015d800010a7983 */ /* 0x001ee20000300a00 */
[----:B------:R-:W4:Y:S02]  /*5e7e0*/  LDL.LU.64 R8, [R1+0x15d0] ;  /* 0x0015d00001087983 */ /* 0x000f240000300a00 */
[----:B--2---:R-:W-:-:S02]  /*5e7f0*/  FADD R0, R0, R5 ;  /* 0x0000000500007221 */ /* 0x004fc40000000000 */
[----:B----4-:R-:W-:Y:S02]  /*5e800*/  FADD R3, R3, R9 ;  /* 0x0000000903037221 */ /* 0x010fe40000000000 */
[----:B-----5:R-:W-:Y:S01]  /*5e810*/  FADD R2, R2, R8 ;  /* 0x0000000802027221 */ /* 0x020fe20000000000 */
[----:B------:R-:W2:Y:S01]  /*5e820*/  LDL.LU R9, [R1+0x44] ;  /* 0x0000440001097983 */ /* 0x000ea20000300800 */
[----:B------:R-:W4:Y:S02]  /*5e830*/  LDL.LU R8, [R1+0x40] ;  /* 0x0000400001087983 */ /* 0x000f240000300800 */
[----:B------:R-:W5:Y:S02]  /*5e840*/  LDL.LU R5, [R1+0x5e4] ;  /* 0x0005e40001057983 */ /* 0x000f640000300800 */
[----:B------:R-:W-:Y:S02]  /*5e850*/  FADD R4, R6, R4 ;  /* 0x0000000406047221 */ /* 0x000fe40000000000 */
[----:B------:R-:W2:Y:S01]  /*5e860*/  LDL.LU R6, [R1+0x15c8] ;  /* 0x0015c80001067983 */ /* 0x000ea20000300800 */
[----:B-----5:R-:W-:-:S02]  /*5e870*/  FADD R5, R5, R3 ;  /* 0x0000000305057221 */ /* 0x020fc40000000000 */
[----:B------:R-:W-:Y:S02]  /*5e880*/  FADD R3, R16, R2 ;  /* 0x0000000210037221 */ /* 0x000fe40000000000 */
[----:B------:R-:W-:Y:S02]  /*5e890*/  FADD R2, R17, R0 ;  /* 0x0000000011027221 */ /* 0x000fe40000000000 */
[----:B------:R-:W5:Y:S01]  /*5e8a0*/  LDL.LU R0, [R1+0x5b4] ;  /* 0x0005b40001007983 */ /* 0x000f620000300800 */
[----:B------:R-:W-:Y:S01]  /*5e8b0*/  HMMA.16816.F32 R16, R24, R18, R20 ;  /* 0x000000121810723c */ /* 0x000fe20000001814 */
[----:B------:R-:W2:Y:S02]  /*5e8c0*/  LDL.LU.64 R22, [R1+0x15c0] ;  /* 0x0015c00001167983 */ /* 0x000ea40000300a00 */
[----:B------:R-:W2:Y:S11]  /*5e8d0*/  LDL.LU.64 R20, [R1+0x15b8] ;  /* 0x0015b80001147983 */ /* 0x000eb60000300a00 */
[----:B------:R-:W-:Y:S09]  /*5e8e0*/  @!UPT UIADD3 URZ, URZ, URZ, URZ ;  /* 0x0000003f3f3ff290 */ /* 0x000ff2000fffe03f */
[----:B------:R-:W-:Y:S01]  /*5e8f0*/  STL.64 [R1+0x6f0], R16 ;  /* 0x0006f01001007387 */ /* 0x000fe20000100a00 */
[----:B------:R0:W-:Y:S03]  /*5e900*/  STL.64 [R1+0x6f8], R18 ;  /* 0x0006f81201007387 */ /* 0x0001e60000100a00 */
[----:B0-----:R-:W2:Y:S01]  /*5e910*/  LDL.LU.64 R18, [R1+0x15b0] ;  /* 0x0015b00001127983 */ /* 0x001ea20000300a00 */
[----:B------:R-:W2:Y:S02]  /*5e920*/  LDL.LU.64 R16, [R1+0x15a8] ;  /* 0x0015a80001107983 */ /* 0x000ea40000300a00 */
[----:B-----5:R-:W-:Y:S02]  /*5e930*/  FADD R0, R0, R4 ;  /* 0x0000000400007221 */ /* 0x020fe40000000000 */
[----:B------:R-:W5:Y:S01]  /*5e940*/  LDL.LU R4, [R1+0x5e0] ;  /* 0x0005e00001047983 */ /* 0x000f620000300800 */
[----:B------:R-:W-:-:S02]  /*5e950*/  FADD R3, R7, R3 ;  /* 0x0000000307037221 */ /* 0x000fc40000000000 */
[----:B-----5:R-:W-:Y:S02]  /*5e960*/  FADD R4, R4, R5 ;  /* 0x0000000504047221 */ /* 0x020fe40000000000 */
[----:B------:R-:W5:Y:S01]  /*5e970*/  LDL.LU R5, [R1+0x5b0] ;  /* 0x0005b00001057983 */ /* 0x000f620000300800 */
[----:B------:R-:W3:Y:S02]  /*5e980*/  LDL.LU R7, [R1+0x15a4] ;  /* 0x0015a40001077983 */ /* 0x000ee40000300800 */
[----:B--2---:R-:W-:Y:S02]  /*5e990*/  FADD R4, R16, R4 ;  /* 0x0000000410047221 */ /* 0x004fe40000000000 */
[----:B------:R-:W-:Y:S02]  /*5e9a0*/  FADD R2, R28, R2 ;  /* 0x000000021c027221 */ /* 0x000fe40000000000 */
[----:B------:R-:W2:Y:S01]  /*5e9b0*/  LDL.LU R28, [R1+0x15a0] ;  /* 0x0015a000011c7983 */ /* 0x000ea20000300800 */
[----:B-----5:R-:W-:-:S02]  /*5e9c0*/  FADD R0, R5, R0 ;  /* 0x0000000005007221 */ /* 0x020fc40000000000 */
[----:B------:R-:W-:Y:S02]  /*5e9d0*/  FADD R5, R17, R3 ;  /* 0x0000000311057221 */ /* 0x000fe40000000000 */
[----:B------:R-:W-:Y:S01]  /*5e9e0*/  HMMA.16816.F32 R16, R24, R18, R20 ;  /* 0x000000121810723c */ /* 0x000fe20000001814 */
[----:B------:R-:W5:Y:S01]  /*5e9f0*/  LDL.LU R3, [R1+0x20] ;  /* 0x0000200001037983 */ /* 0x000f620000300800 */
[----:B------:R-:W3:Y:S02]  /*5ea00*/  LDL.LU.64 R22, [R1+0x1598] ;  /* 0x0015980001167983 */ /* 0x000ee40000300a00 */
[----:B------:R-:W2:Y:S11]  /*5ea10*/  LDL.LU.64 R20, [R1+0x1590] ;  /* 0x0015900001147983 */ /* 0x000eb60000300a00 */
[----:B------:R-:W-:Y:S08]  /*5ea20*/  @!UPT UIADD3 URZ, URZ, URZ, URZ ;  /* 0x0000003f3f3ff290 */ /* 0x000ff0000fffe03f */
[----:B------:R-:W-:Y:S01]  /*5ea30*/  STL.64 [R1+0x6d0], R16 ;  /* 0x0006d01001007387 */ /* 0x000fe20000100a00 */
[----:B------:R0:W-:Y:S03]  /*5ea40*/  STL.64 [R1+0x6d8], R18 ;  /* 0x0006d81201007387 */ /* 0x0001e60000100a00 */
[----:B0-----:R-:W2:Y:S01]  /*5ea50*/  LDL.LU.64 R18, [R1+0x1588] ;  /* 0x0015880001127983 */ /* 0x001ea20000300a00 */
[----:B------:R-:W3:Y:S02]  /*5ea60*/  LDL.LU.64 R16, [R1+0x1580] ;  /* 0x0015800001107983 */ /* 0x000ee40000300a00 */
[----:B--2---:R-:W-:Y:S02]  /*5ea70*/  FADD R2, R19, R2 ;  /* 0x0000000213027221 */ /* 0x004fe40000000000 */
[----:B------:R-:W2:Y:S01]  /*5ea80*/  LDL.LU R19, [R1+0x157c] ;  /* 0x00157c0001137983 */ /* 0x000ea20000300800 */
[----:B-----5:R-:W-:-:S02]  /*5ea90*/  FADD R3, R3, R4 ;  /* 0x0000000403037221 */ /* 0x020fc40000000000 */
[----:B------:R-:W-:Y:S02]  /*5eaa0*/  FADD R5, R20, R5 ;  /* 0x0000000514057221 */ /* 0x000fe40000000000 */
[----:B------:R-:W-:Y:S02]  /*5eab0*/  FADD R4, R21, R3 ;  /* 0x0000000315047221 */ /* 0x000fe40000000000 */
[----:B---3--:R-:W-:Y:S01]  /*5eac0*/  HMMA.16816.F32 R20, R24, R22, R12 ;  /* 0x000000161814723c */ /* 0x008fe2000000180c */
[----:B------:R-:W-:Y:S02]  /*5ead0*/  FADD R0, R17, R0 ;  /* 0x0000000011007221 */ /* 0x000fe40000000000 */
[----:B------:R-:W-:Y:S01]  /*5eae0*/  FADD R2, R29, R2 ;  /* 0x000000021d027221 */ /* 0x000fe20000000000 */
[----:B------:R-:W3:Y:S01]  /*5eaf0*/  LDL.LU R17, [R1+0x34] ;  /* 0x0000340001117983 */ /* 0x000ee20000300800 */
[----:B------:R-:W5:Y:S03]  /*5eb00*/  LDL.LU R29, [R1+0x1578] ;  /* 0x00157800011d7983 */ /* 0x000f660000300800 */
[----:B--2---:R0:W-:Y:S04]  /*5eb10*/  STL.64 [R1+0x1470], R18 ;  /* 0x0014701201007387 */ /* 0x0041e80000100a00 */
[----:B0-----:R-:W2:Y:S01]  /*5eb20*/  LDL.LU R18, [R1+0xb8] ;  /* 0x0000b80001127983 */ /* 0x001ea20000300800 */
[----:B------:R-:W2:Y:S02]  /*5eb30*/  LDL.LU R19, [R1+0xbc] ;  /* 0x0000bc0001137983 */ /* 0x000ea40000300800 */
[----:B------:R-:W2:Y:S02]  /*5eb40*/  LDL.LU.64 R14, [R1+0x1570] ;  /* 0x00157000010e7983 */ /* 0x000ea40000300a00 */
[----:B------:R-:W2:Y:S06]  /*5eb50*/  LDL.LU.64 R12, [R1+0x1568] ;  /* 0x00156800010c7983 */ /* 0x000eac0000300a00 */
[----:B------:R-:W-:Y:S01]  /*5eb60*/  STL.64 [R1+0x670], R20 ;  /* 0x0006701401007387 */ /* 0x000fe20000100a00 */
[----:B------:R0:W-:Y:S03]  /*5eb70*/  STL.64 [R1+0x678], R22 ;  /* 0x0006781601007387 */ /* 0x0001e60000100a00 */
[----:B0-----:R-:W2:Y:S01]  /*5eb80*/  LDL.LU.64 R22, [R1+0x1560] ;  /* 0x0015600001167983 */ /* 0x001ea20000300a00 */
[----:B------:R-:W3:Y:S03]  /*5eb90*/  LDL.LU.64 R20, [R1+0x1558] ;  /* 0x0015580001147983 */ /* 0x000ee60000300a00 */
[----:B--2---:R0:W-:Y:S04]  /*5eba0*/  STL.64 [R1+0x1458], R22 ;  /* 0x0014581601007387 */ /* 0x0041e80000100a00 */
[----:B0-----:R-:W2:Y:S01]  /*5ebb0*/  LDL.LU R22, [R1+0x8] ;  /* 0x0000080001167983 */ /* 0x001ea20000300800 */
[----:B-----5:R-:W-:Y:S01]  /*5ebc0*/  MOV R23, R29 ;  /* 0x0000001d00177202 */ /* 0x020fe20000000f00 */
[----:B---3--:R-:W-:-:S02]  /*5ebd0*/  FADD R2, R21, R2 ;  /* 0x0000000215027221 */ /* 0x008fc40000000000 */
[----:B------:R-:W3:Y:S02]  /*5ebe0*/  LDL.LU R29, [R1+0x1550] ;  /* 0x00155000011d7983 */ /* 0x000ee40000300800 */
[----:B------:R-:W-:Y:S01]  /*5ebf0*/  FADD R2, R20, R2 ;  /* 0x0000000214027221 */ /* 0x000fe20000000000 */
[----:B--2---:R0:W-:Y:S01]  /*5ec00*/  STL.64 [R1+0x1478], R22 ;  /* 0x0014781601007387 */ /* 0x0041e20000100a00 */
[----:B------:R-:W2:Y:S02]  /*5ec10*/  LDL.LU R20, [R1+0x2c0] ;  /* 0x0002c00001147983 */ /* 0x000ea40000300800 */
[----:B------:R-:W2:Y:S01]  /*5ec20*/  LDL.LU R21, [R1+0x2c4] ;  /* 0x0002c40001157983 */ /* 0x000ea20000300800 */
[----:B0-----:R-:W2:Y:S01]  /*5ec30*/  LDL.LU R22, [R1+0x2c8] ;  /* 0x0002c80001167983 */ /* 0x001ea20000300800 */
[----:B------:R-:W2:Y:S02]  /*5ec40*/  LDL.LU R23, [R1+0x2cc] ;  /* 0x0002cc0001177983 */ /* 0x000ea40000300800 */
[----:B--2---:R-:W-:Y:S01]  /*5ec50*/  HMMA.16816.F32 R20, R24, R18, R20 ;  /* 0x000000121814723c */ /* 0x004fe20000001814 */
[----:B------:R-:W2:Y:S11]  /*5ec60*/  LDL.LU R18, [R1+0x18] ;  /* 0x0000180001127983 */ /* 0x000eb60000300800 */
[----:B------:R-:W-:Y:S11]  /*5ec70*/  @!UPT UIADD3 URZ, URZ, URZ, URZ ;  /* 0x0000003f3f3ff290 */ /* 0x000ff6000fffe03f */
[----:B------:R0:W-:Y:S01]  /*5ec80*/  STL.64 [R1+0x5e0], R20 ;  /* 0x0005e01401007387 */ /* 0x0001e20000100a00 */
[----:B------:R1:W-:Y:S02]  /*5ec90*/  STL.64 [R1+0x5e8], R22 ;  /* 0x0005e81601007387 */ /* 0x0003e40000100a00 */
[----:B------:R-:W2:Y:S02]  /*5eca0*/  LDL.LU R19, [R1+0x1c] ;  /* 0x00001c0001137983 */ /* 0x000ea40000300800 */
[----:B--2---:R2:W-:Y:S01]  /*5ecb0*/  STL.64 [R1+0x1480], R18 ;  /* 0x0014801201007387 */ /* 0x0045e20000100a00 */
[----:B0-----:R-:W5:Y:S02]  /*5ecc0*/  LDL.LU R20, [R1+0x220] ;  /* 0x0002200001147983 */ /* 0x001f640000300800 */
[----:B------:R-:W5:Y:S02]  /*5ecd0*/  LDL.LU R21, [R1+0x224] ;  /* 0x0002240001157983 */ /* 0x000f640000300800 */
[----:B-1----:R-:W2:Y:S01]  /*5ece0*/  LDL.LU R22, [R1+0x228] ;  /* 0x0002280001167983 */ /* 0x002ea20000300800 */
[----:B------:R-:W2:Y:S04]  /*5ecf0*/  LDL.LU R23, [R1+0x22c] ;  /* 0x00022c0001177983 */ /* 0x000ea80000300800 */
[----:B--2---:R-:W-:Y:S01]  /*5ed00*/  STL.64 [R1+0x1490], R22 ;  /* 0x0014901601007387 */ /* 0x004fe20000100a00 */
[----:B-----5:R-:W-:Y:S02]  /*5ed10*/  STL.64 [R1+0x1488], R20 ;  /* 0x0014881401007387 */ /* 0x020fe40000100a00 */
        /* <DEDUP_REMOVED lines=8> */
[----:B------:R-:W5:Y:S01]  /*5eda0*/  LDL.LU R22, [R1+0x238] ;  /* 0x0002380001167983 */ /* 0x000f620000300800 */
[----:B------:R-:W5:Y:S04]  /*5edb0*/  LDL.LU R23, [R1+0x23c] ;  /* 0x00023c0001177983 */ /* 0x000f680000300800 */
[----:B0-----:R-:W2:Y:S01]  /*5edc0*/  LDL.LU R18, [R1+0x48] ;  /* 0x0000480001127983 */ /* 0x001ea20000300800 */
[----:B------:R-:W2:Y:S02]  /*5edd0*/  LDL.LU R19, [R1+0x4c] ;  /* 0x00004c0001137983 */ /* 0x000ea40000300800 */
[----:B------:R-:W-:-:S02]  /*5ede0*/  FADD R0, R16, R0 ;  /* 0x0000000010007221 */ /* 0x000fc40000000000 */
[----:B------:R-:W-:Y:S01]  /*5edf0*/  FADD R3, R17, R5 ;  /* 0x0000000511037221 */ /* 0x000fe20000000000 */
[----:B--2---:R-:W-:Y:S01]  /*5ee00*/  STL.64 [R1+0x14c8], R18 ;  /* 0x0014c81201007387 */ /* 0x004fe20000100a00 */
[----:B-----5:R-:W-:Y:S02]  /*5ee10*/  STL.64 [R1+0x14a8], R22 ;  /* 0x0014a81601007387 */ /* 0x020fe40000100a00 */
[----:B------:R0:W-:Y:S02]  /*5ee20*/  STL.64 [R1+0x14a0], R20 ;  /* 0x0014a01401007387 */ /* 0x0001e40000100a00 */
[----:B0-----:R-:W2:Y:S01]  /*5ee30*/  LDL.LU R20, [R1+0x240] ;  /* 0x0002400001147983 */ /* 0x001ea20000300800 */
[----:B------:R-:W2:Y:S02]  /*5ee40*/  LDL.LU R21, [R1+0x244] ;  /* 0x0002440001157983 */ /* 0x000ea40000300800 */
[----:B------:R-:W5:Y:S02]  /*5ee50*/  LDL.LU R22, [R1+0x248] ;  /* 0x0002480001167983 */ /* 0x000f640000300800 */
[----:B------:R-:W5:Y:S01]  /*5ee60*/  LDL.LU R23, [R1+0x24c] ;  /* 0x00024c0001177983 */ /* 0x000f620000300800 */
[----:B------:R-:W2:Y:S01]  /*5ee70*/  LDL.LU R16, [R1+0x260] ;  /* 0x0002600001107983 */ /* 0x000ea20000300800 */
[----:B------:R-:W2:Y:S02]  /*5ee80*/  LDL.LU R17, [R1+0x264] ;  /* 0x0002640001117983 */ /* 0x000ea40000300800 */
[----:B------:R-:W2:Y:S02]  /*5ee90*/  LDL.LU R18, [R1+0x268] ;  /* 0x0002680001127983 */ /* 0x000ea40000300800 */
[----:B------:R-:W2:Y:S02]  /*5eea0*/  LDL.LU R19, [R1+0x26c] ;  /* 0x00026c0001137983 */ /* 0x000ea40000300800 */
[----:B--2---:R0:W-:Y:S01]  /*5eeb0*/  STL.64 [R1+0x14d8], R18 ;  /* 0x0014d81201007387 */ /* 0x0041e20000100a00 */
[----:B------:R-:W-:Y:S03]  /*5eec0*/  STL.64 [R1+0x14d0], R16 ;  /* 0x0014d01001007387 */ /* 0x000fe60000100a00 */
[----:B0-----:R-:W2:Y:S01]  /*5eed0*/  LDL.LU R18, [R1+0x68] ;  /* 0x0000680001127983 */ /* 0x001ea20000300800 */
[----:B------:R-:W2:Y:S03]  /*5eee0*/  LDL.LU R19, [R1+0x6c] ;  /* 0x00006c0001137983 */ /* 0x000ea60000300800 */
[----:B--2---:R0:W-:Y:S04]  /*5eef0*/  STL.64 [R1+0x14f0], R18 ;  /* 0x0014f01201007387 */ /* 0x0041e80000100a00 */
[----:B0-----:R-:W2:Y:S01]  /*5ef00*/  LDL.LU R18, [R1+0x78] ;  /* 0x0000780001127983 */ /* 0x001ea20000300800 */
[----:B------:R-:W2:Y:S03]  /*5ef10*/  LDL.LU R19, [R1+0x7c] ;  /* 0x00007c0001137983 */ /* 0x000ea60000300800 */
        /* <DEDUP_REMOVED lines=26> */
[----:B------:R-:W3:Y:S03]  /*5f0c0*/  LDL.LU R19, [R1+0xac] ;  /* 0x0000ac0001137983 */ /* 0x000ee60000300800 */
[----:B-----5:R-:W-:Y:S01]  /*5f0d0*/  STL.64 [R1+0x1518], R22 ;  /* 0x0015181601007387 */ /* 0x020fe20000100a00 */
[----:B--2---:R0:W-:Y:S03]  /*5f0e0*/  STL.64 [R1+0x1510], R20 ;  /* 0x0015101401007387 */ /* 0x0041e60000100a00 */
[----:B0-----:R-:W2:Y:S01]  /*5f0f0*/  LDL.LU R20, [R1+0x290] ;  /* 0x0002900001147983 */ /* 0x001ea20000300800 */
[----:B------:R-:W2:Y:S02]  /*5f100*/  LDL.LU R21, [R1+0x294] ;  /* 0x0002940001157983 */ /* 0x000ea40000300800 */
[----:B------:R-:W5:Y:S02]  /*5f110*/  LDL.LU R22, [R1+0x298] ;  /* 0x0002980001167983 */ /* 0x000f640000300800 */
[----:B------:R-:W5:Y:S02]  /*5f120*/  LDL.LU R23, [R1+0x29c] ;  /* 0x00029c0001177983 */ /* 0x000f640000300800 */
[----:B----4-:R-:W-:-:S02]  /*5f130*/  FADD R4, R8, R4 ;  /* 0x0000000408047221 */ /* 0x010fc40000000000 */
[----:B------:R-:W-:Y:S02]  /*5f140*/  FADD R3, R9, R3 ;  /* 0x0000000309037221 */ /* 0x000fe40000000000 */
[----:B------:R-:W-:Y:S01]  /*5f150*/  FADD R0, R13, R0 ;  /* 0x000000000d007221 */ /* 0x000fe20000000000 */
[----:B------:R-:W-:Y:S04]  /*5f160*/  SHFL.BFLY PT, R8, R4, 0x2, 0x1f ;  /* 0x0c401f0004087f89 */ /* 0x000fe800000e0000 */
[----:B------:R-:W0:Y:S04]  /*5f170*/  SHFL.BFLY PT, R9, R3, 0x2, 0x1f ;  /* 0x0c401f0003097f89 */ /* 0x000e2800000e0000 */
[----:B-----5:R-:W-:Y:S01]  /*5f180*/  STL.64 [R1+0x1530], R22 ;  /* 0x0015301601007387 */ /* 0x020fe20000100a00 */
[----:B--2---:R1:W-:Y:S03]  /*5f190*/  STL.64 [R1+0x1528], R20 ;  /* 0x0015281401007387 */ /* 0x0043e60000100a00 */
[----:B-1----:R-:W2:Y:S01]  /*5f1a0*/  LDL.LU R20, [R1+0x2a0] ;  /* 0x0002a00001147983 */ /* 0x002ea20000300800 */
[----:B------:R-:W2:Y:S02]  /*5f1b0*/  LDL.LU R21, [R1+0x2a4] ;  /* 0x0002a40001157983 */ /* 0x000ea40000300800 */
[----:B------:R-:W4:Y:S02]  /*5f1c0*/  LDL.LU R22, [R1+0x2a8] ;  /* 0x0002a80001167983 */ /* 0x000f240000300800 */
[----:B------:R-:W4:Y:S02]  /*5f1d0*/  LDL.LU R23, [R1+0x2ac] ;  /* 0x0002ac0001177983 */ /* 0x000f240000300800 */
[----:B------:R-:W-:-:S02]  /*5f1e0*/  FADD R0, R12, R0 ;  /* 0x000000000c007221 */ /* 0x000fc40000000000 */
[----:B------:R-:W1:Y:S04]  /*5f1f0*/  SHFL.BFLY PT, R12, R2, 0x2, 0x1f ;  /* 0x0c401f00020c7f89 */ /* 0x000e6800000e0000 */
[----:B----4-:R-:W-:Y:S01]  /*5f200*/  STL.64 [R1+0x1548], R22 ;  /* 0x0015481601007387 */ /* 0x010fe20000100a00 */
[----:B--2---:R2:W-:Y:S03]  /*5f210*/  STL.64 [R1+0x1540], R20 ;  /* 0x0015401401007387 */ /* 0x0045e60000100a00 */
[----:B--2---:R-:W3:Y:S01]  /*5f220*/  LDL.LU R20, [R1+0x2b0] ;  /* 0x0002b00001147983 */ /* 0x004ee20000300800 */
[----:B------:R-:W3:Y:S02]  /*5f230*/  LDL.LU R21, [R1+0x2b4] ;  /* 0x0002b40001157983 */ /* 0x000ee40000300800 */
[----:B------:R-:W3:Y:S02]  /*5f240*/  LDL.LU R22, [R1+0x2b8] ;  /* 0x0002b80001167983 */ /* 0x000ee40000300800 */
[----:B------:R-:W3:Y:S01]  /*5f250*/  LDL.LU R23, [R1+0x2bc] ;  /* 0x0002bc0001177983 */ /* 0x000ee20000300800 */
[----:B------:R2:W-:Y:S01]  /*5f260*/  STL.64 [R1+0x1440], R10 ;  /* 0x0014400a01007387 */ /* 0x0005e20000100a00 */
[----:B0-----:R-:W-:Y:S03]  /*5f270*/  STL.64 [R1+0x1438], R8 ;  /* 0x0014380801007387 */ /* 0x001fe60000100a00 */
[----:B--2---:R-:W2:Y:S01]  /*5f280*/  LDL.LU R10, [R1+0x58] ;  /* 0x00005800010a7983 */ /* 0x004ea20000300800 */
[----:B------:R-:W2:Y:S02]  /*5f290*/  LDL.LU R11, [R1+0x5c] ;  /* 0x00005c00010b7983 */ /* 0x000ea40000300800 */
[----:B------:R-:W-:Y:S02]  /*5f2a0*/  STL.64 [R1+0x1450], R14 ;  /* 0x0014500e01007387 */ /* 0x000fe40000100a00 */
[----:B-1----:R0:W-:Y:S02]  /*5f2b0*/  STL [R1+0x1448], R12 ;  /* 0x0014480c01007387 */ /* 0x0021e40000100800 */
[----:B0-----:R-:W4:Y:S01]  /*5f2c0*/  LDL.LU R12, [R1+0x200] ;  /* 0x00020000010c7983 */ /* 0x001f220000300800 */
[----:B------:R-:W4:Y:S02]  /*5f2d0*/  LDL.LU R13, [R1+0x204] ;  /* 0x00020400010d7983 */ /* 0x000f240000300800 */
[----:B------:R-:W5:Y:S02]  /*5f2e0*/  LDL.LU R14, [R1+0x208] ;  /* 0x00020800010e7983 */ /* 0x000f640000300800 */
[----:B------:R-:W5:Y:S01]  /*5f2f0*/  LDL.LU R15, [R1+0x20c] ;  /* 0x00020c00010f7983 */ /* 0x000f620000300800 */
[C---:B---3--:R-:W-:Y:S01]  /*5f300*/  HMMA.16816.F32 R16, R24.reuse, R18, R20 ;  /* 0x000000121810723c */ /* 0x048fe20000001814 */
[----:B-----5:R-:W-:Y:S01]  /*5f310*/  STL.64 [R1+0x1468], R14 ;  /* 0x0014680e01007387 */ /* 0x020fe20000100a00 */
[----:B----4-:R0:W-:Y:S03]  /*5f320*/  STL.64 [R1+0x1460], R12 ;  /* 0x0014600c01007387 */ /* 0x0101e60000100a00 */
[----:B0-----:R-:W3:Y:S01]  /*5f330*/  LDL.LU R12, [R1+0x210] ;  /* 0x00021000010c7983 */ /* 0x001ee20000300800 */
[----:B------:R-:W3:Y:S02]  /*5f340*/  LDL.LU R13, [R1+0x214] ;  /* 0x00021400010d7983 */ /* 0x000ee40000300800 */
[----:B------:R-:W3:Y:S02]  /*5f350*/  LDL.LU R14, [R1+0x218] ;  /* 0x00021800010e7983 */ /* 0x000ee40000300800 */
[----:B------:R-:W3:Y:S01]  /*5f360*/  LDL.LU R15, [R1+0x21c] ;  /* 0x00021c00010f7983 */ /* 0x000ee20000300800 */
[----:B------:R-:W4:Y:S01]  /*5f370*/  LDL.LU.64 R22, [R1+0x1548] ;  /* 0x0015480001167983 */ /* 0x000f220000300a00 */
[----:B------:R-:W4:Y:S11]  /*5f380*/  LDL.LU.64 R20, [R1+0x1540] ;  /* 0x0015400001147983 */ /* 0x000f360000300a00 */
[----:B------:R-:W-:Y:S02]  /*5f390*/  STL.64 [R1+0x5d0], R16 ;  /* 0x0005d01001007387 */ /* 0x000fe40000100a00 */
[----:B------:R0:W-:Y:S02]  /*5f3a0*/  STL.64 [R1+0x5d8], R18 ;  /* 0x0005d81201007387 */ /* 0x0001e40000100a00 */
        /* <DEDUP_REMOVED lines=28> */
[----:B0-----:R-:W2:Y:S01]  /*5f570*/  LDL.LU.64 R18, [R1+0x14d8] ;  /* 0x0014d80001127983 */ /* 0x001ea20000300a00 */
[----:B------:R-:W2:Y:S02]  /*5f580*/  LDL.LU.64 R16, [R1+0x14d0] ;  /* 0x0014d00001107983 */ /* 0x000ea40000300a00 */
[C---:B--2---:R-:W-:Y:S01]  /*5f590*/  HMMA.16816.F32 R8, R24.reuse, R10, R16 ;  /* 0x0000000a1808723c */ /* 0x044fe20000001810 */
[----:B------:R-:W4:Y:S11]  /*5f5a0*/  LDL.LU.64 R18, [R1+0x14c8] ;  /* 0x0014c80001127983 */ /* 0x000f360000300a00 */
[----:B------:R-:W-:Y:S11]  /*5f5b0*/  @!UPT UIADD3 URZ, URZ, URZ, URZ ;  /* 0x0000003f3f3ff290 */ /* 0x000ff6000fffe03f */
        /* <DEDUP_REMOVED lines=32> */
[----:B0-----:R-:W2:Y:S01]  /*5f7c0*/  LDL.LU.64 R18, [R1+0x1470] ;  /* 0x0014700001127983 */ /* 0x001ea20000300a00 */
[----:B------:R-:W4:Y:S01]  /*5f7d0*/  LDL R17, [R1+0x7e4] ;  /* 0x0007e40001117983 */ /* 0x000f220000100800 */
[C---:B---3--:R-:W-:Y:S02]  /*5f7e0*/  HMMA.16816.F32 R20, R24.reuse, R22, R12 ;  /* 0x000000161814723c */ /* 0x048fe4000000180c */
[----:B------:R-:W3:Y:S01]  /*5f7f0*/  LDL.LU.64 R14, [R1+0x1468] ;  /* 0x00146800010e7983 */ /* 0x000ee20000300a00 */
[----:B------:R-:W3:Y:S11]  /*5f800*/  LDL.LU.64 R12, [R1+0x1460] ;  /* 0x00146000010c7983 */ /* 0x000ef60000300a00 */
[----:B------:R-:W-:Y:S09]  /*5f810*/  @!UPT UIADD3 URZ, URZ, URZ, URZ ;  /* 0x0000003f3f3ff290 */ /* 0x000ff2000fffe03f */
[----:B------:R-:W-:Y:S01]  /*5f820*/  STL.64 [R1+0x680], R20 ;  /* 0x0006801401007387 */ /* 0x000fe20000100a00 */
[----:B------:R0:W-:Y:S03]  /*5f830*/  STL.64 [R1+0x688], R22 ;  /* 0x0006881601007387 */ /* 0x0001e60000100a00 */
[----:B0-----:R-:W3:Y:S01]  /*5f840*/  LDL.LU.64 R22, [R1+0x1458] ;  /* 0x0014580001167983 */ /* 0x001ee20000300a00 */
[----:B------:R-:W5:Y:S02]  /*5f850*/  LDL.LU R20, [R1+0x7f4] ;  /* 0x0007f40001147983 */ /* 0x000f640000300800 */
[----:B------:R-:W5:Y:S02]  /*5f860*/  LDL.LU R21, [R1+0x7f0] ;  /* 0x0007f00001157983 */ /* 0x000f640000300800 */
[----:B------:R-:W2:Y:S01]  /*5f870*/  LDL R16, [R1+0x7e0] ;  /* 0x0007e00001107983 */ /* 0x000ea20000100800 */
[C---:B---3--:R-:W-:Y:S11]  /*5f880*/  HMMA.16816.F32 R12, R24.reuse, R22, R12 ;  /* 0x00000016180c723c */ /* 0x048ff6000000180c */
[----:B------:R-:W-:Y:S11]  /*5f890*/  @!UPT UIADD3 URZ, URZ, URZ, URZ ;  /* 0x0000003f3f3ff290 */ /* 0x000ff6000fffe03f */
[----:B------:R-:W-:Y:S01]  /*5f8a0*/  @!UPT UIADD3 URZ, URZ, URZ, URZ ;  /* 0x0000003f3f3ff290 */ /* 0x000fe2000fffe03f */
[----:B------:R-:W-:Y:S01]  /*5f8b0*/  STL.64 [R1+0x6a0], R12 ;  /* 0x0006a00c01007387 */ /* 0x000fe20000100a00 */
[----:B------:R0:W-:Y:S03]  /*5f8c0*/  STL.64 [R1+0x6a8], R14 ;  /* 0x0006a80e01007387 */ /* 0x0001e60000100a00 */
[----:B0-----:R-:W3:Y:S01]  /*5f8d0*/  LDL.LU.64 R14, [R1+0x1450] ;  /* 0x00145000010e7983 */ /* 0x001ee20000300a00 */
[----:B------:R-:W2:Y:S02]  /*5f8e0*/  LDL.LU R12, [R1+0x1448] ;  /* 0x00144800010c7983 */ /* 0x000ea40000300800 */
[----:B------:R-:W2:Y:S02]  /*5f8f0*/  LDL.LU R22, [R1+0x800] ;  /* 0x0008000001167983 */ /* 0x000ea40000300800 */
[----:B------:R-:W2:Y:S02]  /*5f900*/  LDL.LU R23, [R1+0x7fc] ;  /* 0x0007fc0001177983 */ /* 0x000ea40000300800 */
[----:B--2---:R-:W-:Y:S01]  /*5f910*/  STL.64 [R1+0x1410], R22 ;  /* 0x0014101601007387 */ /* 0x004fe20000100a00 */
[----:B-----5:R0:W-:Y:S03]  /*5f920*/  STL.64 [R1+0x1408], R20 ;  /* 0x0014081401007387 */ /* 0x0201e60000100a00 */
[----:B0-----:R-:W2:Y:S01]  /*5f930*/  LDL.LU R20, [R1+0x1b0] ;  /* 0x0001b00001147983 */ /* 0x001ea20000300800 */
[----:B------:R-:W2:Y:S02]  /*5f940*/  LDL.LU R21, [R1+0x1b4] ;  /* 0x0001b40001157983 */ /* 0x000ea40000300800 */
[----:B------:R-:W5:Y:S02]  /*5f950*/  LDL.LU R22, [R1+0x1b8] ;  /* 0x0001b80001167983 */ /* 0x000f640000300800 */
[----:B------:R-:W5:Y:S02]  /*5f960*/  LDL.LU R23, [R1+0x1bc] ;  /* 0x0001bc0001177983 */ /* 0x000f640000300800 */
[----:B-----5:R-:W-:Y:S01]  /*5f970*/  STL.64 [R1+0x1420], R22 ;  /* 0x0014201601007387 */ /* 0x020fe20000100a00 */
[----:B--2---:R0:W-:Y:S03]  /*5f980*/  STL.64 [R1+0x1418], R20 ;  /* 0x0014181401007387 */ /* 0x0041e60000100a00 */
[----:B0-----:R-:W2:Y:S01]  /*5f990*/  LDL.LU R20, [R1+0x1d0] ;  /* 0x0001d00001147983 */ /* 0x001ea20000300800 */
[----:B------:R-:W2:Y:S02]  /*5f9a0*/  LDL.LU R21, [R1+0x1d4] ;  /* 0x0001d40001157983 */ /* 0x000ea40000300800 */
[----:B------:R-:W5:Y:S02]  /*5f9b0*/  LDL.LU R22, [R1+0x1d8] ;  /* 0x0001d80001167983 */ /* 0x000f640000300800 */
[----:B------:R-:W5:Y:S01]  /*5f9c0*/  LDL.LU R23, [R1+0x1dc] ;  /* 0x0001dc0001177983 */ /* 0x000f620000300800 */
[C---:B------:R-:W-:Y:S01]  /*5f9d0*/  HMMA.16816.F32 R8, R24.reuse, R18, R8 ;  /* 0x000000121808723c */ /* 0x040fe20000001808 */
[----:B-----5:R-:W-:Y:S01]  /*5f9e0*/  STL.64 [R1+0x1430], R22 ;  /* 0x0014301601007387 */ /* 0x020fe20000100a00 */
[----:B--2---:R0:W-:Y:S03]  /*5f9f0*/  STL.64 [R1+0x1428], R20 ;  /* 0x0014281401007387 */ /* 0x0041e60000100a00 */
[----:B0-----:R-:W3:Y:S01]  /*5fa00*/  LDL.LU R20, [R1+0x1e0] ;  /* 0x0001e00001147983 */ /* 0x001ee20000300800 */
[----:B------:R-:W3:Y:S02]  /*5fa10*/  LDL.LU R21, [R1+0x1e4] ;  /* 0x0001e40001157983 */ /* 0x000ee40000300800 */
[----:B------:R-:W3:Y:S02]  /*5fa20*/  LDL.LU R22, [R1+0x1e8] ;  /* 0x0001e80001167983 */ /* 0x000ee40000300800 */
[----:B------:R-:W3:Y:S11]  /*5fa30*/  LDL.LU R23, [R1+0x1ec] ;  /* 0x0001ec0001177983 */ /* 0x000ef60000300800 */
[----:B------:R-:W-:Y:S02]  /*5fa40*/  @!UPT UIADD3 URZ, URZ, URZ, URZ ;  /* 0x0000003f3f3ff290 */ /* 0x000fe4000fffe03f */
[----:B------:R-:W-:Y:S01]  /*5fa50*/  STL.64 [R1+0x6b0], R8 ;  /* 0x0006b00801007387 */ /* 0x000fe20000100a00 */
[----:B------:R0:W-:Y:S02]  /*5fa60*/  STL.64 [R1+0x6b8], R10 ;  /* 0x0006b80a01007387 */ /* 0x0001e40000100a00 */
[----:B------:R-:W-:Y:S01]  /*5fa70*/  FADD R2, R2, R12 ;  /* 0x0000000c02027221 */ /* 0x000fe20000000000 */
[----:B0-----:R-:W2:Y:S01]  /*5fa80*/  LDL.LU.64 R10, [R1+0x1440] ;  /* 0x00144000010a7983 */ /* 0x001ea20000300a00 */
[----:B------:R-:W5:Y:S02]  /*5fa90*/  LDL.LU.64 R8, [R1+0x1438] ;  /* 0x0014380001087983 */ /* 0x000f640000300a00 */
[----:B------:R-:W2:Y:S01]  /*5faa0*/  LDL.LU R19, [R1+0x6c4] ;  /* 0x0006c40001137983 */ /* 0x000ea20000300800 */
[C---:B---3--:R-:W-:Y:S01]  /*5fab0*/  HMMA.16816.F32 R12, R24.reuse, R14, R20 ;  /* 0x0000000e180c723c */ /* 0x048fe20000001814 */
[----:B------:R-:W3:Y:S01]  /*5fac0*/  LDL.LU.64 R22, [R1+0x1430] ;  /* 0x0014300001167983 */ /* 0x000ee20000300a00 */
[----:B------:R-:W3:Y:S11]  /*5fad0*/  LDL.LU.64 R20, [R1+0x1428] ;  /* 0x0014280001147983 */ /* 0x000ef60000300a00 */
[----:B------:R-:W-:Y:S10]  /*5fae0*/  @!UPT UIADD3 URZ, URZ, URZ, URZ ;  /* 0x0000003f3f3ff290 */ /* 0x000ff4000fffe03f */
[----:B------:R-:W-:Y:S01]  /*5faf0*/  STL.64 [R1+0x650], R12 ;  /* 0x0006500c01007387 */ /* 0x000fe20000100a00 */
[----:B------:R-:W-:Y:S01]  /*5fb00*/  STL.64 [R1+0x658], R14 ;  /* 0x0006580e01007387 */ /* 0x000fe20000100a00 */
[----:B---3--:R-:W-:Y:S11]  /*5fb10*/  HMMA.16816.F32 R20, R24, R6, R20 ;  /* 0x000000061814723c */ /* 0x008ff60000001814 */
[----:B------:R-:W-:Y:S11]  /*5fb20*/  @!UPT UIADD3 URZ, URZ, URZ, URZ ;  /* 0x0000003f3f3ff290 */ /* 0x000ff6000fffe03f */
[----:B------:R-:W-:Y:S01]  /*5fb30*/  @!UPT UIADD3 URZ, URZ, URZ, URZ ;  /* 0x0000003f3f3ff290 */ /* 0x000fe2000fffe03f */
[----:B------:R-:W-:Y:S01]  /*5fb40*/  STL.64 [R1+0x690], R20 ;  /* 0x0006901401007387 */ /* 0x000fe20000100a00 */
[----:B------:R0:W-:Y:S03]  /*5fb50*/  STL.64 [R1+0x698], R22 ;  /* 0x0006981601007387 */ /* 0x0001e60000100a00 */
[----:B0-----:R-:W2:Y:S01]  /*5fb60*/  LDL.LU.64 R22, [R1+0x1420] ;  /* 0x0014200001167983 */ /* 0x001ea20000300a00 */
[----:B------:R-:W2:Y:S03]  /*5fb70*/  LDL.LU.64 R20, [R1+0x1418] ;  /* 0x0014180001147983 */ /* 0x000ea60000300a00 */
[----:B------:R-:W0:Y:S01]  /*5fb80*/  S2R R13, SR_CTAID.X ;  /* 0x00000000000d7919 */ /* 0x000e220000002500 */
[----:B------:R-:W3:Y:S02]  /*5fb90*/  LDL.LU R18, [R1+0xbc4] ;  /* 0x000bc40001127983 */ /* 0x000ee40000300800 */
[----:B------:R-:W3:Y:S02]  /*5fba0*/  LDL.LU R15, [R1+0xbc8] ;  /* 0x000bc800010f7983 */ /* 0x000ee40000300800 */
[----:B------:R-:W3:Y:S01]  /*5fbb0*/  LDL.LU R14, [R1+0xbcc] ;  /* 0x000bcc00010e7983 */ /* 0x000ee20000300800 */
[----:B0-----:R-:W-:-:S02]  /*5fbc0*/  SHF.L.U32 R7, R13, 0x8, RZ ;  /* 0x000000080d077819 */ /* 0x001fc400000006ff */
[----:B------:R-:W3:Y:S04]  /*5fbd0*/  LDL.LU R13, [R1+0xbd0] ;  /* 0x000bd000010d7983 */ /* 0x000ee80000300800 */
[----:B------:R-:W0:Y:S01]  /*5fbe0*/  SHFL.BFLY PT, R5, R0, 0x2, 0x1f ;  /* 0x0c401f0000057f89 */ /* 0x000e2200000e0000 */
[----:B--2---:R-:W-:Y:S03]  /*5fbf0*/  HMMA.16816.F32 R24, R24, R10, R20 ;  /* 0x0000000a1818723c */ /* 0x004fe60000001814 */
[----:B------:R-:W3:Y:S01]  /*5fc00*/  LDL.LU.64 R22, [R1+0x1410] ;  /* 0x0014100001167983 */ /* 0x000ee20000300a00 */
[----:B------:R-:W2:Y:S02]  /*5fc10*/  LDL.LU.64 R20, [R1+0x1408] ;  /* 0x0014080001147983 */ /* 0x000ea40000300a00 */
[----:B------:R-:W2:Y:S02]  /*5fc20*/  LDL.LU R11, [R1+0x6c0] ;  /* 0x0006c000010b7983 */ /* 0x000ea40000300800 */
[----:B-----5:R-:W-:-:S02]  /*5fc30*/  FADD R4, R4, R8 ;  /* 0x0000000804047221 */ /* 0x020fc40000000000 */
[----:B------:R-:W-:Y:S02]  /*5fc40*/  FADD R3, R3, R9 ;  /* 0x0000000903037221 */ /* 0x000fe40000000000 */
[----:B0-----:R-:W-:Y:S02]  /*5fc50*/  FADD R0, R0, R5 ;  /* 0x0000000500007221 */ /* 0x001fe40000000000 */
[----:B------:R-:W0:Y:S04]  /*5fc60*/  SHFL.BFLY PT, R5, R4, 0x1, 0x1f ;  /* 0x0c201f0004057f89 */ /* 0x000e2800000e0000 */
[----:B------:R-:W1:Y:S04]  /*5fc70*/  SHFL.BFLY PT, R8, R3, 0x1, 0x1f ;  /* 0x0c201f0003087f89 */ /* 0x000e6800000e0000 */
[----:B------:R-:W5:Y:S04]  /*5fc80*/  SHFL.BFLY PT, R9, R2, 0x1, 0x1f ;  /* 0x0c201f0002097f89 */ /* 0x000f6800000e0000 */
[----:B------:R-:W4:Y:S01]  /*5fc90*/  SHFL.BFLY PT, R12, R0, 0x1, 0x1f ;  /* 0x0c201f00000c7f89 */ /* 0x000f2200000e0000 */
[----:B------:R-:W-:Y:S01]  /*5fca0*/  IADD3 R6, R7, 0x100, RZ ;  /* 0x0000010007067810 */ /* 0x000fe20007ffe0ff */
[----:B------:R-:W-:-:S04]  /*5fcb0*/  IMAD.MOV.U32 R7, RZ, RZ, 0x80 ;  /* 0x00000080ff077424 */ /* 0x000fc800078e00ff */
[----:B------:R-:W-:Y:S01]  /*5fcc0*/  IMAD R19, R7, c[0x0][0x1a4], R19 ;  /* 0x0000690007137a24 */ /* 0x000fe200078e0213 */
[----:B------:R-:W-:Y:S01]  /*5fcd0*/  UIADD3 UR4, UP0, UR4, 0x80, URZ ;  /* 0x0000008004047890 */ /* 0x000fe2000ff1e03f */
[----:B------:R2:W-:Y:S01]  /*5fce0*/  STL.64 [R1+0x6e0], R24 ;  /* 0x0006e01801007387 */ /* 0x0005e20000100a00 */
[----:B------:R2:W-:Y:S02]  /*5fcf0*/  STL.64 [R1+0x6e8], R26 ;  /* 0x0006e81a01007387 */ /* 0x0005e40000100a00 */
[----:B0-----:R-:W-:Y:S02]  /*5fd00*/  FADD R5, R4, R5 ;  /* 0x0000000504057221 */ /* 0x001fe40000000000 */
[----:B-1----:R-:W-:Y:S02]  /*5fd10*/  FADD R3, R3, R8 ;  /* 0x0000000803037221 */ /* 0x002fe40000000000 */
[----:B-----5:R-:W-:Y:S02]  /*5fd20*/  FADD R2, R2, R9 ;  /* 0x0000000902027221 */ /* 0x020fe40000000000 */
[----:B----4-:R-:W-:Y:S01]  /*5fd30*/  FADD R0, R0, R12 ;  /* 0x0000000c00007221 */ /* 0x010fe20000000000 */
[----:B------:R-:W-:Y:S01]  /*5fd40*/  UIADD3.X UR5, URZ, UR5, URZ, UP0, !UPT ;  /* 0x000000053f057290 */ /* 0x000fe200087fe43f */
[----:B------:R-:W-:-:S05]  /*5fd50*/  ISETP.LE.U32.AND P0, PT, R6, UR4, PT ;  /* 0x0000000406007c0c */ /* 0x000fca000bf03070 */
[----:B------:R-:W-:-:S04]  /*5fd60*/  MOV R6, UR5 ;  /* 0x0000000500067c02 */ /* 0x000fc80008000f00 */
[----:B------:R-:W-:Y:S01]  /*5fd70*/  ISETP.GE.U32.AND.EX P0, PT, R6, RZ, PT, P0 ;  /* 0x000000ff0600720c */ /* 0x000fe20003f06100 */
[----:B---3--:R-:W-:Y:S02]  /*5fd80*/  FFMA R18, R22, R18, R5 ;  /* 0x0000001216127223 */ /* 0x008fe40000000005 */
[----:B--2---:R-:W-:Y:S02]  /*5fd90*/  IMAD R11, R7, c[0x0][0x1b4], R11 ;  /* 0x00006d00070b7a24 */ /* 0x004fe400078e020b */
[----:B------:R-:W-:Y:S02]  /*5fda0*/  FFMA R15, R23, R15, R3 ;  /* 0x0000000f170f7223 */ /* 0x000fe40000000003 */
[----:B------:R-:W-:Y:S02]  /*5fdb0*/  FFMA R14, R20, R14, R2 ;  /* 0x0000000e140e7223 */ /* 0x000fe40000000002 */
[----:B------:R-:W-:Y:S01]  /*5fdc0*/  FFMA R13, R21, R13, R0 ;  /* 0x0000000d150d7223 */ /* 0x000fe20000000000 */
[----:B------:R0:W-:Y:S01]  /*5fdd0*/  STL [R1+0x6c0], R11 ;  /* 0x0006c00b01007387 */ /* 0x0001e20000100800 */
[----:B------:R0:W-:Y:S02]  /*5fde0*/  STL [R1+0x6c4], R19 ;  /* 0x0006c41301007387 */ /* 0x0001e40000100800 */
[----:B------:R0:W-:Y:S02]  /*5fdf0*/  STL [R1+0xbc4], R18 ;  /* 0x000bc41201007387 */ /* 0x0001e40000100800 */
[----:B------:R0:W-:Y:S01]  /*5fe00*/  STL [R1+0xbc8], R15 ;  /* 0x000bc80f01007387 */ /* 0x0001e20000100800 */
[----:B------:R0:W-:Y:S01]  /*5fe10*/  STL [R1+0x7f0], R17 ;  /* 0x0007f01101007387 */ /* 0x0001e20000100800 */
[----:B------:R0:W-:Y:S02]  /*5fe20*/  STL [R1+0xbcc], R14 ;  /* 0x000bcc0e01007387 */ /* 0x0001e40000100800 */
[----:B------:R0:W-:Y:S02]  /*5fe30*/  STL [R1+0xbd0], R13 ;  /* 0x000bd00d01007387 */ /* 0x0001e40000100800 */
[----:B------:R0:W-:Y:S01]  /*5fe40*/  STL [R1+0x7f4], R16 ;  /* 0x0007f41001007387 */ /* 0x0001e20000100800 */
[----:B------:R0:W-:Y:S01]  /*5fe50*/  STL [R1+0xa30], R29 ;  /* 0x000a301d01007387 */ /* 0x0001e20000100800 */
[----:B------:R0:W-:Y:S01]  /*5fe60*/  STL [R1+0xa34], R28 ;  /* 0x000a341c01007387 */ /* 0x0001e20000100800 */
[----:B------:R-:W-:Y:S01]  /*5fe70*/  @P0 CALL.REL.NOINC `(.L_x_1) ;  /* 0x0000001000000944 */ /* 0x000fe20003c00000 */
[----:B------:R-:W-:Y:S05]  /*5fe80*/  BRA `(.L_x_2) ;  /* 0xfffafd8000007947 */ /* 0x000fea000383ffff */
.L_x_1:
[----:B------:R-:W-:Y:S01]  /*5fe90*/  IMAD.MOV.U32 R0, RZ, RZ, R17 ;  /* 0x000000ffff007224 */ /* 0x000fe200078e0011 */
[----:B------:R-:W-:Y:S01]  /*5fea0*/  MOV R2, R16 ;  /* 0x0000001000027202 */ /* 0x000fe20000000f00 */
[----:B------:R1:W-:Y:S04]  /*5feb0*/  STL [R1+0x458], R28 ;  /* 0x0004581c01007387 */ /* 0x0003e80000100800 */
[----:B------:R1:W-:Y:S04]  /*5fec0*/  STL [R1+0x454], R29 ;  /* 0x0004541d01007387 */ /* 0x0003e80000100800 */
[----:B------:R1:W-:Y:S04]  /*5fed0*/  STL [R1+0x44c], R0 ;  /* 0x00044c0001007387 */ /* 0x0003e80000100800 */
[----:B------:R1:W-:Y:S02]  /*5fee0*/  STL [R1+0x450], R2 ;  /* 0x0004500201007387 */ /* 0x0003e40000100800 */
.L_x_0:
[----:B-1----:R-:W2:Y:S04]  /*5fef0*/  LDL.LU R7, [R1+0xbc8] ;  /* 0x000bc80001077983 */ /* 0x002ea80000300800 */
[----:B------:R-:W3:Y:S04]  /*5ff00*/  LDL.LU R8, [R1+0xbcc] ;  /* 0x000bcc0001087983 */ /* 0x000ee80000300800 */
[----:B------:R-:W4:Y:S04]  /*5ff10*/  LDL.LU R0, [R1+0xbc4] ;  /* 0x000bc40001007983 */ /* 0x000f280000300800 */
[----:B------:R-:W5:Y:S01]  /*5ff20*/  LDL.LU R5, [R1+0xbd0] ;  /* 0x000bd00001057983 */ /* 0x000f620000300800 */
[----:B------:R-:W-:-:S03]  /*5ff30*/  MOV R6, 0x3dc6b27f ;  /* 0x3dc6b27f00067802 */ /* 0x000fc60000000f00 */
[----:B------:R-:W-:Y:S01]  /*5ff40*/  BAR.SYNC.DEFER_BLOCKING 0x0 ;  /* 0x0000000000007b1d */ /* 0x000fe20000010000 */
[----:B--2---:R-:W-:Y:S02]  /*5ff50*/  FSETP.GEU.AND P1, PT, R7, 1.175494350822287508e-38, PT ;  /* 0x008000000700780b */ /* 0x004fe40003f2e000 */
[----:B0--3--:R-:W-:-:S03]  /*5ff60*/  MOV R29, R8 ;  /* 0x00000008001d7202 */ /* 0x009fc60000000f00 */
[----:B------:R-:W0:Y:S01]  /*5ff70*/  S2R R8, SR_TID.X ;  /* 0x0000000000087919 */ /* 0x000e220000002100 */
[C---:B----4-:R-:W-:Y:S01]  /*5ff80*/  FMUL R2, R0.reuse, 8388608 ;  /* 0x4b00000000027820 */ /* 0x050fe20000400000 */
[----:B------:R-:W-:Y:S02]  /*5ff90*/  FSETP.GEU.AND P0, PT, R0, 1.175494350822287508e-38, PT ;  /* 0x008000000000780b */ /* 0x000fe40003f0e000 */
[----:B------:R1:W-:Y:S02]  /*5ffa0*/  STL [R1+0xa0], R0 ;  /* 0x0000a00001007387 */ /* 0x0003e40000100800 */
[----:B------:R-:W-:Y:S02]  /*5ffb0*/  FSEL R2, R2, R0, !P0 ;  /* 0x0000000002027208 */ /* 0x000fe40004000000 */
[----:B------:R5:W-:Y:S01]  /*5ffc0*/  STL [R1+0x9c], R7 ;  /* 0x00009c0701007387 */ /* 0x000be20000100800 */
[----:B------:R-:W-:Y:S02]  /*5ffd0*/  FSEL R3, RZ, -23, P0 ;  /* 0xc1b80000ff037808 */ /* 0x000fe40000000000 */
[----:B------:R-:W-:-:S02]  /*5ffe0*/  ISETP.GE.U32.AND P0, PT, R2, 0x7f800000, PT ;  /* 0x7f8000000200780c */ /* 0x000fc40003f06070 */
[C---:B------:R-:W-:Y:S02]  /*5fff0*/  FSETP.NEU.AND P3, PT, R2.reuse, RZ, PT ;  /* 0x000000ff0200720b */ /* 0x040fe40003f6d000 */
[----:B-1----:R-:W-:-:S04]  /*60000*/  IADD3 R0, R2, -0x3f3504f3, RZ ;  /* 0xc0cafb0d02007810 */ /* 0x002fc80007ffe0ff */
[----:B------:R-:W-:-:S04]  /*60010*/  LOP3.LUT R0, R0, 0xff800000, RZ, 0xc0, !PT ;  /* 0xff80000000007812 */ /* 0x000fc800078ec0ff */
[----:B------:R1:W2:Y:S02]  /*60020*/  I2F R4, R0 ;  /* 0x0000000000047306 */ /* 0x0002a40000201400 */
[----:B-1----:R-:W-:-:S05]  /*60030*/  IADD3 R0, R2, -R0, RZ ;  /* 0x8000000002007210 */ /* 0x002fca0007ffe0ff */
[----:B------:R-:W-:Y:S02]  /*60040*/  FADD R0, R0, -1 ;  /* 0xbf80000000007421 */ /* 0x000fe40000000000 */
[----:B--2---:R-:W-:Y:S02]  /*60050*/  FFMA.FTZ R4, R4, 1.1920928955078125e-07, R3 ;  /* 0x3400000004047823 */ /* 0x004fe40000010003 */
[----:B------:R-:W-:-:S04]  /*60060*/  FFMA.FTZ R3, R0, R6, -0.16845393180847167969 ;  /* 0xbe2c7f3000037423 */ /* 0x000fc80000010006 */
[----:B------:R-:W-:-:S04]  /*60070*/  FFMA.FTZ R3, R0, R3, 0.1716887056827545166 ;  /* 0x3e2fcf2a00037423 */ /* 0x000fc80000010003 */
[----:B------:R-:W-:-:S04]  /*60080*/  FFMA.FTZ R3, R0, R3, -0.17900948226451873779 ;  /* 0xbe374e4300037423 */ /* 0x000fc80000010003 */
[----:B------:R-:W-:-:S04]  /*60090*/  FFMA.FTZ R3, R0, R3, 0.20512372255325317383 ;  /* 0x3e520bf400037423 */ /* 0x000fc80000010003 */
[----:B------:R-:W-:-:S04]  /*600a0*/  FFMA.FTZ R3, R0, R3, -0.24046532809734344482 ;  /* 0xbe763c8b00037423 */ /* 0x000fc80000010003 */
[----:B------:R-:W-:-:S04]  /*600b0*/  FFMA.FTZ R3, R0, R3, 0.28857114911079406738 ;  /* 0x3e93bf9900037423 */ /* 0x000fc80000010003 */
[----:B------:R-:W-:-:S04]  /*600c0*/  FFMA.FTZ R3, R0, R3, -0.36067417263984680176 ;  /* 0xbeb8aa4900037423 */ /* 0x000fc80000010003 */
[----:B------:R-:W-:-:S04]  /*600d0*/  FFMA.FTZ R3, R0, R3, 0.48089820146560668945 ;  /* 0x3ef6384a00037423 */ /* 0x000fc80000010003 */
[----:B------:R-:W-:-:S04]  /*600e0*/  FFMA.FTZ R3, R0, R3, -0.72134751081466674805 ;  /* 0xbf38aa3b00037423 */ /* 0x000fc80000010003 */
[----:B------:R-:W-:-:S04]  /*600f0*/  FMUL R3, R0, R3 ;  /* 0x0000000300037220 */ /* 0x000fc80000400000 */
[----:B------:R-:W-:-:S04]  /*60100*/  FMUL R3, R0, R3 ;  /* 0x0000000300037220 */ /* 0x000fc80000400000 */
[----:B------:R-:W-:Y:S02]  /*60110*/  FFMA.FTZ R0, R0, 1.4426950216293334961, R3 ;  /* 0x3fb8aa3b00007823 */ /* 0x000fe40000010003 */
[----:B------:R-:W-:Y:S02]  /*60120*/  FMUL R3, R7, 8388608 ;  /* 0x4b00000007037820 */ /* 0x000fe40000400000 */
[----:B------:R-:W-:Y:S02]  /*60130*/  FADD R4, R4, R0 ;  /* 0x0000000004047221 */ /* 0x000fe40000000000 */
[----:B------:R-:W-:Y:S01]  /*60140*/  @P0 IMAD.MOV.U32 R0, RZ, RZ, 0x7f800000 ;  /* 0x7f800000ff000424 */ /* 0x000fe200078e00ff */
[----:B------:R-:W-:Y:S02]  /*60150*/  FSEL R3, R3, R7, !P1 ;  /* 0x0000000703037208 */ /* 0x000fe40004800000 */
[----:B-----5:R-:W-:Y:S01]  /*60160*/  MOV R7, R5 ;  /* 0x0000000500077202 */ /* 0x020fe20000000f00 */
[----:B------:R-:W-:Y:S01]  /*60170*/  @P0 FFMA.FTZ R4, R2, R0, +INF ;  /* 0x7f80000002040423 */ /* 0x000fe20000010000 */
[----:B------:R-:W-:-:S02]  /*60180*/  IADD3 R0, R3, -0x3f3504f3, RZ ;  /* 0xc0cafb0d03007810 */ /* 0x000fc40007ffe0ff */
[----:B------:R-:W-:Y:S02]  /*60190*/  FSEL R2, RZ, -23, P1 ;  /* 0xc1b80000ff027808 */ /* 0x000fe40000800000 */
[----:B------:R-:W-:Y:S01]  /*601a0*/  LOP3.LUT R0, R0, 0xff800000, RZ, 0xc0, !PT ;  /* 0xff80000000007812 */ /* 0x000fe200078ec0ff */
[----:B------:R1:W-:Y:S01]  /*601b0*/  STL [R1+0x448], R4 ;  /* 0x0004480401007387 */ /* 0x0003e20000100800 */
[C---:B------:R-:W-:Y:S02]  /*601c0*/  ISETP.GE.U32.AND P0, PT, R3.reuse, 0x7f800000, PT ;  /* 0x7f8000000300780c */ /* 0x040fe40003f06070 */
[C---:B------:R-:W-:Y:S01]  /*601d0*/  FSETP.NEU.AND P2, PT, R3.reuse, RZ, PT ;  /* 0x000000ff0300720b */ /* 0x040fe20003f4d000 */
[----:B-1----:R1:W2:Y:S02]  /*601e0*/  I2F R4, R0 ;  /* 0x0000000000047306 */ /* 0x0022a40000201400 */
        /* <DEDUP_REMOVED lines=17> */
[----:B------:R-:W-:-:S04]  /*60300*/  @P0 IMAD.MOV.U32 R0, RZ, RZ, 0x7f800000 ;  /* 0x7f800000ff000424 */ /* 0x000fc800078e00ff */
[----:B------:R-:W-:Y:S01]  /*60310*/  @P0 FFMA.FTZ R5, R3, R0, +INF ;  /* 0x7f80000003050423 */ /* 0x000fe20000010000 */
[----:B------:R-:W-:-:S04]  /*60320*/  FSETP.GEU.AND P0, PT, R29, 1.175494350822287508e-38, PT ;  /* 0x008000001d00780b */ /* 0x000fc80003f0e000 */
[----:B------:R-:W-:Y:S01]  /*60330*/  FSEL R2, R2, R29, !P0 ;  /* 0x0000001d02027208 */ /* 0x000fe20004000000 */
[----:B------:R1:W-:Y:S01]  /*60340*/  STL [R1+0x444], R5 ;  /* 0x0004440501007387 */ /* 0x0003e20000100800 */
[----:B------:R-:W-:Y:S02]  /*60350*/  FSEL R3, RZ, -23, P0 ;  /* 0xc1b80000ff037808 */ /* 0x000fe40000000000 */
[C---:B------:R-:W-:Y:S01]  /*60360*/  IADD3 R0, R2.reuse, -0x3f3504f3, RZ ;  /* 0xc0cafb0d02007810 */ /* 0x040fe20007ffe0ff */
[----:B------:R-:W-:Y:S01]  /*60370*/  STL [R1+0x1bd0], R29 ;  /* 0x001bd01d01007387 */ /* 0x000fe20000100800 */
[----:B------:R-:W-:Y:S02]  /*60380*/  ISETP.GE.U32.AND P0, PT, R2, 0x7f800000, PT ;  /* 0x7f8000000200780c */ /* 0x000fe40003f06070 */
[----:B------:R-:W-:Y:S02]  /*60390*/  LOP3.LUT R0, R0, 0xff800000, RZ, 0xc0, !PT ;  /* 0xff80000000007812 */ /* 0x000fe400078ec0ff */
[----:B------:R-:W-:-:S02]  /*603a0*/  FSETP.NEU.AND P1, PT, R2, RZ, PT ;  /* 0x000000ff0200720b */ /* 0x000fc40003f2d000 */
[----:B------:R2:W3:Y:S02]  /*603b0*/  I2F R4, R0 ;  /* 0x0000000000047306 */ /* 0x0004e40000201400 */
[----:B--2---:R-:W-:-:S05]  /*603c0*/  IADD3 R0, R2, -R0, RZ ;  /* 0x8000000002007210 */ /* 0x004fca0007ffe0ff */
[----:B------:R-:W-:Y:S02]  /*603d0*/  FADD R0, R0, -1 ;  /* 0xbf80000000007421 */ /* 0x000fe40000000000 */
[----:B---3--:R-:W-:Y:S02]  /*603e0*/  FFMA.FTZ R4, R4, 1.1920928955078125e-07, R3 ;  /* 0x3400000004047823 */ /* 0x008fe40000010003 */
        /* <DEDUP_REMOVED lines=11> */
[----:B------:R-:W-:-:S04]  /*604a0*/  FFMA.FTZ R0, R0, 1.4426950216293334961, R3 ;  /* 0x3fb8aa3b00007823 */ /* 0x000fc80000010003 */
[----:B-1----:R-:W-:Y:S01]  /*604b0*/  FADD R5, R4, R0 ;  /* 0x0000000004057221 */ /* 0x002fe20000000000 */
[----:B------:R-:W-:Y:S01]  /*604c0*/  MOV R4, R7 ;  /* 0x0000000700047202 */ /* 0x000fe20000000f00 */
[----:B------:R-:W-:Y:S01]  /*604d0*/  @P0 IMAD.MOV.U32 R0, RZ, RZ, 0x7f800000 ;  /* 0x7f800000ff000424 */ /* 0x000fe200078e00ff */
[----:B------:R-:W1:Y:S03]  /*604e0*/  S2R R7, SR_TID.X ;  /* 0x0000000000077919 */ /* 0x000e660000002100 */
[----:B------:R-:W-:Y:S01]  /*604f0*/  @P0 FFMA.FTZ R5, R2, R0, +INF ;  /* 0x7f80000002050423 */ /* 0x000fe20000010000 */
[C---:B------:R-:W-:Y:S01]  /*60500*/  FSETP.GEU.AND P0, PT, R4.reuse, 1.175494350822287508e-38, PT ;  /* 0x008000000400780b */ /* 0x040fe20003f0e000 */
[----:B------:R-:W-:-:S03]  /*60510*/  FMUL R0, R4, 8388608 ;  /* 0x4b00000004007820 */ /* 0x000fc60000400000 */
[----:B------:R2:W-:Y:S01]  /*60520*/  STL [R1+0x440], R5 ;  /* 0x0004400501007387 */ /* 0x0005e20000100800 */
[----:B------:R-:W-:Y:S02]  /*60530*/  FSEL R2, RZ, -23, P0 ;  /* 0xc1b80000ff027808 */ /* 0x000fe40000000000 */
[----:B--2---:R-:W-:-:S04]  /*60540*/  FSEL R5, R0, R4, !P0 ;  /* 0x0000000400057208 */ /* 0x004fc80004000000 */
[----:B------:R-:W-:Y:S01]  /*60550*/  IADD3 R0, R5, -0x3f3504f3, RZ ;  /* 0xc0cafb0d05007810 */ /* 0x000fe20007ffe0ff */
[----:B------:R2:W-:Y:S01]  /*60560*/  STL [R1+0xbc], R5 ;  /* 0x0000bc0501007387 */ /* 0x0005e20000100800 */
[C---:B-1----:R-:W-:Y:S02]  /*60570*/  LOP3.LUT R9, R7.reuse, 0xe0, RZ, 0xc0, !PT ;  /* 0x000000e007097812 */ /* 0x042fe400078ec0ff */
[----:B------:R-:W-:Y:S02]  /*60580*/  LOP3.LUT R0, R0, 0xff800000, RZ, 0xc0, !PT ;  /* 0xff80000000007812 */ /* 0x000fe400078ec0ff */
[----:B------:R-:W-:Y:S02]  /*60590*/  LOP3.LUT R10, R7, 0x1c, RZ, 0xc0, !PT ;  /* 0x0000001c070a7812 */ /* 0x000fe400078ec0ff */
[----:B------:R1:W2:Y:S02]  /*605a0*/  I2F R3, R0 ;  /* 0x0000000000037306 */ /* 0x0002a40000201400 */
[----:B-1----:R-:W-:-:S05]  /*605b0*/  IADD3 R0, R5, -R0, RZ ;  /* 0x8000000005007210 */ /* 0x002fca0007ffe0ff */
[----:B------:R-:W-:Y:S02]  /*605c0*/  FADD R0, R0, -1 ;  /* 0xbf80000000007421 */ /* 0x000fe40000000000 */
[----:B--2---:R-:W-:Y:S02]  /*605d0*/  FFMA.FTZ R5, R3, 1.1920928955078125e-07, R2 ;  /* 0x3400000003057823 */ /* 0x004fe40000010002 */
[----:B------:R-:W-:Y:S02]  /*605e0*/  FFMA.FTZ R2, R0, R6, -0.16845393180847167969 ;  /* 0xbe2c7f3000027423 */ /* 0x000fe40000010006 */
[----:B0-----:R-:W-:Y:S02]  /*605f0*/  IMAD.SHL.U32 R6, R8, 0x800, RZ ;  /* 0x0000080008067824 */ /* 0x001fe400078e00ff */
[----:B------:R-:W-:-:S03]  /*60600*/  FFMA.FTZ R2, R0, R2, 0.1716887056827545166 ;  /* 0x3e2fcf2a00027423 */ /* 0x000fc60000010002 */
[----:B------:R-:W-:Y:S01]  /*60610*/  LOP3.LUT R6, R6, 0x3000, RZ, 0xc0, !PT ;  /* 0x0000300006067812 */ /* 0x000fe200078ec0ff */
        /* <DEDUP_REMOVED lines=9> */
[----:B------:R-:W-:Y:S01]  /*606b0*/  FFMA.FTZ R3, R0, 1.4426950216293334961, R2 ;  /* 0x3fb8aa3b00037823 */ /* 0x000fe20000010002 */
[----:B------:R-:W-:Y:S01]  /*606c0*/  SHF.L.U32 R2, R8, 0x9, RZ ;  /* 0x0000000908027819 */ /* 0x000fe200000006ff */
[----:B------:R-:W-:Y:S01]  /*606d0*/  IMAD R0, R9, 0x2, R10 ;  /* 0x0000000209007824 */ /* 0x000fe200078e020a */
[----:B------:R-:W-:Y:S01]  /*606e0*/  LOP3.LUT R9, R7, 0x3, RZ, 0xc0, !PT ;  /* 0x0000000307097812 */ /* 0x000fe200078ec0ff */
[----:B------:R-:W0:Y:S01]  /*606f0*/  S2R R10, SR_CTAID.X ;  /* 0x00000000000a7919 */ /* 0x000e220000002500 */
[----:B------:R-:W-:Y:S02]  /*60700*/  LOP3.LUT R2, R2, 0x3000, RZ, 0xc0, !PT ;  /* 0x0000300002027812 */ /* 0x000fe400078ec0ff */
[----:B------:R-:W-:Y:S02]  /*60710*/  SHF.L.U32 R0, R0, 0x2, RZ ;  /* 0x0000000200007819 */ /* 0x000fe400000006ff */
[----:B------:R-:W-:Y:S02]  /*60720*/  LEA R2, R9, R2, 0x5 ;  /* 0x0000000209027211 */ /* 0x000fe400078e28ff */
[----:B------:R-:W-:-:S02]  /*60730*/  LOP3.LUT R9, R7, 0xff, RZ, 0xc0, !PT ;  /* 0x000000ff07097812 */ /* 0x000fc400078ec0ff */
[----:B------:R-:W-:Y:S02]  /*60740*/  LOP3.LUT R0, R2, R0, RZ, 0x3c, !PT ;  /* 0x0000000002007212 */ /* 0x000fe400078e3cff */
[----:B------:R-:W-:Y:S02]  /*60750*/  LEA R6, R9, R6, 0x4 ;  /* 0x0000000609067211 */ /* 0x000fe400078e20ff */
[----:B------:R-:W1:Y:S04]  /*60760*/  S2R R9, SR_CTAID.Y ;  /* 0x0000000000097919 */ /* 0x000e680000002600 */
[----:B------:R2:W-:Y:S01]  /*60770*/  STL [R1+0x17bc], R0 ;  /* 0x0017bc0001007387 */ /* 0x0005e20000100800 */
[----:B0-----:R-:W-:Y:S01]  /*60780*/  PRMT R7, R7, 0x6540, R10 ;  /* 0x0000654007077816 */ /* 0x001fe2000000000a */
[----:B--2---:R-:W-:-:S04]  /*60790*/  FADD R0, R5, R3 ;  /* 0x0000000305007221 */ /* 0x004fc80000000000 */
[----:B------:R-:W-:Y:S01]  /*607a0*/  IMAD R3, R7, c[0x0][0x1c4], RZ ;  /* 0x0000710007037a24 */ /* 0x000fe200078e02ff */
[----:B------:R-:W-:Y:S01]  /*607b0*/  SHF.L.U32 R7, R8, 0x3, RZ ;  /* 0x0000000308077819 */ /* 0x000fe200000006ff */
[----:B------:R0:W-:Y:S03]  /*607c0*/  STL [R1+0x43c], R0 ;  /* 0x00043c0001007387 */ /* 0x0001e60000100800 */
[C---:B------:R-:W-:Y:S01]  /*607d0*/  SHF.L.U32 R2, R3.reuse, 0x1, RZ ;  /* 0x0000000103027819 */ /* 0x040fe200000006ff */
[----:B------:R-:W-:Y:S01]  /*607e0*/  IMAD.HI R3, R3, 0x2, RZ ;  /* 0x0000000203037827 */ /* 0x000fe200078e02ff */
[----:B------:R-:W-:-:S03]  /*607f0*/  LOP3.LUT R7, R7, 0x38, RZ, 0xc0, !PT ;  /* 0x0000003807077812 */ /* 0x000fc600078ec0ff */
[----:B-1----:R-:W-:-:S04]  /*60800*/  IMAD R5, R9, c[0x0][0x1c0], RZ ;  /* 0x0000700009057a24 */ /* 0x002fc800078e02ff */
[C---:B------:R-:W-:Y:S02]  /*60810*/  IMAD.SHL.U32 R6, R5.reuse, 0x2, RZ ;  /* 0x0000000205067824 */ /* 0x040fe400078e00ff */
[----:B------:R-:W-:-:S03]  /*60820*/  IMAD.HI R5, R5, 0x2, RZ ;  /* 0x0000000205057827 */ /* 0x000fc600078e02ff */
[----:B------:R-:W-:Y:S01]  /*60830*/  IADD3 R2, P0, P4, R2, c[0x0][0x178], R6 ;  /* 0x00005e0002027a10 */ /* 0x000fe20007c1e006 */
[----:B------:R-:W-:-:S03]  /*60840*/  IMAD.SHL.U32 R6, R8, 0x4, RZ ;  /* 0x0000000408067824 */ /* 0x000fc600078e00ff */
[----:B------:R-:W-:Y:S01]  /*60850*/  IADD3.X R3, R3, c[0x0][0x17c], R5, P0, P4 ;  /* 0x00005f0003037a10 */ /* 0x000fe200007e8405 */
[----:B------:R1:W-:Y:S01]  /*60860*/  STL [R1+0x1674], R2 ;  /* 0x0016740201007387 */ /* 0x0003e20000100800 */
[----:B------:R-:W-:Y:S02]  /*60870*/  SHF.R.U32.HI R5, RZ, 0x1, R8 ;  /* 0x00000001ff057819 */ /* 0x000fe40000011608 */
[----:B------:R-:W-:Y:S01]  /*60880*/  LOP3.LUT R6, R6, 0x3c0, RZ, 0xc0, !PT ;  /* 0x000003c006067812 */ /* 0x000fe200078ec0ff */
[----:B------:R-:W-:Y:S01]  /*60890*/  STL [R1+0x1670], R3 ;  /* 0x0016700301007387 */ /* 0x000fe20000100800 */
[----:B------:R-:W-:-:S03]  /*608a0*/  LOP3.LUT R5, R5, 0x4, RZ, 0xc0, !PT ;  /* 0x0000000405057812 */ /* 0x000fc600078ec0ff */
[----:B------:R-:W2:Y:S01]  /*608b0*/  LDL.LU R29, [R1+0x7b8] ;  /* 0x0007b800011d7983 */ /* 0x000ea20000300800 */
[----:B0-----:R-:W-:-:S05]  /*608c0*/  IADD3 R0, R5, R7, R6 ;  /* 0x0000000705007210 */ /* 0x001fca0007ffe006 */
[----:B------:R0:W-:Y:S04]  /*608d0*/  STL [R1+0x45c], R0 ;  /* 0x00045c0001007387 */ /* 0x0001e80000100800 */
[----:B--2---:R-:W-:Y:S04]  /*608e0*/  STL [R1+0x1c54], R29 ;  /* 0x001c541d01007387 */ /* 0x004fe80000100800 */
[----:B-1----:R-:W2:Y:S04]  /*608f0*/  LDL.LU R2, [R1+0x7bc] ;  /* 0x0007bc0001027983 */ /* 0x002ea80000300800 */
[----:B--2---:R1:W-:Y:S04]  /*60900*/  STL [R1+0x1c58], R2 ;  /* 0x001c580201007387 */ /* 0x0043e80000100800 */
[----:B0-----:R-:W2:Y:S04]  /*60910*/  LDL.LU R0, [R1+0x7a8] ;  /* 0x0007a80001007983 */ /* 0x001ea80000300800 */
[----:B-1----:R-:W3:Y:S04]  /*60920*/  LDL.LU R2, [R1+0x7ac] ;  /* 0x0007ac0001027983 */ /* 0x002ee80000300800 */
[----:B--2---:R0:W-:Y:S04]  /*60930*/  STL [R1+0x94], R0 ;  /* 0x0000940001007387 */ /* 0x0041e80000100800 */
[----:B0-----:R-:W2:Y:S04]  /*60940*/  LDL.LU R0, [R1+0x798] ;  /* 0x0007980001007983 */ /* 0x001ea80000300800 */
[----:B---3--:R0:W-:Y:S04]  /*60950*/  STL [R1+0x90], R2 ;  /* 0x0000900201007387 */ /* 0x0081e80000100800 */
[----:B------:R-:W3:Y:S04]  /*60960*/  LDL.LU R29, [R1+0x79c] ;  /* 0x00079c00011d7983 */ /* 0x000ee80000300800 */
[----:B--2---:R1:W-:Y:S04]  /*60970*/  STL [R1+0x8c], R0 ;  /* 0x00008c0001007387 */ /* 0x0043e80000100800 */
[----:B---3--:R2:W-:Y:S04]  /*60980*/  STL [R1+0x1c5c], R29 ;  /* 0x001c5c1d01007387 */ /* 0x0085e80000100800 */
[----:B0-----:R-:W3:Y:S04]  /*60990*/  LDL.LU R2, [R1+0x788] ;  /* 0x0007880001027983 */ /* 0x001ee80000300800 */
[----:B---3--:R0:W-:Y:S04]  /*609a0*/  STL [R1+0x1c60], R2 ;  /* 0x001c600201007387 */ /* 0x0081e80000100800 */
[----:B-1----:R-:W3:Y:S04]  /*609b0*/  LDL.LU R0, [R1+0x78c] ;  /* 0x00078c0001007983 */ /* 0x002ee80000300800 */
[----:B---3--:R1:W-:Y:S04]  /*609c0*/  STL [R1+0x1c64], R0 ;  /* 0x001c640001007387 */ /* 0x0083e80000100800 */
[----:B--2---:R-:W2:Y:S04]  /*609d0*/  LDL.LU R29, [R1+0x778] ;  /* 0x00077800011d7983 */ /* 0x004ea80000300800 */
[----:B--2---:R2:W-:Y:S04]  /*609e0*/  STL [R1+0x1c68], R29 ;  /* 0x001c681d01007387 */ /* 0x0045e80000100800 */
        /* <DEDUP_REMOVED lines=43> */
[----:B---3--:R-:W-:Y:S04]  /*60ca0*/  STL [R1+0x1cc0], R2 ;  /* 0x001cc00201007387 */ /* 0x008fe80000100800 */
[----:B-1----:R-:W3:Y:S04]  /*60cb0*/  LDL.LU R0, [R1+0x5ec] ;  /* 0x0005ec0001007983 */ /* 0x002ee80000300800 */
[----:B---3--:R0:W-:Y:S04]  /*60cc0*/  STL [R1+0x1cc4], R0 ;  /* 0x001cc40001007387 */ /* 0x0081e80000100800 */
[----:B--2---:R-:W2:Y:S04]  /*60cd0*/  LDL.LU R29, [R1+0x5d8] ;  /* 0x0005d800011d7983 */ /* 0x004ea80000300800 */
[----:B--2---:R-:W-:Y:S04]  /*60ce0*/  STL [R1+0x1cc8], R29 ;  /* 0x001cc81d01007387 */ /* 0x004fe80000100800 */
[----:B0-----:R-:W2:Y:S04]  /*60cf0*/  LDL.LU R0, [R1+0x5dc] ;  /* 0x0005dc0001007983 */ /* 0x001ea80000300800 */
[----:B------:R-:W3:Y:S04]  /*60d00*/  LDL.LU R2, [R1+0x5c8] ;  /* 0x0005c80001027983 */ /* 0x000ee80000300800 */
[----:B--2---:R0:W-:Y:S04]  /*60d10*/  STL [R1+0x18], R0 ;  /* 0x0000180001007387 */ /* 0x0041e80000100800 */
[----:B---3--:R1:W-:Y:S04]  /*60d20*/  STL [R1+0x1ccc], R2 ;  /* 0x001ccc0201007387 */ /* 0x0083e80000100800 */
[----:B0-----:R-:W2:Y:S04]  /*60d30*/  LDL.LU R0, [R1+0x5cc] ;  /* 0x0005cc0001007983 */ /* 0x001ea80000300800 */
[----:B------:R-:W3:Y:S04]  /*60d40*/  LDL.LU R29, [R1+0x5b8] ;  /* 0x0005b800011d7983 */ /* 0x000ee80000300800 */
[----:B------:R-:W4:Y:S04]  /*60d50*/  LDL.LU R3, [R1+0x5bc] ;  /* 0x0005bc0001037983 */ /* 0x000f280000300800 */
[----:B-1----:R-:W5:Y:S04]  /*60d60*/  LDL.LU R2, [R1+0x5f8] ;  /* 0x0005f80001027983 */ /* 0x002f680000300800 */
[----:B----4-:R0:W-:Y:S04]  /*60d70*/  STL [R1+0x8], R3 ;  /* 0x0000080301007387 */ /* 0x0101e80000100800 */
[----:B0-----:R-:W4:Y:S04]  /*60d80*/  LDL.LU R3, [R1+0x5fc] ;  /* 0x0005fc0001037983 */ /* 0x001f280000300800 */
        /* <DEDUP_REMOVED lines=22> */
[----:B------:R-:W4:Y:S04]  /*60ef0*/  LDL.LU R6, [R1+0x69c] ;  /* 0x00069c0001067983 */ /* 0x000f280000300800 */
[----:B------:R-:W4:Y:S01]  /*60f00*/  LDL.LU R5, [R1+0x698] ;  /* 0x0006980001057983 */ /* 0x000f220000300800 */
[----:B------:R-:W-:-:S13]  /*60f10*/  FSETP.GT.AND P0, PT, |R4|, 8.50705917302346158658e+37, PT ;  /* 0x7e8000000400780b */ /* 0x000fda0003f04200 */
[----:B-----5:R-:W-:Y:S02]  /*60f20*/  @P0 FMUL R2, R2, 0.25 ;  /* 0x3e80000002020820 */ /* 0x020fe40000400000 */
[----:B---3--:R-:W-:Y:S02]  /*60f30*/  @P0 FMUL R29, R29, 0.25 ;  /* 0x3e8000001d1d0820 */ /* 0x008fe40000400000 */
[----:B--2---:R-:W-:-:S05]  /*60f40*/  @P0 FMUL R7, R7, 0.25 ;  /* 0x3e80000007070820 */ /* 0x004fca0000400000 */
[----:B------:R0:W-:Y:S01]  /*60f50*/  STL [R1+0x1c50], R7 ;  /* 0x001c500701007387 */ /* 0x0001e20000100800 */
[----:B----4-:R-:W-:-:S03]  /*60f60*/  @P0 FMUL R5, R5, 0.25 ;  /* 0x3e80000005050820 */ /* 0x010fc60000400000 */
[----:B0-----:R-:W2:Y:S04]  /*60f70*/  LDL R7, [R1+0x18] ;  /* 0x0000180001077983 */ /* 0x001ea80000100800 */
[----:B------:R0:W-:Y:S04]  /*60f80*/  STL [R1+0x1c4c], R5 ;  /* 0x001c4c0501007387 */ /* 0x0001e80000100800 */
[----:B0-----:R-:W3:Y:S04]  /*60f90*/  LDL R5, [R1+0x8] ;  /* 0x0000080001057983 */ /* 0x001ee80000100800 */
[----:B------:R0:W-:Y:S04]  /*60fa0*/  STL [R1+0x4], R2 ;  /* 0x0000040201007387 */ /* 0x0001e80000100800 */
[----:B0-----:R-:W4:Y:S04]  /*60fb0*/  LDL.LU R2, [R1+0x1ccc] ;  /* 0x001ccc0001027983 */ /* 0x001f280000300800 */
[----:B------:R0:W-:Y:S04]  /*60fc0*/  STL [R1+0xc], R29 ;  /* 0x00000c1d01007387 */ /* 0x0001e80000100800 */
[----:B0-----:R-:W5:Y:S01]  /*60fd0*/  LDL.LU R29, [R1+0x1cc8] ;  /* 0x001cc800011d7983 */ /* 0x001f620000300800 */
[----:B------:R-:W-:-:S02]  /*60fe0*/  @P0 FMUL R0, R0, 0.25 ;  /* 0x3e80000000000820 */ /* 0x000fc40000400000 */
[----:B--2---:R-:W-:Y:S02]  /*60ff0*/  @P0 FMUL R7, R7, 0.25 ;  /* 0x3e80000007070820 */ /* 0x004fe40000400000 */
[----:B---3--:R-:W-:-:S05]  /*61000*/  @P0 FMUL R5, R5, 0.25 ;  /* 0x3e80000005050820 */ /* 0x008fca0000400000 */
[----:B------:R-:W-:Y:S04]  /*61010*/  @P0 STL [R1+0x8], R5 ;  /* 0x0000080501000387 */ /* 0x000fe80000100800 */
[----:B------:R0:W-:Y:S01]  /*61020*/  STL [R1+0x10], R0 ;  /* 0x0000100001007387 */ /* 0x0001e20000100800 */
[----:B----4-:R-:W-:-:S03]  /*61030*/  @P0 FMUL R2, R2, 0.25 ;  /* 0x3e80000002020820 */ /* 0x010fc60000400000 */
[----:B0-----:R-:W2:Y:S04]  /*61040*/  LDL.LU R0, [R1+0x1cc4] ;  /* 0x001cc40001007983 */ /* 0x001ea80000300800 */
[----:B------:R0:W-:Y:S01]  /*61050*/  STL [R1+0x14], R2 ;  /* 0x0000140201007387 */ /* 0x0001e20000100800 */
[----:B-----5:R-:W-:-:S03]  /*61060*/  @P0 FMUL R29, R29, 0.25 ;  /* 0x3e8000001d1d0820 */ /* 0x020fc60000400000 */
[----:B0-----:R-:W3:Y:S04]  /*61070*/  LDL.LU R2, [R1+0x1cc0] ;  /* 0x001cc00001027983 */ /* 0x001ee80000300800 */
[----:B------:R-:W4:Y:S04]  /*61080*/  LDL R5, [R1+0x8c] ;  /* 0x00008c0001057983 */ /* 0x000f280000100800 */
[----:B------:R0:W-:Y:S04]  /*61090*/  @P0 STL [R1+0x18], R7 ;  /* 0x0000180701000387 */ /* 0x0001e80000100800 */
[----:B0-----:R-:W5:Y:S04]  /*610a0*/  LDL R7, [R1+0x90] ;  /* 0x0000900001077983 */ /* 0x001f680000100800 */
[----:B------:R0:W-:Y:S04]  /*610b0*/  STL [R1+0x1c], R29 ;  /* 0x00001c1d01007387 */ /* 0x0001e80000100800 */
[----:B0-----:R-:W4:Y:S01]  /*610c0*/  LDL.LU R29, [R1+0x1cbc] ;  /* 0x001cbc00011d7983 */ /* 0x001f220000300800 */
[----:B--2---:R-:W-:-:S05]  /*610d0*/  @P0 FMUL R0, R0, 0.25 ;  /* 0x3e80000000000820 */ /* 0x004fca0000400000 */
[----:B------:R0:W-:Y:S01]  /*610e0*/  STL [R1+0x20], R0 ;  /* 0x0000200001007387 */ /* 0x0001e20000100800 */
[----:B---3--:R-:W-:-:S03]  /*610f0*/  @P0 FMUL R2, R2, 0.25 ;  /* 0x3e80000002020820 */ /* 0x008fc60000400000 */
[----:B0-----:R-:W2:Y:S04]  /*61100*/  LDL.LU R0, [R1+0x1cb8] ;  /* 0x001cb80001007983 */ /* 0x001ea80000300800 */
[----:B------:R0:W-:Y:S04]  /*61110*/  STL [R1+0x24], R2 ;  /* 0x0000240201007387 */ /* 0x0001e80000100800 */
[----:B0-----:R-:W3:Y:S01]  /*61120*/  LDL.LU R2, [R1+0x1cb4] ;  /* 0x001cb40001027983 */ /* 0x001ee20000300800 */
[----:B----4-:R-:W-:-:S05]  /*61130*/  @P0 FMUL R29, R29, 0.25 ;  /* 0x3e8000001d1d0820 */ /* 0x010fca0000400000 */
        /* <DEDUP_REMOVED lines=68> */
[----:B0-----:R-:W2:Y:S04]  /*61580*/  LDL R0, [R1+0x94] ;  /* 0x0000940001007983 */ /* 0x001ea80000100800 */
[----:B------:R0:W-:Y:S04]  /*61590*/  STL [R1+0x84], R2 ;  /* 0x0000840201007387 */ /* 0x0001e80000100800 */
[----:B0-----:R-:W3:Y:S01]  /*615a0*/  LDL.LU R2, [R1+0x1c58] ;  /* 0x001c580001027983 */ /* 0x001ee20000300800 */
[----:B----4-:R-:W-:-:S05]  /*615b0*/  @P0 FMUL R29, R29, 0.25 ;  /* 0x3e8000001d1d0820 */ /* 0x010fca0000400000 */
[----:B------:R0:W-:Y:S04]  /*615c0*/  STL [R1+0x88], R29 ;  /* 0x0000881d01007387 */ /* 0x0001e80000100800 */
[----:B0-----:R-:W4:Y:S01]  /*615d0*/  LDL.LU R29, [R1+0x1c54] ;  /* 0x001c5400011d7983 */ /* 0x001f220000300800 */
[----:B------:R-:W-:Y:S02]  /*615e0*/  @P0 FMUL R5, R5, 0.25 ;  /* 0x3e80000005050820 */ /* 0x000fe40000400000 */
[----:B-----5:R-:W-:Y:S02]  /*615f0*/  @P0 FMUL R7, R7, 0.25 ;  /* 0x3e80000007070820 */ /* 0x020fe40000400000 */
[----:B--2---:R-:W-:-:S05]  /*61600*/  @P0 FMUL R0, R0, 0.25 ;  /* 0x3e80000000000820 */ /* 0x004fca0000400000 */
[----:B------:R0:W-:Y:S01]  /*61610*/  @P0 STL [R1+0x94], R0 ;  /* 0x0000940001000387 */ /* 0x0001e20000100800 */
[----:B---3--:R-:W-:-:S03]  /*61620*/  @P0 FMUL R2, R2, 0.25 ;  /* 0x3e80000002020820 */ /* 0x008fc60000400000 */
[----:B0-----:R-:W2:Y:S04]  /*61630*/  LDL R0, [R1+0x18] ;  /* 0x0000180001007983 */ /* 0x001ea80000100800 */
[----:B------:R-:W-:Y:S04]  /*61640*/  @P0 STL [R1+0x8c], R5 ;  /* 0x00008c0501000387 */ /* 0x000fe80000100800 */
[----:B------:R-:W-:Y:S04]  /*61650*/  @P0 STL [R1+0x90], R7 ;  /* 0x0000900701000387 */ /* 0x000fe80000100800 */
[----:B------:R0:W-:Y:S02]  /*61660*/  STL [R1+0x1be0], R2 ;  /* 0x001be00201007387 */ /* 0x0001e40000100800 */
[----:B0-----:R-:W-:-:S02]  /*61670*/  MOV R2, R7 ;  /* 0x0000000700027202 */ /* 0x001fc40000000f00 */
[----:B------:R-:W3:Y:S01]  /*61680*/  LDL.LU R7, [R1+0x1c50] ;  /* 0x001c500001077983 */ /* 0x000ee20000300800 */
[----:B----4-:R-:W-:-:S05]  /*61690*/  @P0 FMUL R29, R29, 0.25 ;  /* 0x3e8000001d1d0820 */ /* 0x010fca0000400000 */
[----:B------:R0:W-:Y:S02]  /*616a0*/  STL [R1+0x1be4], R29 ;  /* 0x001be41d01007387 */ /* 0x0001e40000100800 */
[----:B0-----:R-:W-:Y:S02]  /*616b0*/  MOV R29, R5 ;  /* 0x00000005001d7202 */ /* 0x001fe40000000f00 */
[----:B------:R-:W4:Y:S01]  /*616c0*/  LDL.LU R5, [R1+0x1c4c] ;  /* 0x001c4c0001057983 */ /* 0x000f220000300800 */
[----:B------:R-:W-:Y:S01]  /*616d0*/  FSETP.GEU.AND P4, PT, |R4|, 1.175494350822287508e-38, PT ;  /* 0x008000000400780b */ /* 0x000fe20003f8e200 */
[----:B------:R-:W-:Y:S02]  /*616e0*/  @P0 FMUL R8, R8, 0.25 ;  /* 0x3e80000008080820 */ /* 0x000fe40000400000 */
[----:B------:R-:W-:Y:S02]  /*616f0*/  @P0 FMUL R4, R4, 0.25 ;  /* 0x3e80000004040820 */ /* 0x000fe40000400000 */
[----:B------:R-:W-:-:S03]  /*61700*/  @P0 FMUL R6, R6, 0.25 ;  /* 0x3e80000006060820 */ /* 0x000fc60000400000 */
[----:B------:R0:W-:Y:S05]  /*61710*/  STL [R1+0x1c18], R4 ;  /* 0x001c180401007387 */ /* 0x0001ea0000100800 */
[----:B------:R-:W-:Y:S02]  /*61720*/  @!P4 FMUL R8, R8, 16777216 ;  /* 0x4b8000000808c820 */ /* 0x000fe40000400000 */
[----:B------:R-:W-:Y:S01]  /*61730*/  @!P4 FMUL R6, R6, 16777216 ;  /* 0x4b8000000606c820 */ /* 0x000fe20000400000 */
[----:B0-----:R-:W5:Y:S04]  /*61740*/  LDL R4, [R1+0x10] ;  /* 0x0000100001047983 */ /* 0x001f680000100800 */
[----:B------:R0:W-:Y:S04]  /*61750*/  STL [R1+0x1be8], R8 ;  /* 0x001be80801007387 */ /* 0x0001e80000100800 */
[----:B0-----:R-:W2:Y:S01]  /*61760*/  LDL R8, [R1+0x8] ;  /* 0x0000080001087983 */ /* 0x001ea20000100800 */
[----:B---3--:R-:W-:-:S05]  /*61770*/  @!P4 FMUL R7, R7, 16777216 ;  /* 0x4b8000000707c820 */ /* 0x008fca0000400000 */
[----:B------:R0:W-:Y:S04]  /*61780*/  STL [R1+0x1bec], R7 ;  /* 0x001bec0701007387 */ /* 0x0001e80000100800 */
[----:B0-----:R-:W3:Y:S04]  /*61790*/  LDL R7, [R1+0x4] ;  /* 0x0000040001077983 */ /* 0x001ee80000100800 */
[----:B------:R0:W-:Y:S01]  /*617a0*/  STL [R1+0x1bf4], R6 ;  /* 0x001bf40601007387 */ /* 0x0001e20000100800 */
[----:B----4-:R-:W-:-:S03]  /*617b0*/  @!P4 FMUL R5, R5, 16777216 ;  /* 0x4b8000000505c820 */ /* 0x010fc60000400000 */
[----:B0-----:R-:W4:Y:S04]  /*617c0*/  LDL R6, [R1+0x14] ;  /* 0x0000140001067983 */ /* 0x001f280000100800 */
[----:B------:R0:W-:Y:S04]  /*617d0*/  STL [R1+0x1bf8], R5 ;  /* 0x001bf80501007387 */ /* 0x0001e80000100800 */
[----:B0-----:R-:W4:Y:S01]  /*617e0*/  LDL R5, [R1+0xc] ;  /* 0x00000c0001057983 */ /* 0x001f220000100800 */
[----:B------:R-:W-:Y:S02]  /*617f0*/  @P0 FMUL R9, R9, 0.25 ;  /* 0x3e80000009090820 */ /* 0x000fe40000400000 */
[----:B------:R-:W-:-:S02]  /*61800*/  @P0 FMUL R10, R10, 0.25 ;  /* 0x3e8000000a0a0820 */ /* 0x000fc40000400000 */
[----:B------:R-:W-:Y:S02]  /*61810*/  @P0 FMUL R11, R11, 0.25 ;  /* 0x3e8000000b0b0820 */ /* 0x000fe40000400000 */
[----:B------:R-:W-:Y:S02]  /*61820*/  @P0 FMUL R12, R12, 0.25 ;  /* 0x3e8000000c0c0820 */ /* 0x000fe40000400000 */
[----:B------:R-:W-:Y:S02]  /*61830*/  @P0 FMUL R13, R13, 0.25 ;  /* 0x3e8000000d0d0820 */ /* 0x000fe40000400000 */
[----:B------:R-:W-:Y:S02]  /*61840*/  @!P4 FMUL R9, R9, 16777216 ;  /* 0x4b8000000909c820 */ /* 0x000fe40000400000 */
[----:B------:R-:W-:Y:S02]  /*61850*/  @P0 FMUL R14, R14, 0.25 ;  /* 0x3e8000000e0e0820 */ /* 0x000fe40000400000 */
[----:B------:R-:W-:-:S02]  /*61860*/  @!P4 FMUL R10, R10, 16777216 ;  /* 0x4b8000000a0ac820 */ /* 0x000fc40000400000 */
[----:B------:R-:W-:Y:S02]  /*61870*/  @P0 FMUL R15, R15, 0.25 ;  /* 0x3e8000000f0f0820 */ /* 0x000fe40000400000 */
[----:B------:R-:W-:Y:S02]  /*61880*/  @!P4 FMUL R11, R11, 16777216 ;  /* 0x4b8000000b0bc820 */ /* 0x000fe40000400000 */
[----:B------:R-:W-:Y:S02]  /*61890*/  @P0 FMUL R16, R16, 0.25 ;  /* 0x3e80000010100820 */ /* 0x000fe40000400000 */
[----:B------:R-:W-:Y:S01]  /*618a0*/  @!P4 FMUL R12, R12, 16777216 ;  /* 0x4b8000000c0cc820 */ /* 0x000fe20000400000 */
[----:B------:R-:W-:Y:S01]  /*618b0*/  STL [R1+0x1bfc], R9 ;  /* 0x001bfc0901007387 */ /* 0x000fe20000100800 */
[----:B------:R-:W-:Y:S02]  /*618c0*/  @P0 FMUL R17, R17, 0.25 ;  /* 0x3e80000011110820 */ /* 0x000fe40000400000 */
[----:B------:R-:W-:Y:S01]  /*618d0*/  @!P4 FMUL R13, R13, 16777216 ;  /* 0x4b8000000d0dc820 */ /* 0x000fe20000400000 */
[----:B------:R-:W-:Y:S01]  /*618e0*/  STL [R1+0x1c00], R10 ;  /* 0x001c000a01007387 */ /* 0x000fe20000100800 */
[----:B------:R-:W-:-:S02]  /*618f0*/  @P0 FMUL R18, R18, 0.25 ;  /* 0x3e80000012120820 */ /* 0x000fc40000400000 */
[----:B------:R-:W-:Y:S01]  /*61900*/  @!P4 FMUL R14, R14, 16777216 ;  /* 0x4b8000000e0ec820 */ /* 0x000fe20000400000 */
[----:B------:R-:W-:Y:S01]  /*61910*/  STL [R1+0x1c04], R11 ;  /* 0x001c040b01007387 */ /* 0x000fe20000100800 */
        /* <DEDUP_REMOVED lines=27> */
[----:B------:R-:W-:Y:S02]  /*61ad0*/  @!P4 FMUL R24, R24, 16777216 ;  /* 0x4b8000001818c820 */ /* 0x000fe40000400000 */
[----:B------:R-:W-:Y:S01]  /*61ae0*/  @!P4 FMUL R25, R25, 16777216 ;  /* 0x4b8000001919c820 */ /* 0x000fe20000400000 */
[----:B------:R-:W-:Y:S01]  /*61af0*/  STL [R1+0x1c30], R21 ;  /* 0x001c301501007387 */ /* 0x000fe20000100800 */
[----:B------:R-:W-:Y:S02]  /*61b00*/  @!P4 FMUL R26, R26, 16777216 ;  /* 0x4b8000001a1ac820 */ /* 0x000fe40000400000 */
[----:B------:R-:W-:Y:S01]  /*61b10*/  @!P4 FMUL R27, R27, 16777216 ;  /* 0x4b8000001b1bc820 */ /* 0x000fe20000400000 */
[----:B------:R-:W-:Y:S01]  /*61b20*/  STL [R1+0x1c34], R22 ;  /* 0x001c341601007387 */ /* 0x000fe20000100800 */
[----:B--2---:R-:W-:-:S03]  /*61b30*/  @!P4 FMUL R8, R8, 16777216 ;  /* 0x4b8000000808c820 */ /* 0x004fc60000400000 */
[----:B------:R-:W-:Y:S04]  /*61b40*/  STL [R1+0x1c38], R23 ;  /* 0x001c381701007387 */ /* 0x000fe80000100800 */
[----:B------:R-:W-:Y:S04]  /*61b50*/  STL [R1+0x1c3c], R24 ;  /* 0x001c3c1801007387 */ /* 0x000fe80000100800 */
[----:B------:R-:W-:Y:S04]  /*61b60*/  STL [R1+0x1c40], R25 ;  /* 0x001c401901007387 */ /* 0x000fe80000100800 */
[----:B------:R-:W-:Y:S01]  /*61b70*/  STL [R1+0x1c44], R26 ;  /* 0x001c441a01007387 */ /* 0x000fe20000100800 */
[----:B-----5:R-:W-:-:S03]  /*61b80*/  @!P4 FMUL R4, R4, 16777216 ;  /* 0x4b8000000404c820 */ /* 0x020fc60000400000 */
[----:B------:R0:W-:Y:S04]  /*61b90*/  STL [R1+0x1c48], R27 ;  /* 0x001c481b01007387 */ /* 0x0001e80000100800 */
[----:B0-----:R-:W2:Y:S01]  /*61ba0*/  LDL R27, [R1+0x1c] ;  /* 0x00001c00011b7983 */ /* 0x001ea20000100800 */
[----:B------:R-:W-:Y:S02]  /*61bb0*/  @!P4 FMUL R0, R0, 16777216 ;  /* 0x4b8000000000c820 */ /* 0x000fe40000400000 */
[----:B---3--:R-:W-:-:S05]  /*61bc0*/  @!P4 FMUL R7, R7, 16777216 ;  /* 0x4b8000000707c820 */ /* 0x008fca0000400000 */
[----:B------:R0:W-:Y:S04]  /*61bd0*/  @!P4 STL [R1+0x4], R7 ;  /* 0x000004070100c387 */ /* 0x0001e80000100800 */
[----:B0-----:R-:W3:Y:S04]  /*61be0*/  LDL R7, [R1+0x20] ;  /* 0x0000200001077983 */ /* 0x001ee80000100800 */
[----:B------:R0:W-:Y:S01]  /*61bf0*/  @!P4 STL [R1+0x8], R8 ;  /* 0x000008080100c387 */ /* 0x0001e20000100800 */
[----:B----4-:R-:W-:-:S03]  /*61c00*/  @!P4 FMUL R5, R5, 16777216 ;  /* 0x4b8000000505c820 */ /* 0x010fc60000400000 */
[----:B0-----:R-:W4:Y:S04]  /*61c10*/  LDL R8, [R1+0x24] ;  /* 0x0000240001087983 */ /* 0x001f280000100800 */
[----:B------:R-:W-:Y:S04]  /*61c20*/  @!P4 STL [R1+0xc], R5 ;  /* 0x00000c050100c387 */ /* 0x000fe80000100800 */
[----:B------:R-:W5:Y:S04]  /*61c30*/  LDL R26, [R1+0x28] ;  /* 0x00002800011a7983 */ /* 0x000f680000100800 */
[----:B------:R0:W-:Y:S04]  /*61c40*/  @!P4 STL [R1+0x10], R4 ;  /* 0x000010040100c387 */ /* 0x0001e80000100800 */
[----:B------:R-:W5:Y:S04]  /*61c50*/  LDL R25, [R1+0x2c] ;  /* 0x00002c0001197983 */ /* 0x000f680000100800 */
        /* <DEDUP_REMOVED lines=8> */
[----:B------:R-:W5:Y:S01]  /*61ce0*/  LDL R16, [R1+0x50] ;  /* 0x0000500001107983 */ /* 0x000f620000100800 */
[----:B------:R-:W-:-:S03]  /*61cf0*/  @!P4 FMUL R6, R6, 16777216 ;  /* 0x4b8000000606c820 */ /* 0x000fc60000400000 */
[----:B0-----:R-:W5:Y:S04]  /*61d00*/  LDL R4, [R1+0x54] ;  /* 0x0000540001047983 */ /* 0x001f680000100800 */
[----:B------:R-:W5:Y:S04]  /*61d10*/  LDL R15, [R1+0x58] ;  /* 0x00005800010f7983 */ /* 0x000f680000100800 */
[----:B------:R-:W5:Y:S04]  /*61d20*/  LDL R14, [R1+0x5c] ;  /* 0x00005c00010e7983 */ /* 0x000f680000100800 */
[----:B------:R-:W5:Y:S04]  /*61d30*/  LDL R13, [R1+0x60] ;  /* 0x00006000010d7983 */ /* 0x000f680000100800 */
[----:B------:R0:W-:Y:S04]  /*61d40*/  @!P4 STL [R1+0x14], R6 ;  /* 0x000014060100c387 */ /* 0x0001e80000100800 */
[----:B------:R-:W5:Y:S04]  /*61d50*/  LDL R12, [R1+0x64] ;  /* 0x00006400010c7983 */ /* 0x000f680000100800 */
[----:B------:R-:W5:Y:S04]  /*61d60*/  LDL R11, [R1+0x68] ;  /* 0x00006800010b7983 */ /* 0x000f680000100800 */
[----:B------:R-:W5:Y:S04]  /*61d70*/  LDL R10, [R1+0x6c] ;  /* 0x00006c00010a7983 */ /* 0x000f680000100800 */
[----:B------:R1:W-:Y:S04]  /*61d80*/  @!P4 STL [R1+0x18], R0 ;  /* 0x000018000100c387 */ /* 0x0003e80000100800 */
[----:B------:R-:W5:Y:S04]  /*61d90*/  LDL R9, [R1+0x70] ;  /* 0x0000700001097983 */ /* 0x000f680000100800 */
[----:B------:R-:W5:Y:S04]  /*61da0*/  LDL R5, [R1+0x74] ;  /* 0x0000740001057983 */ /* 0x000f680000100800 */
[----:B0-----:R-:W5:Y:S04]  /*61db0*/  LDL R6, [R1+0x78] ;  /* 0x0000780001067983 */ /* 0x001f680000100800 */
[----:B-1----:R-:W5:Y:S01]  /*61dc0*/  LDL R0, [R1+0x7c] ;  /* 0x00007c0001007983 */ /* 0x002f620000100800 */
[----:B--2---:R-:W-:-:S05]  /*61dd0*/  @!P4 FMUL R27, R27, 16777216 ;  /* 0x4b8000001b1bc820 */ /* 0x004fca0000400000 */
[----:B------:R0:W-:Y:S04]  /*61de0*/  @!P4 STL [R1+0x1c], R27 ;  /* 0x00001c1b0100c387 */ /* 0x0001e80000100800 */
[----:B0-----:R-:W2:Y:S01]  /*61df0*/  LDL.LU R27, [R1+0x1c48] ;  /* 0x001c4800011b7983 */ /* 0x001ea20000300800 */
[----:B---3--:R-:W-:-:S05]  /*61e00*/  @!P4 FMUL R7, R7, 16777216 ;  /* 0x4b8000000707c820 */ /* 0x008fca0000400000 */
[----:B------:R0:W-:Y:S01]  /*61e10*/  @!P4 STL [R1+0x20], R7 ;  /* 0x000020070100c387 */ /* 0x0001e20000100800 */
[----:B----4-:R-:W-:-:S03]  /*61e20*/  @!P4 FMUL R8, R8, 16777216 ;  /* 0x4b8000000808c820 */ /* 0x010fc60000400000 */
[----:B0-----:R-:W3:Y:S04]  /*61e30*/  LDL R7, [R1+0x84] ;  /* 0x0000840001077983 */ /* 0x001ee80000100800 */
[----:B------:R0:W-:Y:S01]  /*61e40*/  @!P4 STL [R1+0x24], R8 ;  /* 0x000024080100c387 */ /* 0x0001e20000100800 */
[----:B-----5:R-:W-:-:S03]  /*61e50*/  @!P4 FMUL R26, R26, 16777216 ;  /* 0x4b8000001a1ac820 */ /* 0x020fc60000400000 */
[----:B0-----:R-:W4:Y:S01]  /*61e60*/  LDL R8, [R1+0x88] ;  /* 0x0000880001087983 */ /* 0x001f220000100800 */
[----:B------:R-:W-:-:S03]  /*61e70*/  @!P4 FMUL R25, R25, 16777216 ;  /* 0x4b8000001919c820 */ /* 0x000fc60000400000 */
[----:B------:R0:W-:Y:S01]  /*61e80*/  @!P4 STL [R1+0x28], R26 ;  /* 0x0000281a0100c387 */ /* 0x0001e20000100800 */
[----:B------:R-:W-:Y:S02]  /*61e90*/  @!P4 FMUL R24, R24, 16777216 ;  /* 0x4b8000001818c820 */ /* 0x000fe40000400000 */
[----:B------:R-:W-:Y:S01]  /*61ea0*/  @!P4 FMUL R23, R23, 16777216 ;  /* 0x4b8000001717c820 */ /* 0x000fe20000400000 */
[----:B0-----:R-:W5:Y:S01]  /*61eb0*/  LDL.LU R26, [R1+0x1c44] ;  /* 0x001c4400011a7983 */ /* 0x001f620000300800 */
[----:B------:R-:W-:-:S03]  /*61ec0*/  @!P4 FMUL R22, R22, 16777216 ;  /* 0x4b8000001616c820 */ /* 0x000fc60000400000 */
[----:B------:R0:W-:Y:S01]  /*61ed0*/  @!P4 STL [R1+0x2c], R25 ;  /* 0x00002c190100c387 */ /* 0x0001e20000100800 */
[----:B------:R-:W-:Y:S02]  /*61ee0*/  @!P4 FMUL R21, R21, 16777216 ;  /* 0x4b8000001515c820 */ /* 0x000fe40000400000 */
[----:B------:R-:W-:Y:S01]  /*61ef0*/  @!P4 FMUL R20, R20, 16777216 ;  /* 0x4b8000001414c820 */ /* 0x000fe20000400000 */
[----:B0-----:R-:W2:Y:S04]  /*61f00*/  LDL.LU R25, [R1+0x1c40] ;  /* 0x001c400001197983 */ /* 0x001ea80000300800 */
[----:B------:R0:W-:Y:S01]  /*61f10*/  @!P4 STL [R1+0x30], R24 ;  /* 0x000030180100c387 */ /* 0x0001e20000100800 */
[----:B------:R-:W-:Y:S02]  /*61f20*/  @!P4 FMUL R19, R19, 16777216 ;  /* 0x4b8000001313c820 */ /* 0x000fe40000400000 */
[----:B------:R-:W-:Y:S01]  /*61f30*/  @!P4 FMUL R18, R18, 16777216 ;  /* 0x4b8000001212c820 */ /* 0x000fe20000400000 */
[----:B0-----:R-:W2:Y:S04]  /*61f40*/  LDL.LU R24, [R1+0x1c3c] ;  /* 0x001c3c0001187983 */ /* 0x001ea80000300800 */
[----:B------:R0:W-:Y:S01]  /*61f50*/  @!P4 STL [R1+0x34], R23 ;  /* 0x000034170100c387 */ /* 0x0001e20000100800 */
[----:B------:R-:W-:-:S03]  /*61f60*/  @!P4 FMUL R17, R17, 16777216 ;  /* 0x4b8000001111c820 */ /* 0x000fc60000400000 */
        /* <DEDUP_REMOVED lines=37> */
[----:B------:R0:W-:Y:S04]  /*621c0*/  @!P4 STL [R1+0x68], R11 ;  /* 0x0000680b0100c387 */ /* 0x0001e80000100800 */
        /* <DEDUP_REMOVED lines=10> */
[----:B0-----:R-:W2:Y:S01]  /*62270*/  LDL.LU R0, [R1+0x1bf0] ;  /* 0x001bf00001007983 */ /* 0x001ea20000300800 */
[----:B---3--:R-:W-:-:S02]  /*62280*/  @!P4 FMUL R7, R7, 16777216 ;  /* 0x4b8000000707c820 */ /* 0x008fc40000400000 */
[----:B----4-:R-:W-:Y:S02]  /*62290*/  @!P4 FMUL R8, R8, 16777216 ;  /* 0x4b8000000808c820 */ /* 0x010fe40000400000 */
[----:B------:R-:W-:Y:S02]  /*622a0*/  @!P4 FMUL R29, R29, 16777216 ;  /* 0x4b8000001d1dc820 */ /* 0x000fe40000400000 */
[----:B------:R-:W-:Y:S02]  /*622b0*/  @!P4 FMUL R2, R2, 16777216 ;  /* 0x4b8000000202c820 */ /* 0x000fe40000400000 */
[----:B--2---:R-:W-:-:S05]  /*622c0*/  @!P4 FMUL R0, R0, 16777216 ;  /* 0x4b8000000000c820 */ /* 0x004fca0000400000 */
[----:B------:R0:W-:Y:S04]  /*622d0*/  STL [R1+0x1bd4], R0 ;  /* 0x001bd40001007387 */ /* 0x0001e80000100800 */
[----:B0-----:R-:W2:Y:S04]  /*622e0*/  LDL R0, [R1+0x94] ;  /* 0x0000940001007983 */ /* 0x001ea80000100800 */
[----:B------:R0:W-:Y:S04]  /*622f0*/  @!P4 STL [R1+0x84], R7 ;  /* 0x000084070100c387 */ /* 0x0001e80000100800 */
[----:B0-----:R-:W3:Y:S04]  /*62300*/  LDL.LU R7, [R1+0x1bec] ;  /* 0x001bec0001077983 */ /* 0x001ee80000300800 */
[----:B------:R0:W-:Y:S04]  /*62310*/  @!P4 STL [R1+0x88], R8 ;  /* 0x000088080100c387 */ /* 0x0001e80000100800 */
[----:B0-----:R-:W4:Y:S04]  /*62320*/  LDL.LU R8, [R1+0x1be8] ;  /* 0x001be80001087983 */ /* 0x001f280000300800 */
[----:B------:R0:W-:Y:S04]  /*62330*/  @!P4 STL [R1+0x8c], R29 ;  /* 0x00008c1d0100c387 */ /* 0x0001e80000100800 */
[----:B0-----:R-:W3:Y:S04]  /*62340*/  LDL.LU R29, [R1+0x1be4] ;  /* 0x001be400011d7983 */ /* 0x001ee80000300800 */
[----:B------:R0:W-:Y:S04]  /*62350*/  @!P4 STL [R1+0x90], R2 ;  /* 0x000090020100c387 */ /* 0x0001e80000100800 */
[----:B0-----:R-:W4:Y:S01]  /*62360*/  LDL.LU R2, [R1+0x1be0] ;  /* 0x001be00001027983 */ /* 0x001f220000300800 */
[----:B------:R-:W-:-:S06]  /*62370*/  @!P4 FMUL R4, R4, 16777216 ;  /* 0x4b8000000404c820 */ /* 0x000fcc0000400000 */
[----:B------:R-:W0:Y:S01]  /*62380*/  MUFU.RCP R4, R4 ;  /* 0x0000000400047308 */ /* 0x000e220000001000 */
[----:B------:R-:W-:-:S04]  /*62390*/  @P0 FMUL R3, R3, 0.25 ;  /* 0x3e80000003030820 */ /* 0x000fc80000400000 */
[----:B------:R-:W-:Y:S02]  /*623a0*/  @!P4 FMUL R3, R3, 16777216 ;  /* 0x4b8000000303c820 */ /* 0x000fe40000400000 */
[----:B0-----:R-:W-:Y:S02]  /*623b0*/  FMUL R6, R4, R6 ;  /* 0x0000000604067220 */ /* 0x001fe40000400000 */
[----:B--2---:R-:W-:-:S05]  /*623c0*/  @!P4 FMUL R0, R0, 16777216 ;  /* 0x4b8000000000c820 */ /* 0x004fca0000400000 */
[----:B------:R0:W-:Y:S04]  /*623d0*/  @!P4 STL [R1+0x94], R0 ;  /* 0x000094000100c387 */ /* 0x0001e80000100800 */
[----:B0-----:R-:W2:Y:S01]  /*623e0*/  LDL.LU R0, [R1+0x18] ;  /* 0x0000180001007983 */ /* 0x001ea20000300800 */
[----:B---3--:R-:W-:-:S05]  /*623f0*/  @!P4 FMUL R29, R29, 16777216 ;  /* 0x4b8000001d1dc820 */ /* 0x008fca0000400000 */
[----:B------:R0:W-:Y:S01]  /*62400*/  STL [R1+0x1bd8], R29 ;  /* 0x001bd81d01007387 */ /* 0x0001e20000100800 */
[----:B----4-:R-:W-:-:S05]  /*62410*/  @!P4 FMUL R2, R2, 16777216 ;  /* 0x4b8000000202c820 */ /* 0x010fca0000400000 */
[----:B------:R1:W-:Y:S04]  /*62420*/  STL [R1+0x98], R2 ;  /* 0x0000980201007387 */ /* 0x0003e80000100800 */
[----:B0-----:R-:W3:Y:S01]  /*62430*/  LDL.LU R29, [R1+0x14] ;  /* 0x00001400011d7983 */ /* 0x001ee20000300800 */
[----:B-1----:R-:W-:-:S03]  /*62440*/  FMUL R2, R4, R8 ;  /* 0x0000000804027220 */ /* 0x002fc60000400000 */
[----:B------:R-:W4:Y:S04]  /*62450*/  LDL.LU R8, [R1+0x4] ;  /* 0x0000040001087983 */ /* 0x000f280000300800 */
[----:B------:R0:W-:Y:S02]  /*62460*/  STL [R1+0x1678], R2 ;  /* 0x0016780201007387 */ /* 0x0001e40000100800 */
[----:B0-----:R-:W-:Y:S02]  /*62470*/  IMAD.MOV.U32 R2, RZ, RZ, R3 ;  /* 0x000000ffff027224 */ /* 0x001fe400078e0003 */
[C---:B------:R-:W-:Y:S02]  /*62480*/  FMUL R3, R4.reuse, R7 ;  /* 0x0000000704037220 */ /* 0x040fe40000400000 */
[----:B------:R-:W2:Y:S04]  /*62490*/  LDL.LU R7, [R1+0x10] ;  /* 0x0000100001077983 */ /* 0x000ea80000300800 */
[----:B------:R0:W-:Y:S04]  /*624a0*/  STL [R1+0x167c], R3 ;  /* 0x00167c0301007387 */ /* 0x0001e80000100800 */
[----:B0-----:R-:W3:Y:S04]  /*624b0*/  LDL.LU R3, [R1+0xc] ;  /* 0x00000c0001037983 */ /* 0x001ee80000300800 */
[----:B------:R0:W-:Y:S04]  /*624c0*/  STL [R1+0x428], R6 ;  /* 0x0004280601007387 */ /* 0x0001e80000100800 */
[----:B0-----:R-:W3:Y:S01]  /*624d0*/  LDL.LU R6, [R1+0x8] ;  /* 0x0000080001067983 */ /* 0x001ee20000300800 */
[----:B------:R-:W-:-:S02]  /*624e0*/  FMUL R5, R4, R5 ;  /* 0x0000000504057220 */ /* 0x000fc40000400000 */
[----:B------:R-:W-:-:S03]  /*624f0*/  FMUL R10, R4, R10 ;  /* 0x0000000a040a7220 */ /* 0x000fc60000400000 */
[----:B------:R0:W-:Y:S02]  /*62500*/  STL [R1+0x424], R5 ;  /* 0x0004240501007387 */ /* 0x0001e40000100800 */
[C---:B0-----:R-:W-:Y:S02]  /*62510*/  FMUL R5, R4.reuse, R9 ;  /* 0x0000000904057220 */ /* 0x041fe40000400000 */
[----:B------:R-:W-:-:S03]  /*62520*/  FMUL R9, R4, R11 ;  /* 0x0000000b04097220 */ /* 0x000fc60000400000 */
[----:B------:R0:W-:Y:S04]  /*62530*/  STL [R1+0x41c], R5 ;  /* 0x00041c0501007387 */ /* 0x0001e80000100800 */
[----:B------:R1:W-:Y:S01]  /*62540*/  STL [R1+0x418], R10 ;  /* 0x0004180a01007387 */ /* 0x0003e20000100800 */
[----:B0-----:R-:W-:-:S03]  /*62550*/  FMUL R5, R4, R12 ;  /* 0x0000000c04057220 */ /* 0x001fc60000400000 */
[----:B------:R0:W-:Y:S01]  /*62560*/  STL [R1+0x414], R9 ;  /* 0x0004140901007387 */ /* 0x0001e20000100800 */
[----:B-1----:R-:W-:-:S03]  /*62570*/  FMUL R10, R4, R13 ;  /* 0x0000000d040a7220 */ /* 0x002fc60000400000 */
        /* <DEDUP_REMOVED lines=17> */
[----:B------:R-:W-:Y:S02]  /*62690*/  @P0 FMUL R28, R28, 0.25 ;  /* 0x3e8000001c1c0820 */ /* 0x000fe40000400000 */
[C---:B0-----:R-:W-:Y:S01]  /*626a0*/  FMUL R10, R4.reuse, R22 ;  /* 0x00000016040a7220 */ /* 0x041fe20000400000 */
[----:B------:R0:W-:Y:S01]  /*626b0*/  STL [R1+0x3ec], R5 ;  /* 0x0003ec0501007387 */ /* 0x0001e20000100800 */
[----:B-1----:R-:W-:-:S03]  /*626c0*/  FMUL R9, R4, R23 ;  /* 0x0000001704097220 */ /* 0x002fc60000400000 */
[----:B------:R1:W-:Y:S01]  /*626d0*/  STL [R1+0x3e8], R10 ;  /* 0x0003e80a01007387 */ /* 0x0003e20000100800 */
[----:B------:R-:W-:Y:S02]  /*626e0*/  @!P4 FMUL R28, R28, 16777216 ;  /* 0x4b8000001c1cc820 */ /* 0x000fe40000400000 */
[C---:B0-----:R-:W-:Y:S01]  /*626f0*/  FMUL R5, R4.reuse, R24 ;  /* 0x0000001804057220 */ /* 0x041fe20000400000 */
[----:B------:R5:W-:Y:S01]  /*62700*/  STL [R1+0x3e4], R9 ;  /* 0x0003e40901007387 */ /* 0x000be20000100800 */
[----:B-1----:R-:W-:-:S03]  /*62710*/  FMUL R10, R4, R25 ;  /* 0x00000019040a7220 */ /* 0x002fc60000400000 */
[----:B------:R0:W-:Y:S01]  /*62720*/  STL [R1+0x3e0], R5 ;  /* 0x0003e00501007387 */ /* 0x0001e20000100800 */
[----:B-----5:R-:W-:-:S03]  /*62730*/  FMUL R9, R4, R26 ;  /* 0x0000001a04097220 */ /* 0x020fc60000400000 */
[----:B------:R1:W-:Y:S01]  /*62740*/  STL [R1+0x3dc], R10 ;  /* 0x0003dc0a01007387 */ /* 0x0003e20000100800 */
[----:B0-----:R-:W-:-:S03]  /*62750*/  FMUL R5, R4, R27 ;  /* 0x0000001b04057220 */ /* 0x001fc60000400000 */
[----:B------:R0:W-:Y:S01]  /*62760*/  STL [R1+0x3d8], R9 ;  /* 0x0003d80901007387 */ /* 0x0001e20000100800 */
[----:B-1----:R-:W-:-:S03]  /*62770*/  FMUL R10, R4, R28 ;  /* 0x0000001c040a7220 */ /* 0x002fc60000400000 */
[----:B------:R4:W-:Y:S01]  /*62780*/  STL [R1+0x3d4], R5 ;  /* 0x0003d40501007387 */ /* 0x0009e20000100800 */
[----:B0-----:R-:W-:-:S03]  /*62790*/  FMUL R9, R4, R2 ;  /* 0x0000000204097220 */ /* 0x001fc60000400000 */
[----:B------:R-:W-:Y:S04]  /*627a0*/  STL [R1+0x3d0], R10 ;  /* 0x0003d00a01007387 */ /* 0x000fe80000100800 */
[----:B------:R-:W5:Y:S04]  /*627b0*/  LDL.LU R2, [R1+0x1c] ;  /* 0x00001c0001027983 */ /* 0x000f680000300800 */
[----:B------:R-:W-:Y:S01]  /*627c0*/  STL [R1+0x3cc], R9 ;  /* 0x0003cc0901007387 */ /* 0x000fe20000100800 */
[----:B----4-:R-:W-:-:S03]  /*627d0*/  FMUL R5, R4, R8 ;  /* 0x0000000804057220 */ /* 0x010fc60000400000 */
[----:B------:R-:W4:Y:S04]  /*627e0*/  LDL.LU R8, [R1+0x20] ;  /* 0x0000200001087983 */ /* 0x000f280000300800 */
[----:B------:R2:W-:Y:S02]  /*627f0*/  STL [R1+0x3c8], R5 ;  /* 0x0003c80501007387 */ /* 0x0005e40000100800 */
[C---:B--2---:R-:W-:Y:S02]  /*62800*/  FMUL R5, R4.reuse, R7 ;  /* 0x0000000704057220 */ /* 0x044fe40000400000 */
[C---:B---3--:R-:W-:Y:S02]  /*62810*/  FMUL R9, R4.reuse, R6 ;  /* 0x0000000604097220 */ /* 0x048fe40000400000 */
[----:B------:R-:W-:-:S03]  /*62820*/  FMUL R6, R4, R3 ;  /* 0x0000000304067220 */ /* 0x000fc60000400000 */
[----:B------:R-:W-:Y:S01]  /*62830*/  STL [R1+0x3c4], R9 ;  /* 0x0003c40901007387 */ /* 0x000fe20000100800 */
[----:B------:R-:W-:-:S03]  /*62840*/  FMUL R3, R4, R29 ;  /* 0x0000001d04037220 */ /* 0x000fc60000400000 */
[----:B------:R-:W-:Y:S04]  /*62850*/  STL [R1+0x3c0], R6 ;  /* 0x0003c00601007387 */ /* 0x000fe80000100800 */
[----:B------:R-:W-:Y:S04]  /*62860*/  STL [R1+0x37c], R5 ;  /* 0x00037c0501007387 */ /* 0x000fe80000100800 */
[----:B------:R-:W2:Y:S01]  /*62870*/  LDL.LU R29, [R1+0x28] ;  /* 0x00002800011d7983 */ /* 0x000ea20000300800 */
[----:B------:R-:W-:-:S03]  /*62880*/  FMUL R0, R4, R0 ;  /* 0x0000000004007220 */ /* 0x000fc60000400000 */
[----:B------:R-:W-:Y:S04]  /*62890*/  STL [R1+0x378], R3 ;  /* 0x0003780301007387 */ /* 0x000fe80000100800 */
[----:B--2---:R0:W-:Y:S04]  /*628a0*/  STL [R1+0x1bdc], R29 ;  /* 0x001bdc1d01007387 */ /* 0x0041e80000100800 */
[----:B------:R1:W-:Y:S04]  /*628b0*/  STL [R1+0x374], R0 ;  /* 0x0003740001007387 */ /* 0x0003e80000100800 */
[----:B0-----:R-:W2:Y:S04]  /*628c0*/  LDL.LU R29, [R1+0x24] ;  /* 0x00002400011d7983 */ /* 0x001ea80000300800 */
[----:B-1----:R-:W3:Y:S04]  /*628d0*/  LDL.LU R0, [R1+0x2c] ;  /* 0x00002c0001007983 */ /* 0x002ee80000300800 */
        /* <DEDUP_REMOVED lines=13> */
[----:B-----5:R-:W-:-:S03]  /*629b0*/  FMUL R3, R4, R2 ;  /* 0x0000000204037220 */ /* 0x020fc60000400000 */
[----:B------:R-:W5:Y:S04]  /*629c0*/  LDL.LU R15, [R1+0x64] ;  /* 0x00006400010f7983 */ /* 0x000f680000300800 */
[----:B------:R-:W5:Y:S01]  /*629d0*/  LDL.LU R14, [R1+0x68] ;  /* 0x00006800010e7983 */ /* 0x000f620000300800 */
[----:B----4-:R-:W-:-:S03]  /*629e0*/  FMUL R2, R4, R8 ;  /* 0x0000000804027220 */ /* 0x010fc60000400000 */
[----:B------:R-:W4:Y:S04]  /*629f0*/  LDL.LU R13, [R1+0x6c] ;  /* 0x00006c00010d7983 */ /* 0x000f280000300800 */
[----:B------:R-:W4:Y:S04]  /*62a00*/  LDL.LU R12, [R1+0x70] ;  /* 0x00007000010c7983 */ /* 0x000f280000300800 */
[----:B------:R-:W4:Y:S04]  /*62a10*/  LDL.LU R11, [R1+0x74] ;  /* 0x00007400010b7983 */ /* 0x000f280000300800 */
[----:B------:R-:W4:Y:S04]  /*62a20*/  LDL.LU R10, [R1+0x78] ;  /* 0x00007800010a7983 */ /* 0x000f280000300800 */
[----:B------:R-:W4:Y:S04]  /*62a30*/  LDL.LU R9, [R1+0x7c] ;  /* 0x00007c0001097983 */ /* 0x000f280000300800 */
[----:B------:R-:W4:Y:S04]  /*62a40*/  LDL.LU R5, [R1+0x84] ;  /* 0x0000840001057983 */ /* 0x000f280000300800 */
[----:B------:R0:W-:Y:S04]  /*62a50*/  STL [R1+0x370], R3 ;  /* 0x0003700301007387 */ /* 0x0001e80000100800 */
[----:B------:R-:W4:Y:S04]  /*62a60*/  LDL.LU R6, [R1+0x88] ;  /* 0x0000880001067983 */ /* 0x000f280000300800 */
[----:B------:R1:W-:Y:S04]  /*62a70*/  STL [R1+0x36c], R2 ;  /* 0x00036c0201007387 */ /* 0x0003e80000100800 */
[----:B0-----:R-:W4:Y:S04]  /*62a80*/  LDL.LU R3, [R1+0x8c] ;  /* 0x00008c0001037983 */ /* 0x001f280000300800 */
[----:B------:R-:W4:Y:S04]  /*62a90*/  LDL.LU R7, [R1+0x90] ;  /* 0x0000900001077983 */ /* 0x000f280000300800 */
[----:B-1----:R-:W4:Y:S04]  /*62aa0*/  LDL.LU R2, [R1+0x94] ;  /* 0x0000940001027983 */ /* 0x002f280000300800 */
[----:B------:R-:W4:Y:S01]  /*62ab0*/  LDL.LU R8, [R1+0x98] ;  /* 0x0000980001087983 */ /* 0x000f220000300800 */
[----:B--2---:R-:W-:-:S05]  /*62ac0*/  FMUL R29, R4, R29 ;  /* 0x0000001d041d7220 */ /* 0x004fca0000400000 */
[----:B------:R0:W-:Y:S04]  /*62ad0*/  STL [R1+0x368], R29 ;  /* 0x0003681d01007387 */ /* 0x0001e80000100800 */
[----:B0-----:R-:W2:Y:S01]  /*62ae0*/  LDL.LU R29, [R1+0x1bdc] ;  /* 0x001bdc00011d7983 */ /* 0x001ea20000300800 */
[C---:B---3--:R-:W-:Y:S02]  /*62af0*/  FMUL R0, R4.reuse, R0 ;  /* 0x0000000004007220 */ /* 0x048fe40000400000 */
[C---:B------:R-:W-:Y:S02]  /*62b00*/  FMUL R28, R4.reuse, R28 ;  /* 0x0000001c041c7220 */ /* 0x040fe40000400000 */
[C---:B------:R-:W-:Y:S02]  /*62b10*/  FMUL R27, R4.reuse, R27 ;  /* 0x0000001b041b7220 */ /* 0x040fe40000400000 */
[----:B------:R-:W-:-:S02]  /*62b20*/  FMUL R26, R4, R26 ;  /* 0x0000001a041a7220 */ /* 0x000fc40000400000 */
[----:B--2---:R-:W-:-:S05]  /*62b30*/  FMUL R29, R4, R29 ;  /* 0x0000001d041d7220 */ /* 0x004fca0000400000 */
[----:B------:R0:W-:Y:S04]  /*62b40*/  STL [R1+0x364], R29 ;  /* 0x0003641d01007387 */ /* 0x0001e80000100800 */
[----:B0-----:R-:W2:Y:S04]  /*62b50*/  LDL.LU R29, [R1+0x1bd8] ;  /* 0x001bd800011d7983 */ /* 0x001ea80000300800 */
[----:B------:R0:W-:Y:S04]  /*62b60*/  STL [R1+0x360], R0 ;  /* 0x0003600001007387 */ /* 0x0001e80000100800 */
[----:B0-----:R-:W3:Y:S01]  /*62b70*/  LDL.LU R0, [R1+0x1bd4] ;  /* 0x001bd40001007983 */ /* 0x001ee20000300800 */
[----:B------:R-:W-:-:S02]  /*62b80*/  FMUL R25, R4, R25 ;  /* 0x0000001904197220 */ /* 0x000fc40000400000 */
[C---:B------:R-:W-:Y:S01]  /*62b90*/  FMUL R24, R4.reuse, R24 ;  /* 0x0000001804187220 */ /* 0x040fe20000400000 */
[----:B------:R-:W-:Y:S01]  /*62ba0*/  STL [R1+0x35c], R28 ;  /* 0x00035c1c01007387 */ /* 0x000fe20000100800 */
[C---:B------:R-:W-:Y:S02]  /*62bb0*/  FMUL R23, R4.reuse, R23 ;  /* 0x0000001704177220 */ /* 0x040fe40000400000 */
[C---:B------:R-:W-:Y:S01]  /*62bc0*/  FMUL R22, R4.reuse, R22 ;  /* 0x0000001604167220 */ /* 0x040fe20000400000 */
[----:B------:R-:W-:Y:S01]  /*62bd0*/  STL [R1+0x358], R27 ;  /* 0x0003581b01007387 */ /* 0x000fe20000100800 */
[C---:B------:R-:W-:Y:S02]  /*62be0*/  FMUL R21, R4.reuse, R21 ;  /* 0x0000001504157220 */ /* 0x040fe40000400000 */
[C---:B------:R-:W-:Y:S01]  /*62bf0*/  FMUL R20, R4.reuse, R20 ;  /* 0x0000001404147220 */ /* 0x040fe20000400000 */
[----:B------:R-:W-:Y:S01]  /*62c00*/  STL [R1+0x354], R26 ;  /* 0x0003541a01007387 */ /* 0x000fe20000100800 */
[----:B------:R-:W-:-:S03]  /*62c10*/  FMUL R19, R4, R19 ;  /* 0x0000001304137220 */ /* 0x000fc60000400000 */
[----:B------:R-:W-:Y:S01]  /*62c20*/  STL [R1+0x350], R25 ;  /* 0x0003501901007387 */ /* 0x000fe20000100800 */
[----:B------:R-:W-:-:S03]  /*62c30*/  FMUL R18, R4, R18 ;  /* 0x0000001204127220 */ /* 0x000fc60000400000 */
[----:B------:R-:W-:Y:S01]  /*62c40*/  STL [R1+0x348], R24 ;  /* 0x0003481801007387 */ /* 0x000fe20000100800 */
[----:B------:R-:W-:-:S03]  /*62c50*/  FMUL R17, R4, R17 ;  /* 0x0000001104117220 */ /* 0x000fc60000400000 */
[----:B------:R-:W-:Y:S01]  /*62c60*/  STL [R1+0x344], R23 ;  /* 0x0003441701007387 */ /* 0x000fe20000100800 */
[----:B------:R-:W-:-:S03]  /*62c70*/  FMUL R16, R4, R16 ;  /* 0x0000001004107220 */ /* 0x000fc60000400000 */
[----:B------:R-:W-:Y:S01]  /*62c80*/  STL [R1+0x340], R22 ;  /* 0x0003401601007387 */ /* 0x000fe20000100800 */
[----:B-----5:R-:W-:-:S03]  /*62c90*/  FMUL R15, R4, R15 ;  /* 0x0000000f040f7220 */ /* 0x020fc60000400000 */
[----:B------:R-:W-:Y:S01]  /*62ca0*/  STL [R1+0x33c], R21 ;  /* 0x00033c1501007387 */ /* 0x000fe20000100800 */
[----:B------:R-:W-:-:S03]  /*62cb0*/  FMUL R14, R4, R14 ;  /* 0x0000000e040e7220 */ /* 0x000fc60000400000 */
[----:B------:R-:W-:Y:S01]  /*62cc0*/  STL [R1+0x338], R20 ;  /* 0x0003381401007387 */ /* 0x000fe20000100800 */
[----:B----4-:R-:W-:-:S03]  /*62cd0*/  FMUL R13, R4, R13 ;  /* 0x0000000d040d7220 */ /* 0x010fc60000400000 */
[----:B------:R-:W-:Y:S01]  /*62ce0*/  STL [R1+0x334], R19 ;  /* 0x0003341301007387 */ /* 0x000fe20000100800 */
[----:B------:R-:W-:-:S03]  /*62cf0*/  FMUL R12, R4, R12 ;  /* 0x0000000c040c7220 */ /* 0x000fc60000400000 */
[----:B------:R-:W-:Y:S01]  /*62d00*/  STL [R1+0x328], R18 ;  /* 0x0003281201007387 */ /* 0x000fe20000100800 */
[----:B------:R-:W-:-:S03]  /*62d10*/  FMUL R11, R4, R11 ;  /* 0x0000000b040b7220 */ /* 0x000fc60000400000 */
[----:B------:R-:W-:Y:S01]  /*62d20*/  STL [R1+0x324], R17 ;  /* 0x0003241101007387 */ /* 0x000fe20000100800 */
[----:B------:R-:W-:-:S03]  /*62d30*/  FMUL R10, R4, R10 ;  /* 0x0000000a040a7220 */ /* 0x000fc60000400000 */
[----:B------:R-:W-:Y:S04]  /*62d40*/  STL [R1+0x308], R16 ;  /* 0x0003081001007387 */ /* 0x000fe80000100800 */
[----:B------:R-:W-:Y:S04]  /*62d50*/  STL [R1+0x304], R15 ;  /* 0x0003040f01007387 */ /* 0x000fe80000100800 */
[----:B------:R-:W-:Y:S04]  /*62d60*/  STL [R1+0x300], R14 ;  /* 0x0003000e01007387 */ /* 0x000fe80000100800 */
[----:B------:R-:W-:Y:S01]  /*62d70*/  STL [R1+0x2fc], R13 ;  /* 0x0002fc0d01007387 */ /* 0x000fe20000100800 */
[----:B------:R-:W-:-:S03]  /*62d80*/  FMUL R9, R4, R9 ;  /* 0x0000000904097220 */ /* 0x000fc60000400000 */
[----:B------:R-:W-:Y:S04]  /*62d90*/  STL [R1+0x2f8], R12 ;  /* 0x0002f80c01007387 */ /* 0x000fe80000100800 */
[----:B------:R-:W-:Y:S04]  /*62da0*/  STL [R1+0x2f4], R11 ;  /* 0x0002f40b01007387 */ /* 0x000fe80000100800 */
[----:B------:R-:W-:Y:S01]  /*62db0*/  STL [R1+0x2e8], R10 ;  /* 0x0002e80a01007387 */ /* 0x000fe20000100800 */
[C---:B------:R-:W-:Y:S02]  /*62dc0*/  FMUL R6, R4.reuse, R6 ;  /* 0x0000000604067220 */ /* 0x040fe40000400000 */
[----:B---3--:R-:W-:-:S05]  /*62dd0*/  FMUL R0, R4, R0 ;  /* 0x0000000004007220 */ /* 0x008fca0000400000 */
[----:B------:R0:W-:Y:S04]  /*62de0*/  STL [R1+0x17c0], R0 ;  /* 0x0017c00001007387 */ /* 0x0001e80000100800 */
[----:B------:R-:W-:Y:S01]  /*62df0*/  STL [R1+0x2e4], R9 ;  /* 0x0002e40901007387 */ /* 0x000fe20000100800 */
[C---:B0-----:R-:W-:Y:S02]  /*62e00*/  FMUL R0, R4.reuse, R5 ;  /* 0x0000000504007220 */ /* 0x041fe40000400000 */
[----:B------:R-:W-:-:S03]  /*62e10*/  FMUL R5, R4, R3 ;  /* 0x0000000304057220 */ /* 0x000fc60000400000 */
[----:B------:R0:W-:Y:S01]  /*62e20*/  STL [R1+0x2c0], R0 ;  /* 0x0002c00001007387 */ /* 0x0001e20000100800 */
[C---:B------:R-:W-:Y:S02]  /*62e30*/  FMUL R3, R4.reuse, R2 ;  /* 0x0000000204037220 */ /* 0x040fe40000400000 */
[C---:B------:R-:W-:Y:S01]  /*62e40*/  FMUL R2, R4.reuse, R8 ;  /* 0x0000000804027220 */ /* 0x040fe20000400000 */
[----:B------:R-:W-:Y:S01]  /*62e50*/  STL [R1+0x2bc], R6 ;  /* 0x0002bc0601007387 */ /* 0x000fe20000100800 */
[----:B0-----:R-:W-:-:S03]  /*62e60*/  FMUL R0, R4, R7 ;  /* 0x0000000704007220 */ /* 0x001fc60000400000 */
[----:B------:R-:W-:Y:S04]  /*62e70*/  STL [R1+0x2b4], R5 ;  /* 0x0002b40501007387 */ /* 0x000fe80000100800 */
[----:B------:R2:W-:Y:S04]  /*62e80*/  STL [R1+0x2ac], R0 ;  /* 0x0002ac0001007387 */ /* 0x0005e80000100800 */
[----:B------:R-:W-:Y:S01]  /*62e90*/  STL [R1+0x2a4], R3 ;  /* 0x0002a40301007387 */ /* 0x000fe20000100800 */
[----:B--2---:R-:W-:-:S03]  /*62ea0*/  FMUL R0, R4, R29 ;  /* 0x0000001d04007220 */ /* 0x004fc60000400000 */
[----:B------:R-:W2:Y:S04]  /*62eb0*/  LDL.LU R29, [R1+0x1bd0] ;  /* 0x001bd000011d7983 */ /* 0x000ea80000300800 */
[----:B------:R0:W-:Y:S04]  /*62ec0*/  STL [R1+0x29c], R2 ;  /* 0x00029c0201007387 */ /* 0x0001e80000100800 */
[----:B0-----:R-:W3:Y:S04]  /*62ed0*/  LDL.LU R2, [R1+0x7b0] ;  /* 0x0007b00001027983 */ /* 0x001ee80000300800 */
[----:B------:R-:W-:Y:S04]  /*62ee0*/  STL [R1+0x294], R0 ;  /* 0x0002940001007387 */ /* 0x000fe80000100800 */
[----:B---3--:R0:W-:Y:S04]  /*62ef0*/  STL [R1+0x1b4c], R2 ;  /* 0x001b4c0201007387 */ /* 0x0081e80000100800 */
[----:B------:R-:W3:Y:S04]  /*62f00*/  LDL.LU R3, [R1+0x7b4] ;  /* 0x0007b40001037983 */ /* 0x000ee80000300800 */
[----:B---3--:R-:W-:Y:S04]  /*62f10*/  STL [R1+0x1b54], R3 ;  /* 0x001b540301007387 */ /* 0x008fe80000100800 */
[----:B0-----:R-:W3:Y:S04]  /*62f20*/  LDL.LU R2, [R1+0x7a0] ;  /* 0x0007a00001027983 */ /* 0x001ee80000300800 */
[----:B---3--:R0:W-:Y:S04]  /*62f30*/  STL [R1+0x1b58], R2 ;  /* 0x001b580201007387 */ /* 0x0081e80000100800 */
[----:B0-----:R-:W3:Y:S04]  /*62f40*/  LDL.LU R2, [R1+0x7a4] ;  /* 0x0007a40001027983 */ /* 0x001ee80000300800 */
[----:B------:R-:W4:Y:S04]  /*62f50*/  LDL.LU R0, [R1+0x790] ;  /* 0x0007900001007983 */ /* 0x000f280000300800 */
[----:B---3--:R-:W-:Y:S04]  /*62f60*/  STL [R1+0x8c], R2 ;  /* 0x00008c0201007387 */ /* 0x008fe80000100800 */
[----:B----4-:R0:W-:Y:S04]  /*62f70*/  STL [R1+0x1b5c], R0 ;  /* 0x001b5c0001007387 */ /* 0x0101e80000100800 */
[----:B0-----:R-:W3:Y:S04]  /*62f80*/  LDL.LU R0, [R1+0x794] ;  /* 0x0007940001007983 */ /* 0x001ee80000300800 */
[----:B------:R-:W4:Y:S04]  /*62f90*/  LDL.LU R3, [R1+0x780] ;  /* 0x0007800001037983 */ /* 0x000f280000300800 */
[----:B---3--:R0:W-:Y:S04]  /*62fa0*/  STL [R1+0x84], R0 ;  /* 0x0000840001007387 */ /* 0x0081e80000100800 */
[----:B----4-:R1:W-:Y:S04]  /*62fb0*/  STL [R1+0x1b60], R3 ;  /* 0x001b600301007387 */ /* 0x0103e80000100800 */
[----:B------:R-:W3:Y:S04]  /*62fc0*/  LDL.LU R2, [R1+0x784] ;  /* 0x0007840001027983 */ /* 0x000ee80000300800 */
[----:B---3--:R3:W-:Y:S04]  /*62fd0*/  STL [R1+0x1b64], R2 ;  /* 0x001b640201007387 */ /* 0x0087e80000100800 */
[----:B0-----:R-:W4:Y:S04]  /*62fe0*/  LDL.LU R0, [R1+0x770] ;  /* 0x0007700001007983 */ /* 0x001f280000300800 */
[----:B----4-:R0:W-:Y:S04]  /*62ff0*/  STL [R1+0x1b68], R0 ;  /* 0x001b680001007387 */ /* 0x0101e80000100800 */
[----:B-1----:R-:W4:Y:S04]  /*63000*/  LDL.LU R3, [R1+0x774] ;  /* 0x0007740001037983 */ /* 0x002f280000300800 */
[----:B----4-:R1:W-:Y:S04]  /*63010*/  STL [R1+0x1b6c], R3 ;  /* 0x001b6c0301007387 */ /* 0x0103e80000100800 */
[----:B---3--:R-:W3:Y:S04]  /*63020*/  LDL.LU R2, [R1+0x760] ;  /* 0x0007600001027983 */ /* 0x008ee80000300800 */
        /* <DEDUP_REMOVED lines=38> */
[----:B----4-:R-:W-:Y:S04]  /*63290*/  STL [R1+0x1bbc], R0 ;  /* 0x001bbc0001007387 */ /* 0x010fe80000100800 */
[----:B-1----:R-:W4:Y:S04]  /*632a0*/  LDL.LU R3, [R1+0x5e0] ;  /* 0x0005e00001037983 */ /* 0x002f280000300800 */
[----:B----4-:R-:W-:Y:S04]  /*632b0*/  STL [R1+0x1bc0], R3 ;  /* 0x001bc00301007387 */ /* 0x010fe80000100800 */
[----:B---3--:R-:W3:Y:S04]  /*632c0*/  LDL.LU R2, [R1+0x5e4] ;  /* 0x0005e40001027983 */ /* 0x008ee80000300800 */
[----:B---3--:R0:W-:Y:S04]  /*632d0*/  STL [R1+0x1bc4], R2 ;  /* 0x001bc40201007387 */ /* 0x0081e80000100800 */
[----:B0-----:R-:W3:Y:S04]  /*632e0*/  LDL.LU R2, [R1+0x5d0] ;  /* 0x0005d00001027983 */ /* 0x001ee80000300800 */
[----:B------:R-:W4:Y:S04]  /*632f0*/  LDL.LU R0, [R1+0x5d4] ;  /* 0x0005d40001007983 */ /* 0x000f280000300800 */
[----:B---3--:R0:W-:Y:S04]  /*63300*/  STL [R1+0x18], R2 ;  /* 0x0000180201007387 */ /* 0x0081e80000100800 */
[----:B----4-:R-:W-:Y:S04]  /*63310*/  STL [R1+0x1bc8], R0 ;  /* 0x001bc80001007387 */ /* 0x010fe80000100800 */
[----:B------:R-:W3:Y:S04]  /*63320*/  LDL.LU R3, [R1+0x5c0] ;  /* 0x0005c00001037983 */ /* 0x000ee80000300800 */
[----:B---3--:R1:W-:Y:S04]  /*63330*/  STL [R1+0x1bcc], R3 ;  /* 0x001bcc0301007387 */ /* 0x0083e80000100800 */
[----:B0-----:R-:W3:Y:S04]  /*63340*/  LDL.LU R2, [R1+0x5c4] ;  /* 0x0005c40001027983 */ /* 0x001ee80000300800 */
[----:B-1----:R-:W4:Y:S04]  /*63350*/  LDL.LU R3, [R1+0x5b0] ;  /* 0x0005b00001037983 */ /* 0x002f280000300800 */
[----:B------:R-:W5:Y:S04]  /*63360*/  LDL.LU R0, [R1+0x5b4] ;  /* 0x0005b40001007983 */ /* 0x000f680000300800 */
[----:B----4-:R0:W-:Y:S04]  /*63370*/  STL [R1+0x8], R3 ;  /* 0x0000080301007387 */ /* 0x0101e80000100800 */
        /* <DEDUP_REMOVED lines=22> */
[----:B0-----:R-:W4:Y:S04]  /*634e0*/  LDL.LU R3, [R1+0x6e4] ;  /* 0x0006e40001037983 */ /* 0x001f280000300800 */
[----:B------:R-:W4:Y:S01]  /*634f0*/  LDL.LU R11, [R1+0x6e0] ;  /* 0x0006e000010b7983 */ /* 0x000f220000300800 */
[----:B--2---:R-:W-:-:S03]  /*63500*/  FSETP.GT.AND P0, PT, |R29|, 8.50705917302346158658e+37, PT ;  /* 0x7e8000001d00780b */ /* 0x004fc60003f04200 */
[----:B------:R-:W2:Y:S01]  /*63510*/  LDL.LU R17, [R1+0x694] ;  /* 0x0006940001117983 */ /* 0x000ea20000300800 */
[----:B------:R-:W-:-:S03]  /*63520*/  FSETP.GEU.AND P4, PT, |R29|, 1.175494350822287508e-38, PT ;  /* 0x008000001d00780b */ /* 0x000fc60003f8e200 */
[----:B------:R-:W2:Y:S04]  /*63530*/  LDL.LU R10, [R1+0x690] ;  /* 0x00069000010a7983 */ /* 0x000ea80000300800 */
[----:B------:R0:W-:Y:S02]  /*63540*/  STL [R1+0x1b50], R29 ;  /* 0x001b501d01007387 */ /* 0x0001e40000100800 */
[----:B-----5:R-:W-:Y:S02]  /*63550*/  @P0 FMUL R0, R0, 0.25 ;  /* 0x3e80000000000820 */ /* 0x020fe40000400000 */
[----:B---3--:R-:W-:Y:S01]  /*63560*/  @P0 FMUL R2, R2, 0.25 ;  /* 0x3e80000002020820 */ /* 0x008fe20000400000 */
[----:B0-----:R-:W3:Y:S01]  /*63570*/  LDL R29, [R1+0x8] ;  /* 0x00000800011d7983 */ /* 0x001ee20000100800 */
[----:B----4-:R-:W-:-:S02]  /*63580*/  @P0 FMUL R3, R3, 0.25 ;  /* 0x3e80000003030820 */ /* 0x010fc40000400000 */
[----:B------:R-:W-:-:S03]  /*63590*/  @P0 FMUL R11, R11, 0.25 ;  /* 0x3e8000000b0b0820 */ /* 0x000fc60000400000 */
[----:B------:R0:W-:Y:S04]  /*635a0*/  STL [R1], R3 ;  /* 0x0000000301007387 */ /* 0x0001e80000100800 */
[----:B0-----:R-:W4:Y:S04]  /*635b0*/  LDL.LU R3, [R1+0x1bcc] ;  /* 0x001bcc0001037983 */ /* 0x001f280000300800 */
[----:B------:R0:W-:Y:S04]  /*635c0*/  STL [R1+0x1b48], R11 ;  /* 0x001b480b01007387 */ /* 0x0001e80000100800 */
[----:B0-----:R-:W5:Y:S04]  /*635d0*/  LDL R11, [R1+0x18] ;  /* 0x00001800010b7983 */ /* 0x001f680000100800 */
[----:B------:R0:W-:Y:S04]  /*635e0*/  STL [R1+0x4], R0 ;  /* 0x0000040001007387 */ /* 0x0001e80000100800 */
[----:B0-----:R-:W2:Y:S04]  /*635f0*/  LDL.LU R0, [R1+0x1bc8] ;  /* 0x001bc80001007983 */ /* 0x001ea80000300800 */
[----:B------:R0:W-:Y:S04]  /*63600*/  STL [R1+0xc], R2 ;  /* 0x00000c0201007387 */ /* 0x0001e80000100800 */
[----:B0-----:R-:W2:Y:S01]  /*63610*/  LDL.LU R2, [R1+0x1bc4] ;  /* 0x001bc40001027983 */ /* 0x001ea20000300800 */
[----:B---3--:R-:W-:-:S05]  /*63620*/  @P0 FMUL R29, R29, 0.25 ;  /* 0x3e8000001d1d0820 */ /* 0x008fca0000400000 */
[----:B------:R0:W-:Y:S04]  /*63630*/  @P0 STL [R1+0x8], R29 ;  /* 0x0000081d01000387 */ /* 0x0001e80000100800 */
[----:B0-----:R-:W3:Y:S01]  /*63640*/  LDL R29, [R1+0x84] ;  /* 0x00008400011d7983 */ /* 0x001ee20000100800 */
[----:B----4-:R-:W-:-:S05]  /*63650*/  @P0 FMUL R3, R3, 0.25 ;  /* 0x3e80000003030820 */ /* 0x010fca0000400000 */
[----:B------:R0:W-:Y:S01]  /*63660*/  STL [R1+0x10], R3 ;  /* 0x0000100301007387 */ /* 0x0001e20000100800 */
[----:B-----5:R-:W-:-:S03]  /*63670*/  @P0 FMUL R11, R11, 0.25 ;  /* 0x3e8000000b0b0820 */ /* 0x020fc60000400000 */
[----:B0-----:R-:W4:Y:S01]  /*63680*/  LDL.LU R3, [R1+0x1bc0] ;  /* 0x001bc00001037983 */ /* 0x001f220000300800 */
[----:B--2---:R-:W-:-:S05]  /*63690*/  @P0 FMUL R0, R0, 0.25 ;  /* 0x3e80000000000820 */ /* 0x004fca0000400000 */
[----:B------:R0:W-:Y:S01]  /*636a0*/  STL [R1+0x14], R0 ;  /* 0x0000140001007387 */ /* 0x0001e20000100800 */
[----:B------:R-:W-:-:S03]  /*636b0*/  @P0 FMUL R2, R2, 0.25 ;  /* 0x3e80000002020820 */ /* 0x000fc60000400000 */
[----:B0-----:R-:W2:Y:S04]  /*636c0*/  LDL.LU R0, [R1+0x1bbc] ;  /* 0x001bbc0001007983 */ /* 0x001ea80000300800 */
[----:B------:R0:W-:Y:S04]  /*636d0*/  @P0 STL [R1+0x18], R11 ;  /* 0x0000180b01000387 */ /* 0x0001e80000100800 */
[----:B0-----:R-:W5:Y:S04]  /*636e0*/  LDL R11, [R1+0x8c] ;  /* 0x00008c00010b7983 */ /* 0x001f680000100800 */
[----:B------:R0:W-:Y:S04]  /*636f0*/  STL [R1+0x1c], R2 ;  /* 0x00001c0201007387 */ /* 0x0001e80000100800 */
[----:B0-----:R-:W3:Y:S01]  /*63700*/  LDL.LU R2, [R1+0x1bb8] ;  /* 0x001bb80001027983 */ /* 0x001ee20000300800 */
[----:B----4-:R-:W-:-:S05]  /*63710*/  @P0 FMUL R3, R3, 0.25 ;  /* 0x3e80000003030820 */ /* 0x010fca0000400000 */
[----:B------:R0:W-:Y:S04]  /*63720*/  STL [R1+0x20], R3 ;  /* 0x0000200301007387 */ /* 0x0001e80000100800 */
[----:B0-----:R-:W4:Y:S01]  /*63730*/  LDL.LU R3, [R1+0x1bb4] ;  /* 0x001bb40001037983 */ /* 0x001f220000300800 */
[----:B--2---:R-:W-:-:S05]  /*63740*/  @P0 FMUL R0, R0, 0.25 ;  /* 0x3e80000000000820 */ /* 0x004fca0000400000 */
[----:B------:R0:W-:Y:S04]  /*63750*/  STL [R1+0x24], R0 ;  /* 0x0000240001007387 */ /* 0x0001e80000100800 */
[----:B0-----:R-:W2:Y:S01]  /*63760*/  LDL.LU R0, [R1+0x1bb0] ;  /* 0x001bb00001007983 */ /* 0x001ea20000300800 */
[----:B---3--:R-:W-:-:S05]  /*63770*/  @P0 FMUL R2, R2, 0.25 ;  /* 0x3e80000002020820 */ /* 0x008fca0000400000 */
        /* <DEDUP_REMOVED lines=65> */
[----:B------:R-:W-:Y:S02]  /*63b90*/  @P0 FMUL R29, R29, 0.25 ;  /* 0x3e8000001d1d0820 */ /* 0x000fe40000400000 */
[----:B----4-:R-:W-:-:S05]  /*63ba0*/  @P0 FMUL R3, R3, 0.25 ;  /* 0x3e80000003030820 */ /* 0x010fca0000400000 */
[----:B------:R0:W-:Y:S04]  /*63bb0*/  STL [R1+0x80], R3 ;  /* 0x0000800301007387 */ /* 0x0001e80000100800 */
[----:B0-----:R-:W4:Y:S01]  /*63bc0*/  LDL.LU R3, [R1+0x1b54] ;  /* 0x001b540001037983 */ /* 0x001f220000300800 */
[----:B--2---:R-:W-:-:S05]  /*63bd0*/  @P0 FMUL R0, R0, 0.25 ;  /* 0x3e80000000000820 */ /* 0x004fca0000400000 */
[----:B------:R0:W-:Y:S04]  /*63be0*/  STL [R1+0x1ae0], R0 ;  /* 0x001ae00001007387 */ /* 0x0001e80000100800 */
[----:B------:R1:W-:Y:S01]  /*63bf0*/  @P0 STL [R1+0x84], R29 ;  /* 0x0000841d01000387 */ /* 0x0003e20000100800 */
[----:B0-----:R-:W-:-:S03]  /*63c00*/  MOV R0, R29 ;  /* 0x0000001d00007202 */ /* 0x001fc60000000f00 */
[----:B-1----:R-:W2:Y:S01]  /*63c10*/  LDL.LU R29, [R1+0x1b50] ;  /* 0x001b5000011d7983 */ /* 0x002ea20000300800 */
[----:B---3--:R-:W-:-:S05]  /*63c20*/  @P0 FMUL R2, R2, 0.25 ;  /* 0x3e80000002020820 */ /* 0x008fca0000400000 */
[----:B------:R0:W-:Y:S04]  /*63c30*/  STL [R1+0x90], R2 ;  /* 0x0000900201007387 */ /* 0x0001e80000100800 */
[----:B0-----:R-:W3:Y:S01]  /*63c40*/  LDL.LU R2, [R1+0x1b4c] ;  /* 0x001b4c0001027983 */ /* 0x001ee20000300800 */
[----:B-----5:R-:W-:Y:S02]  /*63c50*/  @P0 FMUL R11, R11, 0.25 ;  /* 0x3e8000000b0b0820 */ /* 0x020fe40000400000 */
[----:B----4-:R-:W-:-:S05]  /*63c60*/  @P0 FMUL R3, R3, 0.25 ;  /* 0x3e80000003030820 */ /* 0x010fca0000400000 */
[----:B------:R0:W-:Y:S04]  /*63c70*/  STL [R1+0x1ad8], R3 ;  /* 0x001ad80301007387 */ /* 0x0001e80000100800 */
[----:B------:R1:W-:Y:S01]  /*63c80*/  @P0 STL [R1+0x8c], R11 ;  /* 0x00008c0b01000387 */ /* 0x0003e20000100800 */
[----:B0-----:R-:W-:-:S03]  /*63c90*/  MOV R3, R11 ;  /* 0x0000000b00037202 */ /* 0x001fc60000000f00 */
[----:B-1----:R-:W4:Y:S01]  /*63ca0*/  LDL.LU R11, [R1+0x1b48] ;  /* 0x001b4800010b7983 */ /* 0x002f220000300800 */
[----:B---3--:R-:W-:-:S05]  /*63cb0*/  @P0 FMUL R2, R2, 0.25 ;  /* 0x3e80000002020820 */ /* 0x008fca0000400000 */
[----:B------:R0:W-:Y:S04]  /*63cc0*/  STL [R1+0x1adc], R2 ;  /* 0x001adc0201007387 */ /* 0x0001e80000100800 */
[----:B0-----:R-:W3:Y:S01]  /*63cd0*/  LDL R2, [R1] ;  /* 0x0000000001027983 */ /* 0x001ee20000100800 */
[----:B--2---:R-:W-:Y:S02]  /*63ce0*/  @P0 FMUL R29, R29, 0.25 ;  /* 0x3e8000001d1d0820 */ /* 0x004fe40000400000 */
[----:B------:R-:W-:Y:S02]  /*63cf0*/  @P0 FMUL R17, R17, 0.25 ;  /* 0x3e80000011110820 */ /* 0x000fe40000400000 */
[----:B------:R-:W-:Y:S01]  /*63d00*/  @P0 FMUL R10, R10, 0.25 ;  /* 0x3e8000000a0a0820 */ /* 0x000fe20000400000 */
[----:B------:R0:W-:Y:S01]  /*63d10*/  STL [R1+0x1b14], R29 ;  /* 0x001b141d01007387 */ /* 0x0001e20000100800 */
[----:B------:R-:W-:-:S02]  /*63d20*/  @P0 FMUL R18, R18, 0.25 ;  /* 0x3e80000012120820 */ /* 0x000fc40000400000 */
[----:B------:R-:W-:Y:S02]  /*63d30*/  @!P4 FMUL R17, R17, 16777216 ;  /* 0x4b8000001111c820 */ /* 0x000fe40000400000 */
[----:B------:R-:W-:Y:S02]  /*63d40*/  @!P4 FMUL R10, R10, 16777216 ;  /* 0x4b8000000a0ac820 */ /* 0x000fe40000400000 */
[----:B------:R-:W-:Y:S02]  /*63d50*/  @!P4 FMUL R18, R18, 16777216 ;  /* 0x4b8000001212c820 */ /* 0x000fe40000400000 */
[----:B----4-:R-:W-:Y:S02]  /*63d60*/  @!P4 FMUL R11, R11, 16777216 ;  /* 0x4b8000000b0bc820 */ /* 0x010fe40000400000 */
[----:B---3--:R-:W-:-:S05]  /*63d70*/  @!P4 FMUL R2, R2, 16777216 ;  /* 0x4b8000000202c820 */ /* 0x008fca0000400000 */
[----:B------:R1:W-:Y:S04]  /*63d80*/  @!P4 STL [R1], R2 ;  /* 0x000000020100c387 */ /* 0x0003e80000100800 */
[----:B0-----:R-:W2:Y:S04]  /*63d90*/  LDL R29, [R1+0x10] ;  /* 0x00001000011d7983 */ /* 0x001ea80000100800 */
[----:B-1----:R-:W3:Y:S04]  /*63da0*/  LDL R2, [R1+0xc] ;  /* 0x00000c0001027983 */ /* 0x002ee80000100800 */
[----:B------:R0:W-:Y:S04]  /*63db0*/  STL [R1+0x1ae4], R11 ;  /* 0x001ae40b01007387 */ /* 0x0001e80000100800 */
[----:B0-----:R-:W4:Y:S04]  /*63dc0*/  LDL R11, [R1+0x18] ;  /* 0x00001800010b7983 */ /* 0x001f280000100800 */
[----:B------:R0:W-:Y:S04]  /*63dd0*/  STL [R1+0x1ae8], R17 ;  /* 0x001ae81101007387 */ /* 0x0001e80000100800 */
[----:B0-----:R-:W5:Y:S04]  /*63de0*/  LDL R17, [R1+0x14] ;  /* 0x0000140001117983 */ /* 0x001f680000100800 */
[----:B------:R0:W-:Y:S04]  /*63df0*/  STL [R1+0x1aec], R10 ;  /* 0x001aec0a01007387 */ /* 0x0001e80000100800 */
[----:B0-----:R-:W4:Y:S04]  /*63e00*/  LDL R10, [R1+0x8] ;  /* 0x00000800010a7983 */ /* 0x001f280000100800 */
[----:B------:R0:W-:Y:S04]  /*63e10*/  STL [R1+0x1af0], R18 ;  /* 0x001af01201007387 */ /* 0x0001e80000100800 */
[----:B0-----:R-:W5:Y:S01]  /*63e20*/  LDL R18, [R1+0x4] ;  /* 0x0000040001127983 */ /* 0x001f620000100800 */
[----:B------:R-:W-:-:S02]  /*63e30*/  @P0 FMUL R5, R5, 0.25 ;  /* 0x3e80000005050820 */ /* 0x000fc40000400000 */
[----:B------:R-:W-:Y:S02]  /*63e40*/  @P0 FMUL R19, R19, 0.25 ;  /* 0x3e80000013130820 */ /* 0x000fe40000400000 */
[----:B------:R-:W-:Y:S02]  /*63e50*/  @P0 FMUL R4, R4, 0.25 ;  /* 0x3e80000004040820 */ /* 0x000fe40000400000 */
[----:B------:R-:W-:Y:S02]  /*63e60*/  @P0 FMUL R20, R20, 0.25 ;  /* 0x3e80000014140820 */ /* 0x000fe40000400000 */
[----:B------:R-:W-:Y:S02]  /*63e70*/  @P0 FMUL R12, R12, 0.25 ;  /* 0x3e8000000c0c0820 */ /* 0x000fe40000400000 */
[----:B------:R-:W-:Y:S02]  /*63e80*/  @!P4 FMUL R5, R5, 16777216 ;  /* 0x4b8000000505c820 */ /* 0x000fe40000400000 */
[----:B------:R-:W-:-:S02]  /*63e90*/  @P0 FMUL R21, R21, 0.25 ;  /* 0x3e80000015150820 */ /* 0x000fc40000400000 */
[----:B------:R-:W-:Y:S02]  /*63ea0*/  @!P4 FMUL R19, R19, 16777216 ;  /* 0x4b8000001313c820 */ /* 0x000fe40000400000 */
[----:B------:R-:W-:Y:S02]  /*63eb0*/  @P0 FMUL R9, R9, 0.25 ;  /* 0x3e80000009090820 */ /* 0x000fe40000400000 */
[----:B------:R-:W-:Y:S02]  /*63ec0*/  @!P4 FMUL R4, R4, 16777216 ;  /* 0x4b8000000404c820 */ /* 0x000fe40000400000 */
        /* <DEDUP_REMOVED lines=39> */
[----:B------:R-:W-:-:S02]  /*64140*/  @!P4 FMUL R8, R8, 16777216 ;  /* 0x4b8000000808c820 */ /* 0x000fc40000400000 */
[----:B------:R-:W-:Y:S01]  /*64150*/  @!P4 FMUL R27, R27, 16777216 ;  /* 0x4b8000001b1bc820 */ /* 0x000fe20000400000 */
[----:B------:R-:W-:Y:S01]  /*64160*/  STL [R1+0x1b2c], R25 ;  /* 0x001b2c1901007387 */ /* 0x000fe20000100800 */
[----:B------:R-:W-:Y:S02]  /*64170*/  @!P4 FMUL R16, R16, 16777216 ;  /* 0x4b8000001010c820 */ /* 0x000fe40000400000 */
[----:B------:R-:W-:Y:S01]  /*64180*/  @!P4 FMUL R28, R28, 16777216 ;  /* 0x4b8000001c1cc820 */ /* 0x000fe20000400000 */
[----:B------:R-:W-:Y:S04]  /*64190*/  STL [R1+0x1b30], R14 ;  /* 0x001b300e01007387 */ /* 0x000fe80000100800 */
[----:B------:R-:W-:Y:S04]  /*641a0*/  STL [R1+0x1b34], R26 ;  /* 0x001b341a01007387 */ /* 0x000fe80000100800 */
[----:B------:R-:W-:Y:S04]  /*641b0*/  STL [R1+0x1b38], R8 ;  /* 0x001b380801007387 */ /* 0x000fe80000100800 */
[----:B------:R-:W-:Y:S04]  /*641c0*/  STL [R1+0x1b3c], R27 ;  /* 0x001b3c1b01007387 */ /* 0x000fe80000100800 */
[----:B------:R-:W-:Y:S04]  /*641d0*/  STL [R1+0x1b40], R16 ;  /* 0x001b401001007387 */ /* 0x000fe80000100800 */
[----:B------:R0:W-:Y:S01]  /*641e0*/  STL [R1+0x1b44], R28 ;  /* 0x001b441c01007387 */ /* 0x0001e20000100800 */
[----:B---3--:R-:W-:-:S02]  /*641f0*/  @!P4 FMUL R2, R2, 16777216 ;  /* 0x4b8000000202c820 */ /* 0x008fc40000400000 */
[----:B--2---:R-:W-:Y:S02]  /*64200*/  @!P4 FMUL R29, R29, 16777216 ;  /* 0x4b8000001d1dc820 */ /* 0x004fe40000400000 */
[----:B----4-:R-:W-:Y:S02]  /*64210*/  @!P4 FMUL R10, R10, 16777216 ;  /* 0x4b8000000a0ac820 */ /* 0x010fe40000400000 */
[----:B-----5:R-:W-:-:S05]  /*64220*/  @!P4 FMUL R18, R18, 16777216 ;  /* 0x4b8000001212c820 */ /* 0x020fca0000400000 */
[----:B------:R-:W-:Y:S04]  /*64230*/  @!P4 STL [R1+0x4], R18 ;  /* 0x000004120100c387 */ /* 0x000fe80000100800 */
[----:B0-----:R-:W2:Y:S04]  /*64240*/  LDL R28, [R1+0x1c] ;  /* 0x00001c00011c7983 */ /* 0x001ea80000100800 */
[----:B------:R-:W-:Y:S04]  /*64250*/  @!P4 STL [R1+0x8], R10 ;  /* 0x0000080a0100c387 */ /* 0x000fe80000100800 */
[----:B------:R-:W3:Y:S04]  /*64260*/  LDL R16, [R1+0x20] ;  /* 0x0000200001107983 */ /* 0x000ee80000100800 */
[----:B------:R0:W-:Y:S04]  /*64270*/  @!P4 STL [R1+0xc], R2 ;  /* 0x00000c020100c387 */ /* 0x0001e80000100800 */
[----:B------:R-:W4:Y:S04]  /*64280*/  LDL R27, [R1+0x28] ;  /* 0x00002800011b7983 */ /* 0x000f280000100800 */
[----:B------:R-:W5:Y:S04]  /*64290*/  LDL R8, [R1+0x2c] ;  /* 0x00002c0001087983 */ /* 0x000f680000100800 */
[----:B0-----:R-:W5:Y:S04]  /*642a0*/  LDL R2, [R1+0x24] ;  /* 0x0000240001027983 */ /* 0x001f680000100800 */
        /* <DEDUP_REMOVED lines=12> */
[----:B------:R-:W5:Y:S01]  /*64370*/  LDL R9, [R1+0x58] ;  /* 0x0000580001097983 */ /* 0x000f620000100800 */
[----:B------:R-:W-:-:S03]  /*64380*/  @!P4 FMUL R11, R11, 16777216 ;  /* 0x4b8000000b0bc820 */ /* 0x000fc60000400000 */
        /* <DEDUP_REMOVED lines=8> */
[----:B------:R-:W5:Y:S04]  /*64410*/  LDL R18, [R1+0x74] ;  /* 0x0000740001127983 */ /* 0x000f680000100800 */
[----:B------:R-:W5:Y:S04]  /*64420*/  LDL R10, [R1+0x78] ;  /* 0x00007800010a7983 */ /* 0x000f680000100800 */
[----:B0-----:R-:W5:Y:S04]  /*64430*/  LDL R17, [R1+0x7c] ;  /* 0x00007c0001117983 */ /* 0x001f680000100800 */
[----:B-1----:R-:W5:Y:S01]  /*64440*/  LDL R11, [R1+0x80] ;  /* 0x00008000010b7983 */ /* 0x002f620000100800 */
[----:B------:R-:W-:-:S02]  /*64450*/  @!P4 FMUL R0, R0, 16777216 ;  /* 0x4b8000000000c820 */ /* 0x000fc40000400000 */
[----:B--2---:R-:W-:-:S05]  /*64460*/  @!P4 FMUL R28, R28, 16777216 ;  /* 0x4b8000001c1cc820 */ /* 0x004fca0000400000 */
[----:B------:R0:W-:Y:S01]  /*64470*/  @!P4 STL [R1+0x1c], R28 ;  /* 0x00001c1c0100c387 */ /* 0x0001e20000100800 */
[----:B---3--:R-:W-:-:S03]  /*64480*/  @!P4 FMUL R16, R16, 16777216 ;  /* 0x4b8000001010c820 */ /* 0x008fc60000400000 */
[----:B0-----:R-:W2:Y:S01]  /*64490*/  LDL.LU R28, [R1+0x1b44] ;  /* 0x001b4400011c7983 */ /* 0x001ea20000300800 */
[----:B----4-:R-:W-:-:S03]  /*644a0*/  @!P4 FMUL R27, R27, 16777216 ;  /* 0x4b8000001b1bc820 */ /* 0x010fc60000400000 */
[----:B------:R0:W-:Y:S01]  /*644b0*/  @!P4 STL [R1+0x20], R16 ;  /* 0x000020100100c387 */ /* 0x0001e20000100800 */
[----:B-----5:R-:W-:Y:S02]  /*644c0*/  @!P4 FMUL R2, R2, 16777216 ;  /* 0x4b8000000202c820 */ /* 0x020fe40000400000 */
[----:B------:R-:W-:Y:S01]  /*644d0*/  @!P4 FMUL R8, R8, 16777216 ;  /* 0x4b8000000808c820 */ /* 0x000fe20000400000 */
[----:B0-----:R-:W3:Y:S01]  /*644e0*/  LDL.LU R16, [R1+0x1b40] ;  /* 0x001b400001107983 */ /* 0x001ee20000300800 */
[----:B------:R-:W-:-:S03]  /*644f0*/  @!P4 FMUL R26, R26, 16777216 ;  /* 0x4b8000001a1ac820 */ /* 0x000fc60000400000 */
[----:B------:R0:W-:Y:S01]  /*64500*/  @!P4 STL [R1+0x24], R2 ;  /* 0x000024020100c387 */ /* 0x0001e20000100800 */
[----:B------:R-:W-:Y:S02]  /*64510*/  @!P4 FMUL R14, R14, 16777216 ;  /* 0x4b8000000e0ec820 */ /* 0x000fe40000400000 */
[----:B0-----:R-:W-:Y:S02]  /*64520*/  IMAD.MOV.U32 R2, RZ, RZ, R3 ;  /* 0x000000ffff027224 */ /* 0x001fe400078e0003 */
[----:B------:R-:W4:Y:S01]  /*64530*/  LDL R3, [R1+0x90] ;  /* 0x0000900001037983 */ /* 0x000f220000100800 */
[----:B------:R-:W-:-:S03]  /*64540*/  @!P4 FMUL R25, R25, 16777216 ;  /* 0x4b8000001919c820 */ /* 0x000fc60000400000 */
[----:B------:R0:W-:Y:S01]  /*64550*/  @!P4 STL [R1+0x28], R27 ;  /* 0x0000281b0100c387 */ /* 0x0001e20000100800 */
[----:B------:R-:W-:Y:S02]  /*64560*/  @!P4 FMUL R15, R15, 16777216 ;  /* 0x4b8000000f0fc820 */ /* 0x000fe40000400000 */
[----:B------:R-:W-:Y:S01]  /*64570*/  @!P4 FMUL R24, R24, 16777216 ;  /* 0x4b8000001818c820 */ /* 0x000fe20000400000 */
[----:B0-----:R-:W5:Y:S04]  /*64580*/  LDL.LU R27, [R1+0x1b3c] ;  /* 0x001b3c00011b7983 */ /* 0x001f680000300800 */
        /* <DEDUP_REMOVED lines=62> */
[----:B------:R-:W-:-:S02]  /*64970*/  @!P4 FMUL R2, R2, 16777216 ;  /* 0x4b8000000202c820 */ /* 0x000fc40000400000 */
[----:B----4-:R-:W-:Y:S02]  /*64980*/  @!P4 FMUL R3, R3, 16777216 ;  /* 0x4b8000000303c820 */ /* 0x010fe40000400000 */
[----:B--2---:R-:W-:-:S05]  /*64990*/  @!P4 FMUL R0, R0, 16777216 ;  /* 0x4b8000000000c820 */ /* 0x004fca0000400000 */
[----:B------:R0:W-:Y:S04]  /*649a0*/  STL [R1+0x1ac8], R0 ;  /* 0x001ac80001007387 */ /* 0x0001e80000100800 */
[----:B0-----:R-:W2:Y:S04]  /*649b0*/  LDL.LU R0, [R1] ;  /* 0x0000000001007983 */ /* 0x001ea80000300800 */
[----:B------:R0:W-:Y:S04]  /*649c0*/  @!P4 STL [R1+0x8c], R2 ;  /* 0x00008c020100c387 */ /* 0x0001e80000100800 */
[----:B0-----:R-:W4:Y:S04]  /*649d0*/  LDL.LU R2, [R1+0x1adc] ;  /* 0x001adc0001027983 */ /* 0x001f280000300800 */
[----:B------:R0:W-:Y:S04]  /*649e0*/  @!P4 STL [R1+0x90], R3 ;  /* 0x000090030100c387 */ /* 0x0001e80000100800 */
[----:B0-----:R-:W3:Y:S01]  /*649f0*/  LDL.LU R3, [R1+0x1ad8] ;  /* 0x001ad80001037983 */ /* 0x001ee20000300800 */
[----:B------:R-:W-:-:S06]  /*64a00*/  @!P4 FMUL R29, R29, 16777216 ;  /* 0x4b8000001d1dc820 */ /* 0x000fcc0000400000 */
[----:B------:R-:W0:Y:S02]  /*64a10*/  MUFU.RCP R29, R29 ;  /* 0x0000001d001d7308 */ /* 0x000e240000001000 */
[C---:B0-----:R-:W-:Y:S02]  /*64a20*/  FMUL R11, R29.reuse, R11 ;  /* 0x0000000b1d0b7220 */ /* 0x041fe40000400000 */
[----:B--2---:R-:W-:Y:S02]  /*64a30*/  FMUL R0, R29, R0 ;  /* 0x000000001d007220 */ /* 0x004fe40000400000 */
[----:B----4-:R-:W-:Y:S02]  /*64a40*/  @!P4 FMUL R2, R2, 16777216 ;  /* 0x4b8000000202c820 */ /* 0x010fe40000400000 */
[----:B---3--:R-:W-:-:S05]  /*64a50*/  @!P4 FMUL R3, R3, 16777216 ;  /* 0x4b8000000303c820 */ /* 0x008fca0000400000 */
[----:B------:R0:W-:Y:S04]  /*64a60*/  STL [R1+0x1acc], R3 ;  /* 0x001acc0301007387 */ /* 0x0001e80000100800 */
[----:B0-----:R-:W2:Y:S04]  /*64a70*/  LDL.LU R3, [R1+0xc] ;  /* 0x00000c0001037983 */ /* 0x001ea80000300800 */
[----:B------:R0:W-:Y:S04]  /*64a80*/  STL [R1+0x1ad0], R2 ;  /* 0x001ad00201007387 */ /* 0x0001e80000100800 */
[----:B0-----:R-:W3:Y:S04]  /*64a90*/  LDL.LU R2, [R1+0x8] ;  /* 0x0000080001027983 */ /* 0x001ee80000300800 */
[----:B------:R0:W-:Y:S04]  /*64aa0*/  STL [R1+0x3bc], R0 ;  /* 0x0003bc0001007387 */ /* 0x0001e80000100800 */
[----:B0-----:R-:W4:Y:S04]  /*64ab0*/  LDL.LU R0, [R1+0x10] ;  /* 0x0000100001007983 */ /* 0x001f280000300800 */
[----:B------:R0:W-:Y:S04]  /*64ac0*/  STL [R1+0x3b8], R11 ;  /* 0x0003b80b01007387 */ /* 0x0001e80000100800 */
[----:B0-----:R-:W4:Y:S01]  /*64ad0*/  LDL.LU R11, [R1+0x4] ;  /* 0x00000400010b7983 */ /* 0x001f220000300800 */
[----:B------:R-:W-:-:S02]  /*64ae0*/  FMUL R17, R29, R17 ;  /* 0x000000111d117220 */ /* 0x000fc40000400000 */
[----:B------:R-:W-:-:S03]  /*64af0*/  FMUL R5, R29, R5 ;  /* 0x000000051d057220 */ /* 0x000fc60000400000 */
[----:B------:R0:W-:Y:S02]  /*64b00*/  STL [R1+0x3b4], R17 ;  /* 0x0003b41101007387 */ /* 0x0001e40000100800 */
[C---:B0-----:R-:W-:Y:S02]  /*64b10*/  FMUL R17, R29.reuse, R10 ;  /* 0x0000000a1d117220 */ /* 0x041fe40000400000 */
[----:B------:R-:W-:-:S03]  /*64b20*/  FMUL R10, R29, R18 ;  /* 0x000000121d0a7220 */ /* 0x000fc60000400000 */
[----:B------:R0:W-:Y:S04]  /*64b30*/  STL [R1+0x3b0], R17 ;  /* 0x0003b01101007387 */ /* 0x0001e80000100800 */
[----:B------:R1:W-:Y:S04]  /*64b40*/  STL [R1+0x3ac], R10 ;  /* 0x0003ac0a01007387 */ /* 0x0003e80000100800 */
[----:B------:R5:W-:Y:S01]  /*64b50*/  STL [R1+0x3a8], R5 ;  /* 0x0003a80501007387 */ /* 0x000be20000100800 */
[C---:B0-----:R-:W-:Y:S02]  /*64b60*/  FMUL R17, R29.reuse, R19 ;  /* 0x000000131d117220 */ /* 0x041fe40000400000 */
[----:B-1----:R-:W-:-:S03]  /*64b70*/  FMUL R10, R29, R4 ;  /* 0x000000041d0a7220 */ /* 0x002fc60000400000 */
[----:B------:R-:W-:Y:S01]  /*64b80*/  STL [R1+0x3a4], R17 ;  /* 0x0003a41101007387 */ /* 0x000fe20000100800 */
[C---:B------:R-:W-:Y:S02]  /*64b90*/  FMUL R4, R29.reuse, R12 ;  /* 0x0000000c1d047220 */ /* 0x040fe40000400000 */
[C---:B-----5:R-:W-:Y:S01]  /*64ba0*/  FMUL R5, R29.reuse, R20 ;  /* 0x000000141d057220 */ /* 0x060fe20000400000 */
[----:B------:R0:W-:Y:S04]  /*64bb0*/  STL [R1+0x3a0], R10 ;  /* 0x0003a00a01007387 */ /* 0x0001e80000100800 */
[----:B------:R1:W-:Y:S04]  /*64bc0*/  STL [R1+0x39c], R5 ;  /* 0x00039c0501007387 */ /* 0x0003e80000100800 */
[----:B------:R5:W-:Y:S01]  /*64bd0*/  STL [R1+0x398], R4 ;  /* 0x0003980401007387 */ /* 0x000be20000100800 */
[----:B0-----:R-:W-:-:S02]  /*64be0*/  FMUL R10, R29, R21 ;  /* 0x000000151d0a7220 */ /* 0x001fc40000400000 */
[----:B-1----:R-:W-:-:S03]  /*64bf0*/  FMUL R5, R29, R9 ;  /* 0x000000091d057220 */ /* 0x002fc60000400000 */
[----:B------:R-:W-:Y:S01]  /*64c00*/  STL [R1+0x394], R10 ;  /* 0x0003940a01007387 */ /* 0x000fe20000100800 */
[----:B-----5:R-:W-:-:S03]  /*64c10*/  FMUL R4, R29, R22 ;  /* 0x000000161d047220 */ /* 0x020fc60000400000 */
[----:B------:R0:W-:Y:S01]  /*64c20*/  STL [R1+0x390], R5 ;  /* 0x0003900501007387 */ /* 0x0001e20000100800 */
[----:B------:R-:W-:-:S03]  /*64c30*/  FMUL R7, R29, R7 ;  /* 0x000000071d077220 */ /* 0x000fc60000400000 */
[----:B------:R1:W-:Y:S01]  /*64c40*/  STL [R1+0x38c], R4 ;  /* 0x00038c0401007387 */ /* 0x0003e20000100800 */
[----:B0-----:R-:W-:-:S03]  /*64c50*/  FMUL R5, R29, R23 ;  /* 0x000000171d057220 */ /* 0x001fc60000400000 */
[----:B------:R0:W-:Y:S01]  /*64c60*/  STL [R1+0x388], R7 ;  /* 0x0003880701007387 */ /* 0x0001e20000100800 */
[----:B-1----:R-:W-:-:S03]  /*64c70*/  FMUL R4, R29, R13 ;  /* 0x0000000d1d047220 */ /* 0x002fc60000400000 */
[----:B------:R1:W-:Y:S04]  /*64c80*/  STL [R1+0x384], R5 ;  /* 0x0003840501007387 */ /* 0x0003e80000100800 */
[----:B------:R5:W-:Y:S01]  /*64c90*/  STL [R1+0x34c], R4 ;  /* 0x00034c0401007387 */ /* 0x000be20000100800 */
[C---:B0-----:R-:W-:Y:S02]  /*64ca0*/  FMUL R7, R29.reuse, R24 ;  /* 0x000000181d077220 */ /* 0x041fe40000400000 */
[----:B-1----:R-:W-:-:S03]  /*64cb0*/  FMUL R5, R29, R15 ;  /* 0x0000000f1d057220 */ /* 0x002fc60000400000 */
[----:B------:R0:W-:Y:S01]  /*64cc0*/  STL [R1+0x330], R7 ;  /* 0x0003300701007387 */ /* 0x0001e20000100800 */
[----:B-----5:R-:W-:-:S03]  /*64cd0*/  FMUL R4, R29, R25 ;  /* 0x000000191d047220 */ /* 0x020fc60000400000 */
[----:B------:R1:W-:Y:S01]  /*64ce0*/  STL [R1+0x32c], R5 ;  /* 0x00032c0501007387 */ /* 0x0003e20000100800 */
[----:B------:R-:W-:-:S03]  /*64cf0*/  @P0 FMUL R6, R6, 0.25 ;  /* 0x3e80000006060820 */ /* 0x000fc60000400000 */
[----:B------:R5:W-:Y:S01]  /*64d00*/  STL [R1+0x320], R4 ;  /* 0x0003200401007387 */ /* 0x000be20000100800 */
[C---:B0-----:R-:W-:Y:S02]  /*64d10*/  FMUL R7, R29.reuse, R14 ;  /* 0x0000000e1d077220 */ /* 0x041fe40000400000 */
[----:B-1----:R-:W-:-:S03]  /*64d20*/  FMUL R5, R29, R26 ;  /* 0x0000001a1d057220 */ /* 0x002fc60000400000 */
[----:B------:R0:W-:Y:S01]  /*64d30*/  STL [R1+0x31c], R7 ;  /* 0x00031c0701007387 */ /* 0x0001e20000100800 */
[----:B-----5:R-:W-:-:S03]  /*64d40*/  FMUL R4, R29, R8 ;  /* 0x000000081d047220 */ /* 0x020fc60000400000 */
[----:B------:R1:W-:Y:S01]  /*64d50*/  STL [R1+0x318], R5 ;  /* 0x0003180501007387 */ /* 0x0003e20000100800 */
[----:B------:R-:W-:-:S03]  /*64d60*/  @!P4 FMUL R6, R6, 16777216 ;  /* 0x4b8000000606c820 */ /* 0x000fc60000400000 */
[----:B------:R5:W-:Y:S01]  /*64d70*/  STL [R1+0x314], R4 ;  /* 0x0003140401007387 */ /* 0x000be20000100800 */
[C---:B0-----:R-:W-:Y:S02]  /*64d80*/  FMUL R7, R29.reuse, R27 ;  /* 0x0000001b1d077220 */ /* 0x041fe40000400000 */
[----:B-1----:R-:W-:-:S03]  /*64d90*/  FMUL R5, R29, R16 ;  /* 0x000000101d057220 */ /* 0x002fc60000400000 */
[----:B------:R-:W-:Y:S01]  /*64da0*/  STL [R1+0x310], R7 ;  /* 0x0003100701007387 */ /* 0x000fe20000100800 */
[----:B-----5:R-:W-:-:S03]  /*64db0*/  FMUL R4, R29, R28 ;  /* 0x0000001c1d047220 */ /* 0x020fc60000400000 */
[----:B------:R-:W-:Y:S01]  /*64dc0*/  STL [R1+0x30c], R5 ;  /* 0x00030c0501007387 */ /* 0x000fe20000100800 */
[----:B------:R-:W-:-:S03]  /*64dd0*/  FMUL R6, R29, R6 ;  /* 0x000000061d067220 */ /* 0x000fc60000400000 */
[----:B------:R3:W-:Y:S04]  /*64de0*/  STL [R1+0x2f0], R4 ;  /* 0x0002f00401007387 */ /* 0x0007e80000100800 */
[----:B------:R-:W-:Y:S01]  /*64df0*/  STL [R1+0x2ec], R6 ;  /* 0x0002ec0601007387 */ /* 0x000fe20000100800 */
[C---:B---3--:R-:W-:Y:S02]  /*64e00*/  FMUL R4, R29.reuse, R2 ;  /* 0x000000021d047220 */ /* 0x048fe40000400000 */
[C---:B--2---:R-:W-:Y:S02]  /*64e10*/  FMUL R2, R29.reuse, R3 ;  /* 0x000000031d027220 */ /* 0x044fe40000400000 */
[----:B----4-:R-:W-:-:S05]  /*64e20*/  FMUL R5, R29, R11 ;  /* 0x0000000b1d057220 */ /* 0x010fca0000400000 */
[----:B------:R-:W-:Y:S04]  /*64e30*/  STL [R1+0x2e0], R5 ;  /* 0x0002e00501007387 */ /* 0x000fe80000100800 */
[----:B------:R-:W2:Y:S04]  /*64e40*/  LDL.LU R17, [R1+0x14] ;  /* 0x0000140001117983 */ /* 0x000ea80000300800 */
[----:B------:R-:W-:Y:S04]  /*64e50*/  STL [R1+0x2dc], R4 ;  /* 0x0002dc0401007387 */ /* 0x000fe80000100800 */
[----:B------:R-:W3:Y:S04]  /*64e60*/  LDL.LU R11, [R1+0x18] ;  /* 0x00001800010b7983 */ /* 0x000ee80000300800 */
[----:B------:R0:W-:Y:S04]  /*64e70*/  STL [R1+0x2d8], R2 ;  /* 0x0002d80201007387 */ /* 0x0001e80000100800 */
[----:B0-----:R-:W4:Y:S01]  /*64e80*/  LDL.LU R2, [R1+0x20] ;  /* 0x0000200001027983 */ /* 0x001f220000300800 */
[----:B------:R-:W-:-:S03]  /*64e90*/  FMUL R0, R29, R0 ;  /* 0x000000001d007220 */ /* 0x000fc60000400000 */
[----:B----4-:R0:W-:Y:S04]  /*64ea0*/  STL [R1+0x1ad4], R2 ;  /* 0x001ad40201007387 */ /* 0x0101e80000100800 */
[----:B------:R1:W-:Y:S04]  /*64eb0*/  STL [R1+0x2d4], R0 ;  /* 0x0002d40001007387 */ /* 0x0003e80000100800 */
[----:B0-----:R-:W4:Y:S04]  /*64ec0*/  LDL.LU R2, [R1+0x1c] ;  /* 0x00001c0001027983 */ /* 0x001f280000300800 */
        /* <DEDUP_REMOVED lines=16> */
[----:B------:R-:W5:Y:S01]  /*64fd0*/  LDL.LU R9, [R1+0x64] ;  /* 0x0000640001097983 */ /* 0x000f620000300800 */
[----:B--2---:R-:W-:-:S03]  /*64fe0*/  FMUL R17, R29, R17 ;  /* 0x000000111d117220 */ /* 0x004fc60000400000 */
[----:B------:R-:W2:Y:S04]  /*64ff0*/  LDL.LU R21, [R1+0x68] ;  /* 0x0000680001157983 */ /* 0x000ea80000300800 */
[----:B------:R-:W2:Y:S01]  /*65000*/  LDL.LU R12, [R1+0x6c] ;  /* 0x00006c00010c7983 */ /* 0x000ea20000300800 */
[----:B---3--:R-:W-:-:S03]  /*65010*/  FMUL R11, R29, R11 ;  /* 0x0000000b1d0b7220 */ /* 0x008fc60000400000 */
[----:B------:R-:W3:Y:S04]  /*65020*/  LDL.LU R20, [R1+0x70] ;  /* 0x0000700001147983 */ /* 0x000ee80000300800 */
[----:B------:R-:W2:Y:S04]  /*65030*/  LDL.LU R4, [R1+0x74] ;  /* 0x0000740001047983 */ /* 0x000ea80000300800 */
[----:B------:R-:W2:Y:S04]  /*65040*/  LDL.LU R19, [R1+0x78] ;  /* 0x0000780001137983 */ /* 0x000ea80000300800 */
[----:B------:R-:W2:Y:S04]  /*65050*/  LDL.LU R5, [R1+0x7c] ;  /* 0x00007c0001057983 */ /* 0x000ea80000300800 */
[----:B------:R-:W2:Y:S04]  /*65060*/  LDL.LU R18, [R1+0x80] ;  /* 0x0000800001127983 */ /* 0x000ea80000300800 */
[----:B------:R-:W2:Y:S04]  /*65070*/  LDL.LU R10, [R1+0x84] ;  /* 0x00008400010a7983 */ /* 0x000ea80000300800 */
[----:B------:R0:W-:Y:S04]  /*65080*/  STL [R1+0x2cc], R17 ;  /* 0x0002cc1101007387 */ /* 0x0001e80000100800 */
[----:B0-----:R-:W2:Y:S04]  /*65090*/  LDL.LU R17, [R1+0x8c] ;  /* 0x00008c0001117983 */ /* 0x001ea80000300800 */
[----:B------:R0:W-:Y:S04]  /*650a0*/  STL [R1+0x2c8], R11 ;  /* 0x0002c80b01007387 */ /* 0x0001e80000100800 */
[----:B0-----:R-:W2:Y:S01]  /*650b0*/  LDL.LU R11, [R1+0x90] ;  /* 0x00009000010b7983 */ /* 0x001ea20000300800 */
[----:B----4-:R-:W-:-:S05]  /*650c0*/  FMUL R2, R29, R2 ;  /* 0x000000021d027220 */ /* 0x010fca0000400000 */
[----:B------:R0:W-:Y:S04]  /*650d0*/  STL [R1+0x288], R2 ;  /* 0x0002880201007387 */ /* 0x0001e80000100800 */
[----:B0-----:R-:W4:Y:S01]  /*650e0*/  LDL.LU R2, [R1+0x1ad4] ;  /* 0x001ad40001027983 */ /* 0x001f220000300800 */
[C---:B-----5:R-:W-:Y:S02]  /*650f0*/  FMUL R3, R29.reuse, R3 ;  /* 0x000000031d037220 */ /* 0x060fe40000400000 */
[C---:B------:R-:W-:Y:S02]  /*65100*/  FMUL R0, R29.reuse, R0 ;  /* 0x000000001d007220 */ /* 0x040fe40000400000 */
[C---:B------:R-:W-:Y:S02]  /*65110*/  FMUL R6, R29.reuse, R6 ;  /* 0x000000061d067220 */ /* 0x040fe40000400000 */
[----:B------:R-:W-:-:S02]  /*65120*/  FMUL R28, R29, R28 ;  /* 0x0000001c1d1c7220 */ /* 0x000fc40000400000 */
[C---:B------:R-:W-:Y:S02]  /*65130*/  FMUL R8, R29.reuse, R8 ;  /* 0x000000081d087220 */ /* 0x040fe40000400000 */
[----:B----4-:R-:W-:-:S05]  /*65140*/  FMUL R2, R29, R2 ;  /* 0x000000021d027220 */ /* 0x010fca0000400000 */
[----:B------:R0:W-:Y:S04]  /*65150*/  STL [R1+0x284], R2 ;  /* 0x0002840201007387 */ /* 0x0001e80000100800 */
[----:B0-----:R-:W4:Y:S04]  /*65160*/  LDL.LU R2, [R1+0x1ad0] ;  /* 0x001ad00001027983 */ /* 0x001f280000300800 */
[----:B------:R0:W-:Y:S04]  /*65170*/  STL [R1+0x280], R3 ;  /* 0x0002800301007387 */ /* 0x0001e80000100800 */
[----:B0-----:R-:W5:Y:S04]  /*65180*/  LDL.LU R3, [R1+0x1acc] ;  /* 0x001acc0001037983 */ /* 0x001f680000300800 */
[----:B------:R0:W-:Y:S04]  /*65190*/  STL [R1+0x27c], R0 ;  /* 0x00027c0001007387 */ /* 0x0001e80000100800 */
[----:B0-----:R-:W4:Y:S04]  /*651a0*/  LDL.LU R0, [R1+0x1ac8] ;  /* 0x001ac80001007983 */ /* 0x001f280000300800 */
[----:B------:R0:W-:Y:S04]  /*651b0*/  STL [R1+0x278], R6 ;  /* 0x0002780601007387 */ /* 0x0001e80000100800 */
[----:B------:R-:W-:Y:S01]  /*651c0*/  STL [R1+0x274], R28 ;  /* 0x0002741c01007387 */ /* 0x000fe20000100800 */
[----:B0-----:R-:W-:-:S02]  /*651d0*/  FMUL R6, R29, R16 ;  /* 0x000000101d067220 */ /* 0x001fc40000400000 */
[----:B------:R-:W-:-:S03]  /*651e0*/  FMUL R16, R29, R27 ;  /* 0x0000001b1d107220 */ /* 0x000fc60000400000 */
[----:B------:R0:W-:Y:S01]  /*651f0*/  STL [R1+0x270], R6 ;  /* 0x0002700601007387 */ /* 0x0001e20000100800 */
[----:B------:R-:W-:-:S03]  /*65200*/  FMUL R14, R29, R14 ;  /* 0x0000000e1d0e7220 */ /* 0x000fc60000400000 */
[----:B------:R-:W-:Y:S01]  /*65210*/  STL [R1+0x26c], R16 ;  /* 0x00026c1001007387 */ /* 0x000fe20000100800 */
[----:B0-----:R-:W-:-:S03]  /*65220*/  FMUL R6, R29, R26 ;  /* 0x0000001a1d067220 */ /* 0x001fc60000400000 */
[----:B------:R0:W-:Y:S04]  /*65230*/  STL [R1+0x248], R8 ;  /* 0x0002480801007387 */ /* 0x0001e80000100800 */
[----:B------:R1:W-:Y:S01]  /*65240*/  STL [R1+0x244], R6 ;  /* 0x0002440601007387 */ /* 0x0003e20000100800 */
[----:B0-----:R-:W-:-:S03]  /*65250*/  FMUL R8, R29, R25 ;  /* 0x000000191d087220 */ /* 0x001fc60000400000 */
[----:B------:R0:W-:Y:S01]  /*65260*/  STL [R1+0x240], R14 ;  /* 0x0002400e01007387 */ /* 0x0001e20000100800 */
[----:B-1----:R-:W-:-:S03]  /*65270*/  FMUL R6, R29, R15 ;  /* 0x0000000f1d067220 */ /* 0x002fc60000400000 */
[----:B------:R1:W-:Y:S01]  /*65280*/  STL [R1+0x23c], R8 ;  /* 0x00023c0801007387 */ /* 0x0003e20000100800 */
[----:B------:R-:W-:-:S03]  /*65290*/  FMUL R7, R29, R7 ;  /* 0x000000071d077220 */ /* 0x000fc60000400000 */
[----:B------:R2:W-:Y:S01]  /*652a0*/  STL [R1+0x238], R6 ;  /* 0x0002380601007387 */ /* 0x0005e20000100800 */
[C---:B0-----:R-:W-:Y:S02]  /*652b0*/  FMUL R14, R29.reuse, R24 ;  /* 0x000000181d0e7220 */ /* 0x041fe40000400000 */
[----:B-1----:R-:W-:-:S03]  /*652c0*/  FMUL R8, R29, R13 ;  /* 0x0000000d1d087220 */ /* 0x002fc60000400000 */
[----:B------:R-:W-:Y:S01]  /*652d0*/  STL [R1+0x234], R14 ;  /* 0x0002340e01007387 */ /* 0x000fe20000100800 */
[----:B--2---:R-:W-:-:S03]  /*652e0*/  FMUL R6, R29, R23 ;  /* 0x000000171d067220 */ /* 0x004fc60000400000 */
[----:B------:R0:W-:Y:S04]  /*652f0*/  STL [R1+0x230], R8 ;  /* 0x0002300801007387 */ /* 0x0001e80000100800 */
[----:B------:R1:W-:Y:S04]  /*65300*/  STL [R1+0x22c], R6 ;  /* 0x00022c0601007387 */ /* 0x0003e80000100800 */
[----:B------:R2:W-:Y:S01]  /*65310*/  STL [R1+0x208], R7 ;  /* 0x0002080701007387 */ /* 0x0005e20000100800 */
[C---:B0-----:R-:W-:Y:S02]  /*65320*/  FMUL R8, R29.reuse, R22 ;  /* 0x000000161d087220 */ /* 0x041fe40000400000 */
[----:B-1----:R-:W-:-:S03]  /*65330*/  FMUL R6, R29, R9 ;  /* 0x000000091d067220 */ /* 0x002fc60000400000 */
[----:B------:R0:W-:Y:S01]  /*65340*/  STL [R1+0x204], R8 ;  /* 0x0002040801007387 */ /* 0x0001e20000100800 */
[----:B--2---:R-:W-:-:S03]  /*65350*/  FMUL R7, R29, R21 ;  /* 0x000000151d077220 */ /* 0x004fc60000400000 */
[----:B------:R3:W-:Y:S04]  /*65360*/  STL [R1+0x200], R6 ;  /* 0x0002000601007387 */ /* 0x0007e80000100800 */
[----:B------:R1:W-:Y:S01]  /*65370*/  STL [R1+0x1fc], R7 ;  /* 0x0001fc0701007387 */ /* 0x0003e20000100800 */
[C---:B0-----:R-:W-:Y:S02]  /*65380*/  FMUL R8, R29.reuse, R12 ;  /* 0x0000000c1d087220 */ /* 0x041fe40000400000 */
[----:B---3--:R-:W-:-:S03]  /*65390*/  FMUL R6, R29, R20 ;  /* 0x000000141d067220 */ /* 0x008fc60000400000 */
[----:B------:R-:W-:Y:S01]  /*653a0*/  STL [R1+0x1f8], R8 ;  /* 0x0001f80801007387 */ /* 0x000fe20000100800 */
[C---:B-1----:R-:W-:Y:S02]  /*653b0*/  FMUL R7, R29.reuse, R4 ;  /* 0x000000041d077220 */ /* 0x042fe40000400000 */
[C---:B------:R-:W-:Y:S01]  /*653c0*/  FMUL R4, R29.reuse, R19 ;  /* 0x000000131d047220 */ /* 0x040fe20000400000 */
[----:B------:R0:W-:Y:S04]  /*653d0*/  STL [R1+0x1f4], R6 ;  /* 0x0001f40601007387 */ /* 0x0001e80000100800 */
[----:B------:R-:W-:Y:S04]  /*653e0*/  STL [R1+0x1f0], R7 ;  /* 0x0001f00701007387 */ /* 0x000fe80000100800 */
[----:B------:R1:W-:Y:S01]  /*653f0*/  STL [R1+0x1ec], R4 ;  /* 0x0001ec0401007387 */ /* 0x0003e20000100800 */
[----:B0-----:R-:W-:-:S02]  /*65400*/  FMUL R6, R29, R5 ;  /* 0x000000051d067220 */ /* 0x001fc40000400000 */
[----:B------:R-:W-:-:S03]  /*65410*/  FMUL R5, R29, R18 ;  /* 0x000000121d057220 */ /* 0x000fc60000400000 */
[----:B------:R-:W-:Y:S01]  /*65420*/  STL [R1+0x1d8], R6 ;  /* 0x0001d80601007387 */ /* 0x000fe20000100800 */
[----:B-1----:R-:W-:-:S03]  /*65430*/  FMUL R4, R29, R10 ;  /* 0x0000000a1d047220 */ /* 0x002fc60000400000 */
[----:B------:R-:W-:Y:S01]  /*65440*/  STL [R1+0x1d0], R5 ;  /* 0x0001d00501007387 */ /* 0x000fe20000100800 */
[----:B----4-:R-:W-:-:S05]  /*65450*/  FMUL R0, R29, R0 ;  /* 0x000000001d007220 */ /* 0x010fca0000400000 */
[----:B------:R0:W-:Y:S04]  /*65460*/  STL [R1+0x17c4], R0 ;  /* 0x0017c40001007387 */ /* 0x0001e80000100800 */
[----:B------:R1:W-:Y:S01]  /*65470*/  STL [R1+0x1c4], R4 ;  /* 0x0001c40401007387 */ /* 0x0003e20000100800 */
[C---:B0-----:R-:W-:Y:S02]  /*65480*/  FMUL R0, R29.reuse, R17 ;  /* 0x000000111d007220 */ /* 0x041fe40000400000 */
[----:B-1----:R-:W-:-:S03]  /*65490*/  FMUL R4, R29, R11 ;  /* 0x0000000b1d047220 */ /* 0x002fc60000400000 */
[----:B------:R0:W-:Y:S04]  /*654a0*/  STL [R1+0x1ac], R0 ;  /* 0x0001ac0001007387 */ /* 0x0001e80000100800 */
[----:B------:R-:W-:Y:S01]  /*654b0*/  STL [R1+0x1a4], R4 ;  /* 0x0001a40401007387 */ /* 0x000fe20000100800 */
[----:B0-----:R-:W-:-:S03]  /*654c0*/  FMUL R0, R29, R2 ;  /* 0x000000021d007220 */ /* 0x001fc60000400000 */
[----:B------:R-:W2:Y:S01]  /*654d0*/  LDL.LU R2, [R1+0x5a8] ;  /* 0x0005a80001027983 */ /* 0x000ea20000300800 */
[----:B-----5:R-:W-:-:S05]  /*654e0*/  FMUL R3, R29, R3 ;  /* 0x000000031d037220 */ /* 0x020fca0000400000 */
[----:B------:R0:W-:Y:S04]  /*654f0*/  STL [R1+0x19c], R3 ;  /* 0x00019c0301007387 */ /* 0x0001e80000100800 */
[----:B------:R-:W-:Y:S04]  /*65500*/  STL [R1+0x194], R0 ;  /* 0x0001940001007387 */ /* 0x000fe80000100800 */
[----:B--2---:R1:W-:Y:S04]  /*65510*/  STL [R1+0x1a44], R2 ;  /* 0x001a440201007387 */ /* 0x0043e80000100800 */
[----:B0-----:R-:W2:Y:S04]  /*65520*/  LDL.LU R3, [R1+0x5ac] ;  /* 0x0005ac0001037983 */ /* 0x001ea80000300800 */
[----:B--2---:R-:W-:Y:S04]  /*65530*/  STL [R1+0x1a48], R3 ;  /* 0x001a480301007387 */ /* 0x004fe80000100800 */
[----:B-1----:R-:W2:Y:S04]  /*65540*/  LDL.LU R2, [R1+0x598] ;  /* 0x0005980001027983 */ /* 0x002ea80000300800 */
[----:B------:R-:W3:Y:S04]  /*65550*/  LDL.LU R0, [R1+0x59c] ;  /* 0x00059c0001007983 */ /* 0x000ee80000300800 */
[----:B--2---:R0:W-:Y:S04]  /*65560*/  STL [R1+0x90], R2 ;  /* 0x0000900201007387 */ /* 0x0041e80000100800 */
[----:B0-----:R-:W2:Y:S04]  /*65570*/  LDL.LU R2, [R1+0x588] ;  /* 0x0005880001027983 */ /* 0x001ea80000300800 */
[----:B---3--:R0:W-:Y:S04]  /*65580*/  STL [R1+0x8c], R0 ;  /* 0x00008c0001007387 */ /* 0x0081e80000100800 */
[----:B0-----:R-:W3:Y:S04]  /*65590*/  LDL.LU R0, [R1+0x58c] ;  /* 0x00058c0001007983 */ /* 0x001ee80000300800 */
[----:B--2---:R-:W-:Y:S04]  /*655a0*/  STL [R1+0x88], R2 ;  /* 0x0000880201007387 */ /* 0x004fe80000100800 */
[----:B---3--:R-:W-:Y:S04]  /*655b0*/  STL [R1+0x1a4c], R0 ;  /* 0x001a4c0001007387 */ /* 0x008fe80000100800 */
[----:B------:R-:W2:Y:S04]  /*655c0*/  LDL.LU R28, [R1+0x578] ;  /* 0x00057800011c7983 */ /* 0x000ea80000300800 */
[----:B--2---:R-:W-:Y:S04]  /*655d0*/  STL [R1+0x1a50], R28 ;  /* 0x001a501c01007387 */ /* 0x004fe80000100800 */
[----:B------:R-:W2:Y:S04]  /*655e0*/  LDL.LU R27, [R1+0x57c] ;  /* 0x00057c00011b7983 */ /* 0x000ea80000300800 */
[----:B--2---:R-:W-:Y:S04]  /*655f0*/  STL [R1+0x1a54], R27 ;  /* 0x001a541b01007387 */ /* 0x004fe80000100800 */
[----:B------:R-:W2:Y:S04]  /*65600*/  LDL.LU R26, [R1+0x568] ;  /* 0x00056800011a7983 */ /* 0x000ea80000300800 */
[----:B--2---:R0:W-:Y:S04]  /*65610*/  STL [R1+0x1a58], R26 ;  /* 0x001a581a01007387 */ /* 0x0041e80000100800 */
[----:B------:R-:W2:Y:S04]  /*65620*/  LDL.LU R25, [R1+0x56c] ;  /* 0x00056c0001197983 */ /* 0x000ea80000300800 */
[----:B--2---:R1:W-:Y:S04]  /*65630*/  STL [R1+0x1a5c], R25 ;  /* 0x001a5c1901007387 */ /* 0x0043e80000100800 */
[----:B------:R-:W2:Y:S04]  /*65640*/  LDL.LU R24, [R1+0x558] ;  /* 0x0005580001187983 */ /* 0x000ea80000300800 */
[----:B--2---:R2:W-:Y:S04]  /*65650*/  STL [R1+0x1a60], R24 ;  /* 0x001a601801007387 */ /* 0x0045e80000100800 */
[----:B------:R-:W3:Y:S04]  /*65660*/  LDL.LU R23, [R1+0x55c] ;  /* 0x00055c0001177983 */ /* 0x000ee80000300800 */
[----:B---3--:R3:W-:Y:S04]  /*65670*/  STL [R1+0x1a64], R23 ;  /* 0x001a641701007387 */ /* 0x0087e80000100800 */
[----:B------:R-:W4:Y:S04]  /*65680*/  LDL.LU R22, [R1+0x7c8] ;  /* 0x0007c80001167983 */ /* 0x000f280000300800 */
[----:B----4-:R4:W-:Y:S04]  /*65690*/  STL [R1+0x1a68], R22 ;  /* 0x001a681601007387 */ /* 0x0109e80000100800 */
[----:B------:R-:W5:Y:S04]  /*656a0*/  LDL.LU R21, [R1+0x7cc] ;  /* 0x0007cc0001157983 */ /* 0x000f680000300800 */
[----:B-----5:R5:W-:Y:S04]  /*656b0*/  STL [R1+0x1a6c], R21 ;  /* 0x001a6c1501007387 */ /* 0x020be80000100800 */
[----:B------:R-:W2:Y:S04]  /*656c0*/  LDL.LU R20, [R1+0x7d8] ;  /* 0x0007d80001147983 */ /* 0x000ea80000300800 */
[----:B--2---:R2:W-:Y:S04]  /*656d0*/  STL [R1+0x1a70], R20 ;  /* 0x001a701401007387 */ /* 0x0045e80000100800 */
        /* <DEDUP_REMOVED lines=33> */
[----:B0-----:R-:W2:Y:S04]  /*658f0*/  LDL.LU R26, [R1+0x88c] ;  /* 0x00088c00011a7983 */ /* 0x001ea80000300800 */
[----:B--2---:R0:W-:Y:S04]  /*65900*/  STL [R1+0x1ab4], R26 ;  /* 0x001ab41a01007387 */ /* 0x0041e80000100800 */
[----:B-1----:R-:W2:Y:S04]  /*65910*/  LDL.LU R25, [R1+0x898] ;  /* 0x0008980001197983 */ /* 0x002ea80000300800 */
[----:B--2---:R1:W-:Y:S04]  /*65920*/  STL [R1+0x1ab8], R25 ;  /* 0x001ab81901007387 */ /* 0x0043e80000100800 */
[----:B------:R-:W2:Y:S04]  /*65930*/  LDL.LU R24, [R1+0x89c] ;  /* 0x00089c0001187983 */ /* 0x000ea80000300800 */
[----:B--2---:R-:W-:Y:S04]  /*65940*/  STL [R1+0x1abc], R24 ;  /* 0x001abc1801007387 */ /* 0x004fe80000100800 */
[----:B---3--:R-:W2:Y:S04]  /*65950*/  LDL.LU R23, [R1+0x8a8] ;  /* 0x0008a80001177983 */ /* 0x008ea80000300800 */
[----:B--2---:R-:W-:Y:S04]  /*65960*/  STL [R1+0x1ac0], R23 ;  /* 0x001ac01701007387 */ /* 0x004fe80000100800 */
[----:B----4-:R-:W2:Y:S04]  /*65970*/  LDL.LU R22, [R1+0x8ac] ;  /* 0x0008ac0001167983 */ /* 0x010ea80000300800 */
[----:B--2---:R2:W-:Y:S04]  /*65980*/  STL [R1+0x1ac4], R22 ;  /* 0x001ac41601007387 */ /* 0x0045e80000100800 */
[----:B-----5:R-:W3:Y:S04]  /*65990*/  LDL.LU R21, [R1+0x8b8] ;  /* 0x0008b80001157983 */ /* 0x020ee80000300800 */
[----:B------:R-:W4:Y:S04]  /*659a0*/  LDL.LU R20, [R1+0x8bc] ;  /* 0x0008bc0001147983 */ /* 0x000f280000300800 */
[----:B------:R-:W5:Y:S04]  /*659b0*/  LDL.LU R19, [R1+0x8c8] ;  /* 0x0008c80001137983 */ /* 0x000f680000300800 */
[----:B------:R-:W3:Y:S04]  /*659c0*/  LDL.LU R18, [R1+0x8cc] ;  /* 0x0008cc0001127983 */ /* 0x000ee80000300800 */
[----:B------:R-:W3:Y:S04]  /*659d0*/  LDL.LU R17, [R1+0x8d8] ;  /* 0x0008d80001117983 */ /* 0x000ee80000300800 */
[----:B------:R-:W3:Y:S04]  /*659e0*/  LDL.LU R16, [R1+0x8dc] ;  /* 0x0008dc0001107983 */ /* 0x000ee80000300800 */
[----:B------:R-:W3:Y:S04]  /*659f0*/  LDL.LU R15, [R1+0x8e8] ;  /* 0x0008e800010f7983 */ /* 0x000ee80000300800 */
[----:B------:R-:W3:Y:S04]  /*65a00*/  LDL.LU R14, [R1+0x8ec] ;  /* 0x0008ec00010e7983 */ /* 0x000ee80000300800 */
[----:B------:R-:W4:Y:S04]  /*65a10*/  LDL.LU R13, [R1+0x8f8] ;  /* 0x0008f800010d7983 */ /* 0x000f280000300800 */
        /* <DEDUP_REMOVED lines=9> */
[----:B0-----:R-:W5:Y:S04]  /*65ab0*/  LDL.LU R26, [R1+0x938] ;  /* 0x00093800011a7983 */ /* 0x001f680000300800 */
[----:B-1----:R-:W5:Y:S04]  /*65ac0*/  LDL.LU R25, [R1+0x93c] ;  /* 0x00093c0001197983 */ /* 0x002f680000300800 */
[----:B------:R-:W5:Y:S04]  /*65ad0*/  LDL.LU R27, [R1+0x968] ;  /* 0x00096800011b7983 */ /* 0x000f680000300800 */
[----:B------:R-:W5:Y:S04]  /*65ae0*/  LDL.LU R28, [R1+0x96c] ;  /* 0x00096c00011c7983 */ /* 0x000f680000300800 */
[----:B------:R-:W5:Y:S04]  /*65af0*/  LDL.LU R2, [R1+0x978] ;  /* 0x0009780001027983 */ /* 0x000f680000300800 */
[----:B------:R-:W5:Y:S04]  /*65b00*/  LDL.LU R3, [R1+0x97c] ;  /* 0x00097c0001037983 */ /* 0x000f680000300800 */
[----:B--2---:R-:W2:Y:S04]  /*65b10*/  LDL.LU R22, [R1+0x95c] ;  /* 0x00095c0001167983 */ /* 0x004ea80000300800 */
[----:B------:R-:W2:Y:S04]  /*65b20*/  LDL.LU R23, [R1+0x958] ;  /* 0x0009580001177983 */ /* 0x000ea80000300800 */
[----:B------:R-:W2:Y:S04]  /*65b30*/  LDL.LU R24, [R1+0x98c] ;  /* 0x00098c0001187983 */ /* 0x000ea80000300800 */
[----:B------:R-:W2:Y:S01]  /*65b40*/  LDL.LU R0, [R1+0x988] ;  /* 0x0009880001007983 */ /* 0x000ea20000300800 */
[----:B------:R-:W-:-:S13]  /*65b50*/  FSETP.GT.AND P0, PT, |R29|, 8.50705917302346158658e+37, PT ;  /* 0x7e8000001d00780b */ /* 0x000fda0003f04200 */
[----:B---3--:R-:W-:Y:S02]  /*65b60*/  @P0 FMUL R14, R14, 0.25 ;  /* 0x3e8000000e0e0820 */ /* 0x008fe40000400000 */
[----:B----4-:R-:W-:Y:S02]  /*65b70*/  @P0 FMUL R13, R13, 0.25 ;  /* 0x3e8000000d0d0820 */ /* 0x010fe40000400000 */
[----:B-----5:R-:W-:Y:S02]  /*65b80*/  @P0 FMUL R12, R12, 0.25 ;  /* 0x3e8000000c0c0820 */ /* 0x020fe40000400000 */
[----:B------:R-:W-:Y:S02]  /*65b90*/  @P0 FMUL R11, R11, 0.25 ;  /* 0x3e8000000b0b0820 */ /* 0x000fe40000400000 */
[----:B------:R-:W-:Y:S02]  /*65ba0*/  @P0 FMUL R10, R10, 0.25 ;  /* 0x3e8000000a0a0820 */ /* 0x000fe40000400000 */
[----:B------:R-:W-:-:S02]  /*65bb0*/  @P0 FMUL R9, R9, 0.25 ;  /* 0x3e80000009090820 */ /* 0x000fc40000400000 */
[----:B------:R-:W-:Y:S02]  /*65bc0*/  @P0 FMUL R8, R8, 0.25 ;  /* 0x3e80000008080820 */ /* 0x000fe40000400000 */
[----:B------:R-:W-:Y:S02]  /*65bd0*/  @P0 FMUL R7, R7, 0.25 ;  /* 0x3e80000007070820 */ /* 0x000fe40000400000 */
[----:B------:R-:W-:Y:S02]  /*65be0*/  @P0 FMUL R6, R6, 0.25 ;  /* 0x3e80000006060820 */ /* 0x000fe40000400000 */
[----:B------:R-:W-:Y:S02]  /*65bf0*/  @P0 FMUL R5, R5, 0.25 ;  /* 0x3e80000005050820 */ /* 0x000fe40000400000 */
[----:B------:R-:W-:Y:S02]  /*65c00*/  @P0 FMUL R4, R4, 0.25 ;  /* 0x3e80000004040820 */ /* 0x000fe40000400000 */
[----:B------:R-:W-:-:S02]  /*65c10*/  @P0 FMUL R26, R26, 0.25 ;  /* 0x3e8000001a1a0820 */ /* 0x000fc40000400000 */
[----:B------:R-:W-:Y:S02]  /*65c20*/  @P0 FMUL R25, R25, 0.25 ;  /* 0x3e80000019190820 */ /* 0x000fe40000400000 */
[----:B------:R-:W-:Y:S02]  /*65c30*/  @P0 FMUL R27, R27, 0.25 ;  /* 0x3e8000001b1b0820 */ /* 0x000fe40000400000 */
[----:B------:R-:W-:Y:S02]  /*65c40*/  @P0 FMUL R28, R28, 0.25 ;  /* 0x3e8000001c1c0820 */ /* 0x000fe40000400000 */
[----:B--2---:R-:W-:Y:S02]  /*65c50*/  @P0 FMUL R22, R22, 0.25 ;  /* 0x3e80000016160820 */ /* 0x004fe40000400000 */
[----:B------:R-:W-:-:S03]  /*65c60*/  @P0 FMUL R23, R23, 0.25 ;  /* 0x3e80000017170820 */ /* 0x000fc60000400000 */
[----:B------:R0:W-:Y:S01]  /*65c70*/  STL [R1+0x80], R22 ;  /* 0x0000801601007387 */ /* 0x0001e20000100800 */
[----:B------:R-:W-:Y:S02]  /*65c80*/  @P0 FMUL R24, R24, 0.25 ;  /* 0x3e80000018180820 */ /* 0x000fe40000400000 */
[----:B------:R-:W-:Y:S02]  /*65c90*/  @P0 FMUL R3, R3, 0.25 ;  /* 0x3e80000003030820 */ /* 0x000fe40000400000 */
[----:B------:R-:W-:Y:S01]  /*65ca0*/  @P0 FMUL R0, R0, 0.25 ;  /* 0x3e80000000000820 */ /* 0x000fe20000400000 */
[----:B0-----:R-:W2:Y:S04]  /*65cb0*/  LDL.LU R22, [R1+0x1ac4] ;  /* 0x001ac40001167983 */ /* 0x001ea80000300800 */
[----:B------:R0:W-:Y:S01]  /*65cc0*/  STL [R1+0x7c], R23 ;  /* 0x00007c1701007387 */ /* 0x0001e20000100800 */
[----:B------:R-:W-:-:S03]  /*65cd0*/  @P0 FMUL R2, R2, 0.25 ;  /* 0x3e80000002020820 */ /* 0x000fc60000400000 */
[----:B0-----:R-:W3:Y:S04]  /*65ce0*/  LDL.LU R23, [R1+0x1ac0] ;  /* 0x001ac00001177983 */ /* 0x001ee80000300800 */
[----:B------:R0:W-:Y:S04]  /*65cf0*/  STL [R1+0x78], R24 ;  /* 0x0000781801007387 */ /* 0x0001e80000100800 */
[----:B0-----:R-:W4:Y:S04]  /*65d00*/  LDL.LU R24, [R1+0x1abc] ;  /* 0x001abc0001187983 */ /* 0x001f280000300800 */
[----:B------:R-:W-:Y:S04]  /*65d10*/  STL [R1+0x74], R0 ;  /* 0x0000740001007387 */ /* 0x000fe80000100800 */
[----:B------:R-:W-:Y:S04]  /*65d20*/  STL [R1+0x70], R3 ;  /* 0x0000700301007387 */ /* 0x000fe80000100800 */
[----:B------:R-:W-:Y:S04]  /*65d30*/  STL [R1+0x68], R28 ;  /* 0x0000681c01007387 */ /* 0x000fe80000100800 */
[----:B------:R0:W-:Y:S04]  /*65d40*/  STL [R1+0x60], R25 ;  /* 0x0000601901007387 */ /* 0x0001e80000100800 */
[----:B0-----:R-:W5:Y:S04]  /*65d50*/  LDL.LU R25, [R1+0x1ab8] ;  /* 0x001ab80001197983 */ /* 0x001f680000300800 */
[----:B------:R-:W-:Y:S04]  /*65d60*/  STL [R1+0x64], R27 ;  /* 0x0000641b01007387 */ /* 0x000fe80000100800 */
[----:B------:R-:W-:Y:S04]  /*65d70*/  STL [R1+0x6c], R2 ;  /* 0x00006c0201007387 */ /* 0x000fe80000100800 */
[----:B------:R0:W-:Y:S04]  /*65d80*/  STL [R1+0x5c], R26 ;  /* 0x00005c1a01007387 */ /* 0x0001e80000100800 */
[----:B0-----:R-:W5:Y:S04]  /*65d90*/  LDL.LU R26, [R1+0x1ab4] ;  /* 0x001ab400011a7983 */ /* 0x001f680000300800 */
        /* <DEDUP_REMOVED lines=21> */
[----:B0-----:R-:W5:Y:S01]  /*65ef0*/  LDL.LU R14, [R1+0x1a88] ;  /* 0x001a8800010e7983 */ /* 0x001f620000300800 */
[----:B------:R-:W-:-:S02]  /*65f00*/  @P0 FMUL R15, R15, 0.25 ;  /* 0x3e8000000f0f0820 */ /* 0x000fc40000400000 */
[----:B------:R-:W-:Y:S02]  /*65f10*/  @P0 FMUL R16, R16, 0.25 ;  /* 0x3e80000010100820 */ /* 0x000fe40000400000 */
[----:B------:R-:W-:Y:S01]  /*65f20*/  @P0 FMUL R17, R17, 0.25 ;  /* 0x3e80000011110820 */ /* 0x000fe20000400000 */
[----:B------:R0:W-:Y:S01]  /*65f30*/  STL [R1+0x2c], R15 ;  /* 0x00002c0f01007387 */ /* 0x0001e20000100800 */
[----:B------:R-:W-:Y:S02]  /*65f40*/  @P0 FMUL R18, R18, 0.25 ;  /* 0x3e80000012120820 */ /* 0x000fe40000400000 */
[----:B------:R-:W-:Y:S02]  /*65f50*/  @P0 FMUL R19, R19, 0.25 ;  /* 0x3e80000013130820 */ /* 0x000fe40000400000 */
[----:B------:R-:W-:Y:S01]  /*65f60*/  @P0 FMUL R20, R20, 0.25 ;  /* 0x3e80000014140820 */ /* 0x000fe20000400000 */
[----:B0-----:R-:W5:Y:S04]  /*65f70*/  LDL.LU R15, [R1+0x1a84] ;  /* 0x001a8400010f7983 */ /* 0x001f680000300800 */
[----:B------:R0:W-:Y:S01]  /*65f80*/  STL [R1+0x28], R16 ;  /* 0x0000281001007387 */ /* 0x0001e20000100800 */
[----:B------:R-:W-:-:S03]  /*65f90*/  @P0 FMUL R21, R21, 0.25 ;  /* 0x3e80000015150820 */ /* 0x000fc60000400000 */
[----:B0-----:R-:W5:Y:S04]  /*65fa0*/  LDL.LU R16, [R1+0x1a80] ;  /* 0x001a800001107983 */ /* 0x001f680000300800 */
[----:B------:R0:W-:Y:S04]  /*65fb0*/  STL [R1+0x24], R17 ;  /* 0x0000241101007387 */ /* 0x0001e80000100800 */
[----:B0-----:R-:W5:Y:S04]  /*65fc0*/  LDL.LU R17, [R1+0x1a7c] ;  /* 0x001a7c0001117983 */ /* 0x001f680000300800 */
[----:B------:R0:W-:Y:S04]  /*65fd0*/  STL [R1+0x20], R18 ;  /* 0x0000201201007387 */ /* 0x0001e80000100800 */
[----:B0-----:R-:W5:Y:S04]  /*65fe0*/  LDL.LU R18, [R1+0x1a78] ;  /* 0x001a780001127983 */ /* 0x001f680000300800 */
[----:B------:R0:W-:Y:S01]  /*65ff0*/  STL [R1+0x1c], R19 ;  /* 0x00001c1301007387 */ /* 0x0001e20000100800 */
[----:B--2---:R-:W-:-:S03]  /*66000*/  @P0 FMUL R22, R22, 0.25 ;  /* 0x3e80000016160820 */ /* 0x004fc60000400000 */
[----:B0-----:R-:W2:Y:S04]  /*66010*/  LDL.LU R19, [R1+0x1a74] ;  /* 0x001a740001137983 */ /* 0x001ea80000300800 */
[----:B------:R0:W-:Y:S01]  /*66020*/  STL [R1+0x18], R20 ;  /* 0x0000181401007387 */ /* 0x0001e20000100800 */
[----:B---3--:R-:W-:-:S03]  /*66030*/  @P0 FMUL R23, R23, 0.25 ;  /* 0x3e80000017170820 */ /* 0x008fc60000400000 */
[----:B0-----:R-:W3:Y:S04]  /*66040*/  LDL.LU R20, [R1+0x1a70] ;  /* 0x001a700001147983 */ /* 0x001ee80000300800 */
[----:B------:R0:W-:Y:S01]  /*66050*/  STL [R1+0x14], R21 ;  /* 0x0000141501007387 */ /* 0x0001e20000100800 */
[----:B----4-:R-:W-:-:S03]  /*66060*/  @P0 FMUL R24, R24, 0.25 ;  /* 0x3e80000018180820 */ /* 0x010fc60000400000 */
[----:B0-----:R-:W4:Y:S04]  /*66070*/  LDL.LU R21, [R1+0x1a6c] ;  /* 0x001a6c0001157983 */ /* 0x001f280000300800 */
[----:B------:R0:W-:Y:S04]  /*66080*/  STL [R1+0x10], R22 ;  /* 0x0000101601007387 */ /* 0x0001e80000100800 */
[----:B0-----:R-:W4:Y:S04]  /*66090*/  LDL.LU R22, [R1+0x1a68] ;  /* 0x001a680001167983 */ /* 0x001f280000300800 */
[----:B------:R0:W-:Y:S01]  /*660a0*/  STL [R1+0xc], R23 ;  /* 0x00000c1701007387 */ /* 0x0001e20000100800 */
[----:B-----5:R-:W-:-:S03]  /*660b0*/  @P0 FMUL R25, R25, 0.25 ;  /* 0x3e80000019190820 */ /* 0x020fc60000400000 */
[----:B0-----:R-:W5:Y:S04]  /*660c0*/  LDL.LU R23, [R1+0x1a64] ;  /* 0x001a640001177983 */ /* 0x001f680000300800 */
[----:B------:R0:W-:Y:S04]  /*660d0*/  STL [R1+0x8], R24 ;  /* 0x0000081801007387 */ /* 0x0001e80000100800 */
[----:B0-----:R-:W5:Y:S01]  /*660e0*/  LDL.LU R24, [R1+0x1a60] ;  /* 0x001a600001187983 */ /* 0x001f620000300800 */
[----:B------:R-:W-:-:S03]  /*660f0*/  @P0 FMUL R26, R26, 0.25 ;  /* 0x3e8000001a1a0820 */ /* 0x000fc60000400000 */
[----:B------:R0:W-:Y:S04]  /*66100*/  STL [R1+0x4], R25 ;  /* 0x0000041901007387 */ /* 0x0001e80000100800 */
[----:B0-----:R-:W5:Y:S01]  /*66110*/  LDL.LU R25, [R1+0x1a5c] ;  /* 0x001a5c0001197983 */ /* 0x001f620000300800 */
[----:B------:R-:W-:-:S03]  /*66120*/  @P0 FMUL R4, R4, 0.25 ;  /* 0x3e80000004040820 */ /* 0x000fc60000400000 */
[----:B------:R0:W-:Y:S04]  /*66130*/  STL [R1], R26 ;  /* 0x0000001a01007387 */ /* 0x0001e80000100800 */
[----:B0-----:R-:W5:Y:S01]  /*66140*/  LDL.LU R26, [R1+0x1a58] ;  /* 0x001a5800011a7983 */ /* 0x001f620000300800 */
[----:B------:R-:W-:-:S03]  /*66150*/  @P0 FMUL R5, R5, 0.25 ;  /* 0x3e80000005050820 */ /* 0x000fc60000400000 */
[----:B------:R0:W-:Y:S02]  /*66160*/  STL [R1+0x19cc], R4 ;  /* 0x0019cc0401007387 */ /* 0x0001e40000100800 */
[----:B0-----:R-:W-:Y:S02]  /*66170*/  MOV R4, R27 ;  /* 0x0000001b00047202 */ /* 0x001fe40000000f00 */
[----:B------:R-:W5:Y:S01]  /*66180*/  LDL.LU R27, [R1+0x1a54] ;  /* 0x001a5400011b7983 */ /* 0x000f620000300800 */
[----:B------:R-:W-:-:S03]  /*66190*/  @P0 FMUL R6, R6, 0.25 ;  /* 0x3e80000006060820 */ /* 0x000fc60000400000 */
[----:B------:R0:W-:Y:S02]  /*661a0*/  STL [R1+0x19d0], R5 ;  /* 0x0019d00501007387 */ /* 0x0001e40000100800 */
[----:B0-----:R-:W-:Y:S01]  /*661b0*/  MOV R5, R28 ;  /* 0x0000001c00057202 */ /* 0x001fe20000000f00 */
[----:B------:R-:W-:Y:S01]  /*661c0*/  @P0 FMUL R7, R7, 0.25 ;  /* 0x3e80000007070820 */ /* 0x000fe20000400000 */
[----:B------:R-:W5:Y:S04]  /*661d0*/  LDL.LU R28, [R1+0x1a50] ;  /* 0x001a5000011c7983 */ /* 0x000f680000300800 */
[----:B------:R0:W-:Y:S01]  /*661e0*/  STL [R1+0x19d4], R6 ;  /* 0x0019d40601007387 */ /* 0x0001e20000100800 */
[----:B------:R-:W-:Y:S02]  /*661f0*/  @P0 FMUL R8, R8, 0.25 ;  /* 0x3e80000008080820 */ /* 0x000fe40000400000 */
[----:B0-----:R-:W-:-:S02]  /*66200*/  IMAD.MOV.U32 R6, RZ, RZ, R0 ;  /* 0x000000ffff067224 */ /* 0x001fc400078e0000 */
[----:B------:R-:W5:Y:S04]  /*66210*/  LDL.LU R0, [R1+0x1a4c] ;  /* 0x001a4c0001007983 */ /* 0x000f680000300800 */
[----:B------:R0:W-:Y:S01]  /*66220*/  STL [R1+0x19d8], R7 ;  /* 0x0019d80701007387 */ /* 0x0001e20000100800 */
[----:B------:R-:W-:Y:S01]  /*66230*/  @P0 FMUL R9, R9, 0.25 ;  /* 0x3e80000009090820 */ /* 0x000fe20000400000 */
[----:B0-----:R-:W-:Y:S02]  /*66240*/  MOV R7, R3 ;  /* 0x0000000300077202 */ /* 0x001fe40000000f00 */
[----:B------:R-:W5:Y:S04]  /*66250*/  LDL.LU R3, [R1+0x1a48] ;  /* 0x001a480001037983 */ /* 0x000f680000300800 */
[----:B------:R0:W-:Y:S01]  /*66260*/  STL [R1+0x19dc], R8 ;  /* 0x0019dc0801007387 */ /* 0x0001e20000100800 */
[----:B------:R-:W-:Y:S01]  /*66270*/  @P0 FMUL R10, R10, 0.25 ;  /* 0x3e8000000a0a0820 */ /* 0x000fe20000400000 */
[----:B0-----:R-:W-:-:S02]  /*66280*/  MOV R8, R2 ;  /* 0x0000000200087202 */ /* 0x001fc40000000f00 */
[----:B------:R-:W5:Y:S04]  /*66290*/  LDL.LU R2, [R1+0x1a44] ;  /* 0x001a440001027983 */ /* 0x000f680000300800 */
[----:B------:R0:W-:Y:S01]  /*662a0*/  STL [R1+0x19c8], R9 ;  /* 0x0019c80901007387 */ /* 0x0001e20000100800 */
[----:B------:R-:W-:-:S03]  /*662b0*/  @P0 FMUL R11, R11, 0.25 ;  /* 0x3e8000000b0b0820 */ /* 0x000fc60000400000 */
[----:B0-----:R-:W5:Y:S04]  /*662c0*/  LDL.LU R9, [R1+0x78] ;  /* 0x0000780001097983 */ /* 0x001f680000300800 */
[----:B------:R0:W-:Y:S01]  /*662d0*/  STL [R1+0x19e0], R10 ;  /* 0x0019e00a01007387 */ /* 0x0001e20000100800 */
[----:B------:R-:W-:-:S03]  /*662e0*/  @P0 FMUL R12, R12, 0.25 ;  /* 0x3e8000000c0c0820 */ /* 0x000fc60000400000 */
[----:B0-----:R-:W5:Y:S04]  /*662f0*/  LDL R10, [R1+0x7c] ;  /* 0x00007c00010a7983 */ /* 0x001f680000100800 */
[----:B------:R0:W-:Y:S01]  /*66300*/  STL [R1+0x19e4], R11 ;  /* 0x0019e40b01007387 */ /* 0x0001e20000100800 */
[----:B------:R-:W-:-:S03]  /*66310*/  @P0 FMUL R13, R13, 0.25 ;  /* 0x3e8000000d0d0820 */ /* 0x000fc60000400000 */
[----:B0-----:R-:W5:Y:S04]  /*66320*/  LDL R11, [R1+0x80] ;  /* 0x00008000010b7983 */ /* 0x001f680000100800 */
[----:B------:R0:W-:Y:S01]  /*66330*/  STL [R1+0x19e8], R12 ;  /* 0x0019e80c01007387 */ /* 0x0001e20000100800 */
[----:B------:R-:W-:-:S03]  /*66340*/  @P0 FMUL R14, R14, 0.25 ;  /* 0x3e8000000e0e0820 */ /* 0x000fc60000400000 */
[----:B0-----:R-:W5:Y:S04]  /*66350*/  LDL R12, [R1+0x90] ;  /* 0x00009000010c7983 */ /* 0x001f680000100800 */
[----:B------:R0:W-:Y:S04]  /*66360*/  STL [R1+0x19ec], R13 ;  /* 0x0019ec0d01007387 */ /* 0x0001e80000100800 */
[----:B0-----:R-:W5:Y:S04]  /*66370*/  LDL R13, [R1+0x8c] ;  /* 0x00008c00010d7983 */ /* 0x001f680000100800 */
[----:B------:R0:W-:Y:S04]  /*66380*/  STL [R1+0x19f0], R14 ;  /* 0x0019f00e01007387 */ /* 0x0001e80000100800 */
[----:B0-----:R-:W5:Y:S01]  /*66390*/  LDL R14, [R1+0x88] ;  /* 0x00008800010e7983 */ /* 0x001f620000100800 */
[----:B------:R-:W-:-:S02]  /*663a0*/  @P0 FMUL R15, R15, 0.25 ;  /* 0x3e8000000f0f0820 */ /* 0x000fc40000400000 */
[----:B------:R-:W-:Y:S02]  /*663b0*/  @P0 FMUL R16, R16, 0.25 ;  /* 0x3e80000010100820 */ /* 0x000fe40000400000 */
[----:B------:R-:W-:Y:S01]  /*663c0*/  @P0 FMUL R17, R17, 0.25 ;  /* 0x3e80000011110820 */ /* 0x000fe20000400000 */
[----:B------:R-:W-:Y:S04]  /*663d0*/  STL [R1+0x19f4], R15 ;  /* 0x0019f40f01007387 */ /* 0x000fe80000100800 */
[----:B------:R-:W-:Y:S04]  /*663e0*/  STL [R1+0x19f8], R16 ;  /* 0x0019f81001007387 */ /* 0x000fe80000100800 */
[----:B------:R-:W-:Y:S01]  /*663f0*/  STL [R1+0x19fc], R17 ;  /* 0x0019fc1101007387 */ /* 0x000fe20000100800 */
[----:B------:R-:W-:-:S05]  /*66400*/  @P0 FMUL R18, R18, 0.25 ;  /* 0x3e80000012120820 */ /* 0x000fca0000400000 */
[----:B------:R-:W-:Y:S01]  /*66410*/  STL [R1+0x1a00], R18 ;  /* 0x001a001201007387 */ /* 0x000fe20000100800 */
[----:B--2---:R-:W-:-:S05]  /*66420*/  @P0 FMUL R19, R19, 0.25 ;  /* 0x3e80000013130820 */ /* 0x004fca0000400000 */
[----:B------:R-:W-:Y:S01]  /*66430*/  STL [R1+0x1a04], R19 ;  /* 0x001a041301007387 */ /* 0x000fe20000100800 */
[----:B---3--:R-:W-:-:S05]  /*66440*/  @P0 FMUL R20, R20, 0.25 ;  /* 0x3e80000014140820 */ /* 0x008fca0000400000 */
[----:B------:R-:W-:Y:S01]  /*66450*/  STL [R1+0x1a08], R20 ;  /* 0x001a081401007387 */ /* 0x000fe20000100800 */
[----:B----4-:R-:W-:-:S05]  /*66460*/  @P0 FMUL R21, R21, 0.25 ;  /* 0x3e80000015150820 */ /* 0x010fca0000400000 */
[----:B------:R-:W-:Y:S01]  /*66470*/  STL [R1+0x1a0c], R21 ;  /* 0x001a0c1501007387 */ /* 0x000fe20000100800 */
[----:B------:R-:W-:-:S05]  /*66480*/  @P0 FMUL R22, R22, 0.25 ;  /* 0x3e80000016160820 */ /* 0x000fca0000400000 */
[----:B------:R-:W-:Y:S01]  /*66490*/  STL [R1+0x1a10], R22 ;  /* 0x001a101601007387 */ /* 0x000fe20000100800 */
[----:B-----5:R-:W-:Y:S01]  /*664a0*/  @P0 FMUL R23, R23, 0.25 ;  /* 0x3e80000017170820 */ /* 0x020fe20000400000 */
[----:B------:R-:W-:-:S04]  /*664b0*/  FSETP.GEU.AND P4, PT, |R29|, 1.175494350822287508e-38, PT ;  /* 0x008000001d00780b */ /* 0x000fc80003f8e200 */
[----:B------:R-:W-:Y:S01]  /*664c0*/  STL [R1+0x1a14], R23 ;  /* 0x001a141701007387 */ /* 0x000fe20000100800 */
[----:B------:R-:W-:-:S05]  /*664d0*/  @P0 FMUL R24, R24, 0.25 ;  /* 0x3e80000018180820 */ /* 0x000fca0000400000 */
[----:B------:R-:W-:Y:S01]  /*664e0*/  STL [R1+0x1a18], R24 ;  /* 0x001a181801007387 */ /* 0x000fe20000100800 */
[----:B------:R-:W-:-:S05]  /*664f0*/  @P0 FMUL R25, R25, 0.25 ;  /* 0x3e80000019190820 */ /* 0x000fca0000400000 */
[----:B------:R-:W-:Y:S01]  /*66500*/  STL [R1+0x1a1c], R25 ;  /* 0x001a1c1901007387 */ /* 0x000fe20000100800 */
[----:B------:R-:W-:-:S05]  /*66510*/  @P0 FMUL R26, R26, 0.25 ;  /* 0x3e8000001a1a0820 */ /* 0x000fca0000400000 */
[----:B------:R-:W-:Y:S01]  /*66520*/  STL [R1+0x1a20], R26 ;  /* 0x001a201a01007387 */ /* 0x000fe20000100800 */
[----:B------:R-:W-:Y:S02]  /*66530*/  @P0 FMUL R29, R29, 0.25 ;  /* 0x3e8000001d1d0820 */ /* 0x000fe40000400000 */
[----:B------:R-:W-:-:S05]  /*66540*/  @P0 FMUL R27, R27, 0.25 ;  /* 0x3e8000001b1b0820 */ /* 0x000fca0000400000 */
[----:B------:R-:W-:Y:S01]  /*66550*/  STL [R1+0x1a24], R27 ;  /* 0x001a241b01007387 */ /* 0x000fe20000100800 */
[----:B------:R-:W-:-:S05]  /*66560*/  @P0 FMUL R28, R28, 0.25 ;  /* 0x3e8000001c1c0820 */ /* 0x000fca0000400000 */
[----:B------:R-:W-:Y:S01]  /*66570*/  STL [R1+0x1a28], R28 ;  /* 0x001a281c01007387 */ /* 0x000fe20000100800 */
[----:B------:R-:W-:-:S05]  /*66580*/  @P0 FMUL R0, R0, 0.25 ;  /* 0x3e80000000000820 */ /* 0x000fca0000400000 */
[----:B------:R-:W-:Y:S01]  /*66590*/  STL [R1+0x1a2c], R0 ;  /* 0x001a2c0001007387 */ /* 0x000fe20000100800 */
[----:B------:R-:W-:Y:S02]  /*665a0*/  @P0 FMUL R3, R3, 0.25 ;  /* 0x3e80000003030820 */ /* 0x000fe40000400000 */
[----:B------:R-:W-:Y:S02]  /*665b0*/  @P0 FMUL R2, R2, 0.25 ;  /* 0x3e80000002020820 */ /* 0x000fe40000400000 */
[----:B------:R-:W-:Y:S02]  /*665c0*/  @!P4 FMUL R10, R10, 16777216 ;  /* 0x4b8000000a0ac820 */ /* 0x000fe40000400000 */
[----:B------:R-:W-:Y:S02]  /*665d0*/  @!P4 FMUL R11, R11, 16777216 ;  /* 0x4b8000000b0bc820 */ /* 0x000fe40000400000 */
[----:B------:R-:W-:Y:S02]  /*665e0*/  @P0 FMUL R12, R12, 0.25 ;  /* 0x3e8000000c0c0820 */ /* 0x000fe40000400000 */
[----:B------:R-:W-:-:S02]  /*665f0*/  @P0 FMUL R13, R13, 0.25 ;  /* 0x3e8000000d0d0820 */ /* 0x000fc40000400000 */
[----:B------:R-:W-:-:S05]  /*66600*/  @P0 FMUL R14, R14, 0.25 ;  /* 0x3e8000000e0e0820 */ /* 0x000fca0000400000 */
[----:B------:R-:W-:Y:S04]  /*66610*/  @P0 STL [R1+0x88], R14 ;  /* 0x0000880e01000387 */ /* 0x000fe80000100800 */
[----:B------:R-:W-:Y:S04]  /*66620*/  STL [R1+0x1a30], R3 ;  /* 0x001a300301007387 */ /* 0x000fe80000100800 */
[----:B------:R-:W-:Y:S04]  /*66630*/  @P0 STL [R1+0x8c], R13 ;  /* 0x00008c0d01000387 */ /* 0x000fe80000100800 */
[----:B------:R-:W-:Y:S04]  /*66640*/  @P0 STL [R1+0x90], R12 ;  /* 0x0000900c01000387 */ /* 0x000fe80000100800 */
[----:B------:R-:W-:Y:S04]  /*66650*/  STL [R1+0x1a34], R2 ;  /* 0x001a340201007387 */ /* 0x000fe80000100800 */
[----:B------:R0:W-:Y:S02]  /*66660*/  STL [R1+0x1a38], R29 ;  /* 0x001a381d01007387 */ /* 0x0001e40000100800 */
[----:B0-----:R-:W-:-:S05]  /*66670*/  IMAD.MOV.U32 R29, RZ, RZ, R8 ;  /* 0x000000ffff1d7224 */ /* 0x001fca00078e0008 */
[----:B------:R0:W-:Y:S04]  /*66680*/  STL [R1+0x1a3c], R29 ;  /* 0x001a3c1d01007387 */ /* 0x0001e80000100800 */
[----:B------:R-:W-:Y:S01]  /*66690*/  @!P4 STL [R1+0x80], R11 ;  /* 0x0000800b0100c387 */ /* 0x000fe20000100800 */
[----:B0-----:R-:W-:-:S03]  /*666a0*/  MOV R29, R7 ;  /* 0x00000007001d7202 */ /* 0x001fc60000000f00 */
[----:B------:R-:W-:Y:S04]  /*666b0*/  @!P4 STL [R1+0x7c], R10 ;  /* 0x00007c0a0100c387 */ /* 0x000fe80000100800 */
[----:B------:R0:W-:Y:S01]  /*666c0*/  STL [R1+0x1a40], R29 ;  /* 0x001a401d01007387 */ /* 0x0001e20000100800 */
[----:B------:R-:W-:Y:S01]  /*666d0*/  IMAD.MOV.U32 R2, RZ, RZ, R5 ;  /* 0x000000ffff027224 */ /* 0x000fe200078e0005 */
[----:B------:R-:W-:Y:S02]  /*666e0*/  MOV R3, R4 ;  /* 0x0000000400037202 */ /* 0x000fe40000000f00 */
[----:B------:R-:W2:Y:S04]  /*666f0*/  LDL R0, [R1+0x60] ;  /* 0x0000600001007983 */ /* 0x000ea80000100800 */
[----:B------:R-:W3:Y:S01]  /*66700*/  LDL R28, [R1+0x5c] ;  /* 0x00005c00011c7983 */ /* 0x000ee20000100800 */
[----:B0-----:R-:W-:-:S03]  /*66710*/  MOV R29, R6 ;  /* 0x00000006001d7202 */ /* 0x001fc60000000f00 */
[----:B------:R-:W4:Y:S02]  /*66720*/  LDL R27, [R1+0x58] ;  /* 0x00005800011b7983 */ /* 0x000f240000100800 */
[----:B------:R-:W-:Y:S02]  /*66730*/  @!P4 FMUL R29, R29, 16777216 ;  /* 0x4b8000001d1dc820 */ /* 0x000fe40000400000 */
[----:B------:R-:W5:Y:S04]  /*66740*/  LDL R26, [R1+0x54] ;  /* 0x00005400011a7983 */ /* 0x000f680000100800 */
[----:B------:R-:W2:Y:S04]  /*66750*/  LDL R25, [R1+0x50] ;  /* 0x0000500001197983 */ /* 0x000ea80000100800 */
        /* <DEDUP_REMOVED lines=19> */
[----:B------:R-:W2:Y:S04]  /*66890*/  LDL R4, [R1] ;  /* 0x0000000001047983 */ /* 0x000ea80000100800 */
[----:B------:R0:W-:Y:S04]  /*668a0*/  @!P4 STL [R1+0x74], R29 ;  /* 0x0000741d0100c387 */ /* 0x0001e80000100800 */
[----:B0-----:R-:W2:Y:S02]  /*668b0*/  LDL.LU R29, [R1+0x1a40] ;  /* 0x001a4000011d7983 */ /* 0x001ea40000300800 */
[----:B--2---:R-:W-:-:S05]  /*668c0*/  @!P4 FMUL R29, R29, 16777216 ;  /* 0x4b8000001d1dc820 */ /* 0x004fca0000400000 */
[----:B------:R0:W-:Y:S04]  /*668d0*/  @!P4 STL [R1+0x70], R29 ;  /* 0x0000701d0100c387 */ /* 0x0001e80000100800 */
[----:B0-----:R-:W2:Y:S01]  /*668e0*/  LDL.LU R29, [R1+0x1a3c] ;  /* 0x001a3c00011d7983 */ /* 0x001ea20000300800 */
[----:B------:R-:W-:Y:S02]  /*668f0*/  @!P4 FMUL R2, R2, 16777216 ;  /* 0x4b8000000202c820 */ /* 0x000fe40000400000 */
[----:B------:R-:W-:Y:S02]  /*66900*/  @!P4 FMUL R3, R3, 16777216 ;  /* 0x4b8000000303c820 */ /* 0x000fe40000400000 */
[----:B------:R-:W-:Y:S02]  /*66910*/  @!P4 FMUL R0, R0, 16777216 ;  /* 0x4b8000000000c820 */ /* 0x000fe40000400000 */
[----:B---3--:R-:W-:-:S02]  /*66920*/  @!P4 FMUL R28, R28, 16777216 ;  /* 0x4b8000001c1cc820 */ /* 0x008fc40000400000 */
[----:B----4-:R-:W-:Y:S02]  /*66930*/  @!P4 FMUL R27, R27, 16777216 ;  /* 0x4b8000001b1bc820 */ /* 0x010fe40000400000 */
[----:B-----5:R-:W-:Y:S02]  /*66940*/  @!P4 FMUL R26, R26, 16777216 ;  /* 0x4b8000001a1ac820 */ /* 0x020fe40000400000 */
[----:B------:R-:W-:Y:S02]  /*66950*/  @!P4 FMUL R25, R25, 16777216 ;  /* 0x4b8000001919c820 */ /* 0x000fe40000400000 */
[----:B------:R-:W-:Y:S02]  /*66960*/  @!P4 FMUL R24, R24, 16777216 ;  /* 0x4b8000001818c820 */ /* 0x000fe40000400000 */
[----:B------:R-:W-:Y:S02]  /*66970*/  @!P4 FMUL R23, R23, 16777216 ;  /* 0x4b8000001717c820 */ /* 0x000fe40000400000 */
[----:B------:R-:W-:-:S02]  /*66980*/  @!P4 FMUL R22, R22, 16777216 ;  /* 0x4b8000001616c820 */ /* 0x000fc40000400000 */
[----:B------:R-:W-:Y:S02]  /*66990*/  @!P4 FMUL R21, R21, 16777216 ;  /* 0x4b8000001515c820 */ /* 0x000fe40000400000 */
[----:B------:R-:W-:Y:S02]  /*669a0*/  @!P4 FMUL R20, R20, 16777216 ;  /* 0x4b8000001414c820 */ /* 0x000fe40000400000 */
        /* <DEDUP_REMOVED lines=15> */
[----:B--2---:R-:W-:-:S05]  /*66aa0*/  @!P4 FMUL R29, R29, 16777216 ;  /* 0x4b8000001d1dc820 */ /* 0x004fca0000400000 */
[----:B------:R0:W-:Y:S04]  /*66ab0*/  @!P4 STL [R1+0x6c], R29 ;  /* 0x00006c1d0100c387 */ /* 0x0001e80000100800 */
[----:B0-----:R-:W2:Y:S04]  /*66ac0*/  LDL.LU R29, [R1+0x1a38] ;  /* 0x001a3800011d7983 */ /* 0x001ea80000300800 */
[----:B------:R0:W-:Y:S04]  /*66ad0*/  @!P4 STL [R1+0x68], R2 ;  /* 0x000068020100c387 */ /* 0x0001e80000100800 */
[----:B0-----:R-:W3:Y:S04]  /*66ae0*/  LDL.LU R2, [R1+0x1a34] ;  /* 0x001a340001027983 */ /* 0x001ee80000300800 */
[----:B------:R0:W-:Y:S04]  /*66af0*/  @!P4 STL [R1+0x64], R3 ;  /* 0x000064030100c387 */ /* 0x0001e80000100800 */
[----:B0-----:R-:W4:Y:S04]  /*66b00*/  LDL.LU R3, [R1+0x1a30] ;  /* 0x001a300001037983 */ /* 0x001f280000300800 */
[----:B------:R0:W-:Y:S04]  /*66b10*/  @!P4 STL [R1+0x60], R0 ;  /* 0x000060000100c387 */ /* 0x0001e80000100800 */
[----:B0-----:R-:W5:Y:S04]  /*66b20*/  LDL.LU R0, [R1+0x1a2c] ;  /* 0x001a2c0001007983 */ /* 0x001f680000300800 */
        /* <DEDUP_REMOVED lines=46> */
[----:B------:R0:W-:Y:S04]  /*66e10*/  @!P4 STL [R1], R4 ;  /* 0x000000040100c387 */ /* 0x0001e80000100800 */
[----:B0-----:R-:W2:Y:S01]  /*66e20*/  LDL.LU R4, [R1+0x19cc] ;  /* 0x0019cc0001047983 */ /* 0x001ea20000300800 */
[----:B------:R-:W-:-:S02]  /*66e30*/  @!P4 FMUL R9, R9, 16777216 ;  /* 0x4b8000000909c820 */ /* 0x000fc40000400000 */
[----:B--2---:R-:W-:-:S05]  /*66e40*/  @!P4 FMUL R4, R4, 16777216 ;  /* 0x4b8000000404c820 */ /* 0x004fca0000400000 */
[----:B------:R0:W-:Y:S02]  /*66e50*/  STL [R1+0x194c], R4 ;  /* 0x00194c0401007387 */ /* 0x0001e40000100800 */
[----:B0-----:R-:W-:Y:S02]  /*66e60*/  MOV R4, R9 ;  /* 0x0000000900047202 */ /* 0x001fe40000000f00 */
[----:B------:R-:W2:Y:S01]  /*66e70*/  LDL.LU R9, [R1+0x19c8] ;  /* 0x0019c80001097983 */ /* 0x000ea20000300800 */
[----:B------:R-:W-:Y:S02]  /*66e80*/  @!P4 FMUL R5, R5, 16777216 ;  /* 0x4b8000000505c820 */ /* 0x000fe40000400000 */
[----:B------:R-:W-:Y:S02]  /*66e90*/  @!P4 FMUL R6, R6, 16777216 ;  /* 0x4b8000000606c820 */ /* 0x000fe40000400000 */
[----:B------:R-:W-:Y:S01]  /*66ea0*/  @!P4 FMUL R7, R7, 16777216 ;  /* 0x4b8000000707c820 */ /* 0x000fe20000400000 */
[----:B------:R0:W-:Y:S01]  /*66eb0*/  STL [R1+0x1950], R5 ;  /* 0x0019500501007387 */ /* 0x0001e20000100800 */
[----:B------:R-:W-:-:S03]  /*66ec0*/  @!P4 FMUL R8, R8, 16777216 ;  /* 0x4b8000000808c820 */ /* 0x000fc60000400000 */
[----:B0-----:R-:W3:Y:S04]  /*66ed0*/  LDL.LU R5, [R1+0x7c] ;  /* 0x00007c0001057983 */ /* 0x001ee80000300800 */
[----:B------:R0:W-:Y:S04]  /*66ee0*/  STL [R1+0x1954], R6 ;  /* 0x0019540601007387 */ /* 0x0001e80000100800 */
[----:B0-----:R-:W3:Y:S04]  /*66ef0*/  LDL.LU R6, [R1+0x80] ;  /* 0x0000800001067983 */ /* 0x001ee80000300800 */
[----:B------:R0:W-:Y:S04]  /*66f00*/  STL [R1+0x1958], R7 ;  /* 0x0019580701007387 */ /* 0x0001e80000100800 */
[----:B0-----:R-:W3:Y:S04]  /*66f10*/  LDL R7, [R1+0x90] ;  /* 0x0000900001077983 */ /* 0x001ee80000100800 */
[----:B------:R0:W-:Y:S04]  /*66f20*/  STL [R1+0x195c], R8 ;  /* 0x00195c0801007387 */ /* 0x0001e80000100800 */
[----:B0-----:R-:W3:Y:S01]  /*66f30*/  LDL R8, [R1+0x8c] ;  /* 0x00008c0001087983 */ /* 0x001ee20000100800 */
[----:B--2---:R-:W-:-:S05]  /*66f40*/  @!P4 FMUL R9, R9, 16777216 ;  /* 0x4b8000000909c820 */ /* 0x004fca0000400000 */
[----:B------:R0:W-:Y:S04]  /*66f50*/  STL [R1+0x1960], R9 ;  /* 0x0019600901007387 */ /* 0x0001e80000100800 */
[----:B0-----:R-:W2:Y:S01]  /*66f60*/  LDL R9, [R1+0x88] ;  /* 0x0000880001097983 */ /* 0x001ea20000100800 */
[----:B------:R-:W-:Y:S02]  /*66f70*/  @!P4 FMUL R10, R10, 16777216 ;  /* 0x4b8000000a0ac820 */ /* 0x000fe40000400000 */
[----:B------:R-:W-:Y:S02]  /*66f80*/  @!P4 FMUL R11, R11, 16777216 ;  /* 0x4b8000000b0bc820 */ /* 0x000fe40000400000 */
[----:B------:R-:W-:Y:S02]  /*66f90*/  @!P4 FMUL R12, R12, 16777216 ;  /* 0x4b8000000c0cc820 */ /* 0x000fe40000400000 */
[----:B------:R-:W-:Y:S01]  /*66fa0*/  @!P4 FMUL R13, R13, 16777216 ;  /* 0x4b8000000d0dc820 */ /* 0x000fe20000400000 */
[----:B------:R-:W-:Y:S01]  /*66fb0*/  STL [R1+0x1964], R10 ;  /* 0x0019640a01007387 */ /* 0x000fe20000100800 */
[----:B------:R-:W-:-:S02]  /*66fc0*/  @!P4 FMUL R14, R14, 16777216 ;  /* 0x4b8000000e0ec820 */ /* 0x000fc40000400000 */
        /* <DEDUP_REMOVED lines=8> */
[----:B------:R-:W-:-:S03]  /*67050*/  @!P4 FMUL R20, R20, 16777216 ;  /* 0x4b8000001414c820 */ /* 0x000fc60000400000 */
        /* <DEDUP_REMOVED lines=17> */
[----:B-----5:R-:W-:-:S03]  /*67170*/  @!P4 FMUL R0, R0, 16777216 ;  /* 0x4b8000000000c820 */ /* 0x020fc60000400000 */
[----:B------:R-:W-:Y:S01]  /*67180*/  STL [R1+0x1998], R23 ;  /* 0x0019981701007387 */ /* 0x000fe20000100800 */
[----:B----4-:R-:W-:-:S03]  /*67190*/  @!P4 FMUL R3, R3, 16777216 ;  /* 0x4b8000000303c820 */ /* 0x010fc60000400000 */
[----:B------:R-:W-:Y:S01]  /*671a0*/  STL [R1+0x199c], R24 ;  /* 0x00199c1801007387 */ /* 0x000fe20000100800 */
[----:B---3--:R-:W-:-:S03]  /*671b0*/  @!P4 FMUL R8, R8, 16777216 ;  /* 0x4b8000000808c820 */ /* 0x008fc60000400000 */
[----:B------:R-:W-:Y:S01]  /*671c0*/  STL [R1+0x19a0], R25 ;  /* 0x0019a01901007387 */ /* 0x000fe20000100800 */
[----:B------:R-:W-:-:S03]  /*671d0*/  @!P4 FMUL R7, R7, 16777216 ;  /* 0x4b8000000707c820 */ /* 0x000fc60000400000 */
[----:B------:R-:W-:Y:S01]  /*671e0*/  STL [R1+0x19a4], R26 ;  /* 0x0019a41a01007387 */ /* 0x000fe20000100800 */
[----:B------:R-:W-:-:S03]  /*671f0*/  @!P4 FMUL R2, R2, 16777216 ;  /* 0x4b8000000202c820 */ /* 0x000fc60000400000 */
[----:B------:R-:W-:Y:S04]  /*67200*/  STL [R1+0x19a8], R27 ;  /* 0x0019a81b01007387 */ /* 0x000fe80000100800 */
[----:B------:R-:W-:Y:S04]  /*67210*/  STL [R1+0x19ac], R28 ;  /* 0x0019ac1c01007387 */ /* 0x000fe80000100800 */
[----:B------:R-:W-:Y:S01]  /*67220*/  STL [R1+0x19b0], R0 ;  /* 0x0019b00001007387 */ /* 0x000fe20000100800 */
[----:B--2---:R-:W-:-:S05]  /*67230*/  @!P4 FMUL R9, R9, 16777216 ;  /* 0x4b8000000909c820 */ /* 0x004fca0000400000 */
[----:B------:R-:W-:Y:S04]  /*67240*/  @!P4 STL [R1+0x88], R9 ;  /* 0x000088090100c387 */ /* 0x000fe80000100800 */
[----:B------:R-:W-:Y:S04]  /*67250*/  STL [R1+0x19b4], R3 ;  /* 0x0019b40301007387 */ /* 0x000fe80000100800 */
[----:B------:R-:W-:Y:S04]  /*67260*/  @!P4 STL [R1+0x8c], R8 ;  /* 0x00008c080100c387 */ /* 0x000fe80000100800 */
[----:B------:R-:W-:Y:S04]  /*67270*/  @!P4 STL [R1+0x90], R7 ;  /* 0x000090070100c387 */ /* 0x000fe80000100800 */
[----:B------:R0:W-:Y:S04]  /*67280*/  STL [R1+0x19b8], R2 ;  /* 0x0019b80201007387 */ /* 0x0001e80000100800 */
[----:B0-----:R-:W2:Y:S01]  /*67290*/  LDL.LU R2, [R1+0x6c] ;  /* 0x00006c0001027983 */ /* 0x001ea20000300800 */
[----:B------:R-:W-:-:S06]  /*672a0*/  @!P4 FMUL R29, R29, 16777216 ;  /* 0x4b8000001d1dc820 */ /* 0x000fcc0000400000 */
[----:B------:R-:W0:Y:S02]  /*672b0*/  MUFU.RCP R29, R29 ;  /* 0x0000001d001d7308 */ /* 0x000e240000001000 */
[C---:B0-----:R-:W-:Y:S02]  /*672c0*/  FMUL R3, R29.reuse, R6 ;  /* 0x000000061d037220 */ /* 0x041fe40000400000 */
[----:B------:R-:W-:-:S03]  /*672d0*/  FMUL R0, R29, R5 ;  /* 0x000000051d007220 */ /* 0x000fc60000400000 */
[----:B------:R-:W-:Y:S04]  /*672e0*/  STL [R1+0x2d0], R3 ;  /* 0x0002d00301007387 */ /* 0x000fe80000100800 */
[----:B--2---:R0:W-:Y:S04]  /*672f0*/  STL [R1+0x19bc], R2 ;  /* 0x0019bc0201007387 */ /* 0x0041e80000100800 */
[----:B------:R-:W-:Y:S04]  /*67300*/  STL [R1+0x2b8], R0 ;  /* 0x0002b80001007387 */ /* 0x000fe80000100800 */
[----:B0-----:R-:W2:Y:S04]  /*67310*/  LDL.LU R2, [R1+0x70] ;  /* 0x0000700001027983 */ /* 0x001ea80000300800 */
[----:B--2---:R0:W-:Y:S04]  /*67320*/  STL [R1+0x19c0], R2 ;  /* 0x0019c00201007387 */ /* 0x0041e80000100800 */
[----:B0-----:R-:W2:Y:S04]  /*67330*/  LDL.LU R2, [R1+0x74] ;  /* 0x0000740001027983 */ /* 0x001ea80000300800 */
[----:B--2---:R0:W-:Y:S04]  /*67340*/  STL [R1+0x19c4], R2 ;  /* 0x0019c40201007387 */ /* 0x0041e80000100800 */
[----:B------:R-:W2:Y:S04]  /*67350*/  LDL.LU R3, [R1+0x68] ;  /* 0x0000680001037983 */ /* 0x000ea80000300800 */
[----:B------:R-:W3:Y:S04]  /*67360*/  LDL.LU R0, [R1+0x64] ;  /* 0x0000640001007983 */ /* 0x000ee80000300800 */
[----:B------:R-:W4:Y:S04]  /*67370*/  LDL.LU R28, [R1+0x60] ;  /* 0x00006000011c7983 */ /* 0x000f280000300800 */
        /* <DEDUP_REMOVED lines=12> */
[----:B0-----:R-:W-:-:S03]  /*67440*/  IMAD.MOV.U32 R2, RZ, RZ, R4 ;  /* 0x000000ffff027224 */ /* 0x001fc600078e0004 */
[----:B------:R-:W2:Y:S04]  /*67450*/  LDL.LU R15, [R1+0x2c] ;  /* 0x00002c00010f7983 */ /* 0x000ea80000300800 */
[----:B------:R-:W2:Y:S04]  /*67460*/  LDL.LU R14, [R1+0x28] ;  /* 0x00002800010e7983 */ /* 0x000ea80000300800 */
[----:B------:R-:W2:Y:S04]  /*67470*/  LDL.LU R13, [R1+0x24] ;  /* 0x00002400010d7983 */ /* 0x000ea80000300800 */
[----:B------:R-:W2:Y:S01]  /*67480*/  LDL.LU R12, [R1+0x20] ;  /* 0x00002000010c7983 */ /* 0x000ea20000300800 */
[----:B------:R-:W-:-:S03]  /*67490*/  FMUL R2, R29, R2 ;  /* 0x000000021d027220 */ /* 0x000fc60000400000 */
[----:B------:R-:W2:Y:S04]  /*674a0*/  LDL.LU R11, [R1+0x1c] ;  /* 0x00001c00010b7983 */ /* 0x000ea80000300800 */
[----:B------:R-:W2:Y:S04]  /*674b0*/  LDL.LU R10, [R1+0x18] ;  /* 0x00001800010a7983 */ /* 0x000ea80000300800 */
[----:B------:R-:W2:Y:S04]  /*674c0*/  LDL.LU R9, [R1+0x14] ;  /* 0x0000140001097983 */ /* 0x000ea80000300800 */
[----:B------:R-:W2:Y:S04]  /*674d0*/  LDL.LU R8, [R1+0x10] ;  /* 0x0000100001087983 */ /* 0x000ea80000300800 */
[----:B------:R-:W2:Y:S04]  /*674e0*/  LDL.LU R7, [R1+0xc] ;  /* 0x00000c0001077983 */ /* 0x000ea80000300800 */
[----:B------:R-:W2:Y:S04]  /*674f0*/  LDL.LU R6, [R1+0x8] ;  /* 0x0000080001067983 */ /* 0x000ea80000300800 */
[----:B------:R-:W2:Y:S04]  /*67500*/  LDL.LU R5, [R1+0x4] ;  /* 0x0000040001057983 */ /* 0x000ea80000300800 */
[----:B------:R-:W2:Y:S04]  /*67510*/  LDL.LU R4, [R1] ;  /* 0x0000000001047983 */ /* 0x000ea80000300800 */
[----:B------:R0:W-:Y:S04]  /*67520*/  STL [R1+0x2b0], R2 ;  /* 0x0002b00201007387 */ /* 0x0001e80000100800 */
[----:B0-----:R-:W2:Y:S02]  /*67530*/  LDL.LU R2, [R1+0x19c4] ;  /* 0x0019c40001027983 */ /* 0x001ea40000300800 */
[----:B--2---:R-:W-:-:S05]  /*67540*/  FMUL R2, R29, R2 ;  /* 0x000000021d027220 */ /* 0x004fca0000400000 */
[----:B------:R0:W-:Y:S04]  /*67550*/  STL [R1+0x2a8], R2 ;  /* 0x0002a80201007387 */ /* 0x0001e80000100800 */
[----:B0-----:R-:W2:Y:S02]  /*67560*/  LDL.LU R2, [R1+0x19c0] ;  /* 0x0019c00001027983 */ /* 0x001ea40000300800 */
[----:B--2---:R-:W-:-:S05]  /*67570*/  FMUL R2, R29, R2 ;  /* 0x000000021d027220 */ /* 0x004fca0000400000 */
[----:B------:R0:W-:Y:S04]  /*67580*/  STL [R1+0x2a0], R2 ;  /* 0x0002a00201007387 */ /* 0x0001e80000100800 */
[----:B0-----:R-:W2:Y:S01]  /*67590*/  LDL.LU R2, [R1+0x19bc] ;  /* 0x0019bc0001027983 */ /* 0x001ea20000300800 */
[C---:B------:R-:W-:Y:S02]  /*675a0*/  FMUL R3, R29.reuse, R3 ;  /* 0x000000031d037220 */ /* 0x040fe40000400000 */
[C---:B---3--:R-:W-:Y:S02]  /*675b0*/  FMUL R0, R29.reuse, R0 ;  /* 0x000000001d007220 */ /* 0x048fe40000400000 */
[C---:B----4-:R-:W-:Y:S02]  /*675c0*/  FMUL R28, R29.reuse, R28 ;  /* 0x0000001c1d1c7220 */ /* 0x050fe40000400000 */
[----:B-----5:R-:W-:-:S02]  /*675d0*/  FMUL R27, R29, R27 ;  /* 0x0000001b1d1b7220 */ /* 0x020fc40000400000 */
[C---:B------:R-:W-:Y:S02]  /*675e0*/  FMUL R26, R29.reuse, R26 ;  /* 0x0000001a1d1a7220 */ /* 0x040fe40000400000 */
[C---:B------:R-:W-:Y:S02]  /*675f0*/  FMUL R25, R29.reuse, R25 ;  /* 0x000000191d197220 */ /* 0x040fe40000400000 */
[C---:B------:R-:W-:Y:S02]  /*67600*/  FMUL R24, R29.reuse, R24 ;  /* 0x000000181d187220 */ /* 0x040fe40000400000 */
[C---:B------:R-:W-:Y:S02]  /*67610*/  FMUL R23, R29.reuse, R23 ;  /* 0x000000171d177220 */ /* 0x040fe40000400000 */
[C---:B------:R-:W-:Y:S02]  /*67620*/  FMUL R22, R29.reuse, R22 ;  /* 0x000000161d167220 */ /* 0x040fe40000400000 */
[----:B------:R-:W-:-:S02]  /*67630*/  FMUL R21, R29, R21 ;  /* 0x000000151d157220 */ /* 0x000fc40000400000 */
        /* <DEDUP_REMOVED lines=17> */
[----:B--2---:R-:W-:-:S05]  /*67750*/  FMUL R2, R29, R2 ;  /* 0x000000021d027220 */ /* 0x004fca0000400000 */
[----:B------:R0:W-:Y:S04]  /*67760*/  STL [R1+0x298], R2 ;  /* 0x0002980201007387 */ /* 0x0001e80000100800 */
[----:B0-----:R-:W2:Y:S04]  /*67770*/  LDL.LU R2, [R1+0x19b8] ;  /* 0x0019b80001027983 */ /* 0x001ea80000300800 */
[----:B------:R0:W-:Y:S04]  /*67780*/  STL [R1+0x290], R3 ;  /* 0x0002900301007387 */ /* 0x0001e80000100800 */
[----:B0-----:R-:W3:Y:S04]  /*67790*/  LDL.LU R3, [R1+0x19b4] ;  /* 0x0019b40001037983 */ /* 0x001ee80000300800 */
[----:B------:R0:W-:Y:S04]  /*677a0*/  STL [R1+0x28c], R0 ;  /* 0x00028c0001007387 */ /* 0x0001e80000100800 */
[----:B0-----:R-:W4:Y:S04]  /*677b0*/  LDL.LU R0, [R1+0x19b0] ;  /* 0x0019b00001007983 */ /* 0x001f280000300800 */
[----:B------:R0:W-:Y:S04]  /*677c0*/  STL [R1+0x268], R28 ;  /* 0x0002681c01007387 */ /* 0x0001e80000100800 */
[----:B0-----:R-:W5:Y:S04]  /*677d0*/  LDL.LU R28, [R1+0x19ac] ;  /* 0x0019ac00011c7983 */ /* 0x001f680000300800 */
[----:B------:R0:W-:Y:S04]  /*677e0*/  STL [R1+0x264], R27 ;  /* 0x0002641b01007387 */ /* 0x0001e80000100800 */
[----:B0-----:R-:W2:Y:S04]  /*677f0*/  LDL.LU R27, [R1+0x19a8] ;  /* 0x0019a800011b7983 */ /* 0x001ea80000300800 */
        /* <DEDUP_REMOVED lines=43> */
[----:B0-----:R-:W3:Y:S04]  /*67ab0*/  LDL.LU R5, [R1+0x1950] ;  /* 0x0019500001057983 */ /* 0x001ee80000300800 */
[----:B------:R0:W-:Y:S04]  /*67ac0*/  STL [R1+0x188], R4 ;  /* 0x0001880401007387 */ /* 0x0001e80000100800 */
[----:B0-----:R-:W4:Y:S01]  /*67ad0*/  LDL.LU R4, [R1+0x194c] ;  /* 0x00194c0001047983 */ /* 0x001f220000300800 */
[----:B--2---:R-:W-:-:S02]  /*67ae0*/  FMUL R6, R29, R6 ;  /* 0x000000061d067220 */ /* 0x004fc40000400000 */
[C---:B---3--:R-:W-:Y:S02]  /*67af0*/  FMUL R5, R29.reuse, R5 ;  /* 0x000000051d057220 */ /* 0x048fe40000400000 */
[----:B----4-:R-:W-:-:S05]  /*67b00*/  FMUL R4, R29, R4 ;  /* 0x000000041d047220 */ /* 0x010fca0000400000 */
[----:B------:R0:W-:Y:S04]  /*67b10*/  STL [R1+0x184], R4 ;  /* 0x0001840401007387 */ /* 0x0001e80000100800 */
[----:B0-----:R-:W2:Y:S04]  /*67b20*/  LDL.LU R4, [R1+0x90] ;  /* 0x0000900001047983 */ /* 0x001ea80000300800 */
[----:B------:R0:W-:Y:S04]  /*67b30*/  STL [R1+0x180], R5 ;  /* 0x0001800501007387 */ /* 0x0001e80000100800 */
[----:B0-----:R-:W3:Y:S04]  /*67b40*/  LDL.LU R5, [R1+0x8c] ;  /* 0x00008c0001057983 */ /* 0x001ee80000300800 */
[----:B------:R0:W-:Y:S04]  /*67b50*/  STL [R1+0x17c], R6 ;  /* 0x00017c0601007387 */ /* 0x0001e80000100800 */
[----:B0-----:R-:W4:Y:S01]  /*67b60*/  LDL.LU R6, [R1+0x88] ;  /* 0x0000880001067983 */ /* 0x001f220000300800 */
[----:B------:R-:W-:-:S05]  /*67b70*/  FMUL R7, R29, R7 ;  /* 0x000000071d077220 */ /* 0x000fca0000400000 */
[----:B------:R0:W-:Y:S02]  /*67b80*/  STL [R1+0x178], R7 ;  /* 0x0001780701007387 */ /* 0x0001e40000100800 */
[C---:B0-----:R-:W-:Y:S02]  /*67b90*/  FMUL R7, R29.reuse, R8 ;  /* 0x000000081d077220 */ /* 0x041fe40000400000 */
[----:B------:R-:W-:-:S03]  /*67ba0*/  FMUL R8, R29, R9 ;  /* 0x000000091d087220 */ /* 0x000fc60000400000 */
[----:B------:R0:W-:Y:S01]  /*67bb0*/  STL [R1+0x174], R7 ;  /* 0x0001740701007387 */ /* 0x0001e20000100800 */
[----:B------:R-:W-:-:S03]  /*67bc0*/  FMUL R9, R29, R11 ;  /* 0x0000000b1d097220 */ /* 0x000fc60000400000 */
[----:B------:R1:W-:Y:S01]  /*67bd0*/  STL [R1+0x168], R8 ;  /* 0x0001680801007387 */ /* 0x0003e20000100800 */
[C---:B0-----:R-:W-:Y:S02]  /*67be0*/  FMUL R7, R29.reuse, R10 ;  /* 0x0000000a1d077220 */ /* 0x041fe40000400000 */
[----:B-1----:R-:W-:-:S03]  /*67bf0*/  FMUL R8, R29, R12 ;  /* 0x0000000c1d087220 */ /* 0x002fc60000400000 */
[----:B------:R0:W-:Y:S04]  /*67c00*/  STL [R1+0x164], R7 ;  /* 0x0001640701007387 */ /* 0x0001e80000100800 */
[----:B------:R1:W-:Y:S04]  /*67c10*/  STL [R1+0x148], R9 ;  /* 0x0001480901007387 */ /* 0x0003e80000100800 */
[----:B------:R5:W-:Y:S01]  /*67c20*/  STL [R1+0x144], R8 ;  /* 0x0001440801007387 */ /* 0x000be20000100800 */
[C---:B0-----:R-:W-:Y:S02]  /*67c30*/  FMUL R7, R29.reuse, R13 ;  /* 0x0000000d1d077220 */ /* 0x041fe40000400000 */
[----:B-1----:R-:W-:-:S03]  /*67c40*/  FMUL R9, R29, R14 ;  /* 0x0000000e1d097220 */ /* 0x002fc60000400000 */
[----:B------:R0:W-:Y:S01]  /*67c50*/  STL [R1+0x140], R7 ;  /* 0x0001400701007387 */ /* 0x0001e20000100800 */
[----:B-----5:R-:W-:-:S03]  /*67c60*/  FMUL R8, R29, R15 ;  /* 0x0000000f1d087220 */ /* 0x020fc60000400000 */
        /* <DEDUP_REMOVED lines=18> */
[----:B------:R1:W-:Y:S01]  /*67d90*/  STL [R1+0xd8], R9 ;  /* 0x0000d80901007387 */ /* 0x0003e20000100800 */
[----:B------:R-:W-:-:S03]  /*67da0*/  FMUL R0, R29, R0 ;  /* 0x000000001d007220 */ /* 0x000fc60000400000 */
[----:B------:R5:W-:Y:S01]  /*67db0*/  STL [R1+0xd4], R8 ;  /* 0x0000d40801007387 */ /* 0x000be20000100800 */
[C---:B0-----:R-:W-:Y:S02]  /*67dc0*/  FMUL R7, R29.reuse, R25 ;  /* 0x000000191d077220 */ /* 0x041fe40000400000 */
[----:B-1----:R-:W-:-:S03]  /*67dd0*/  FMUL R9, R29, R26 ;  /* 0x0000001a1d097220 */ /* 0x002fc60000400000 */
[----:B------:R0:W-:Y:S01]  /*67de0*/  STL [R1+0xd0], R7 ;  /* 0x0000d00701007387 */ /* 0x0001e20000100800 */
[----:B-----5:R-:W-:-:S03]  /*67df0*/  FMUL R8, R29, R27 ;  /* 0x0000001b1d087220 */ /* 0x020fc60000400000 */
[----:B------:R-:W-:Y:S04]  /*67e00*/  STL [R1+0xcc], R9 ;  /* 0x0000cc0901007387 */ /* 0x000fe80000100800 */
[----:B------:R-:W-:Y:S01]  /*67e10*/  STL [R1+0xc8], R8 ;  /* 0x0000c80801007387 */ /* 0x000fe20000100800 */
[----:B0-----:R-:W-:-:S03]  /*67e20*/  FMUL R7, R29, R28 ;  /* 0x0000001c1d077220 */ /* 0x001fc60000400000 */
[----:B------:R3:W-:Y:S04]  /*67e30*/  STL [R1+0x17c8], R0 ;  /* 0x0017c80001007387 */ /* 0x0007e80000100800 */
[----:B------:R-:W-:Y:S01]  /*67e40*/  STL [R1+0xb8], R7 ;  /* 0x0000b80701007387 */ /* 0x000fe20000100800 */
[C---:B--2---:R-:W-:Y:S02]  /*67e50*/  FMUL R4, R29.reuse, R4 ;  /* 0x000000041d047220 */ /* 0x044fe40000400000 */
[----:B---3--:R-:W-:-:S05]  /*67e60*/  FMUL R0, R29, R5 ;  /* 0x000000051d007220 */ /* 0x008fca0000400000 */
[----:B------:R0:W-:Y:S01]  /*67e70*/  STL [R1+0x17cc], R0 ;  /* 0x0017cc0001007387 */ /* 0x0001e20000100800 */
[C---:B----4-:R-:W-:Y:S02]  /*67e80*/  FMUL R6, R29.reuse, R6 ;  /* 0x000000061d067220 */ /* 0x050fe40000400000 */
[----:B0-----:R-:W-:-:S03]  /*67e90*/  FMUL R0, R29, R3 ;  /* 0x000000031d007220 */ /* 0x001fc60000400000 */
[----:B------:R-:W-:Y:S04]  /*67ea0*/  STL [R1+0xb0], R6 ;  /* 0x0000b00601007387 */ /* 0x000fe80000100800 */
[----:B------:R0:W-:Y:S04]  /*67eb0*/  STL [R1+0x17d0], R0 ;  /* 0x0017d00001007387 */ /* 0x0001e80000100800 */
[----:B------:R1:W-:Y:S04]  /*67ec0*/  STL [R1+0xa8], R4 ;  /* 0x0000a80401007387 */ /* 0x0003e80000100800 */
[----:B------:R-:W2:Y:S01]  /*67ed0*/  LDL.LU R28, [R1+0x5a0] ;  /* 0x0005a000011c7983 */ /* 0x000ea20000300800 */
[----:B0-----:R-:W-:-:S05]  /*67ee0*/  FMUL R0, R29, R2 ;  /* 0x000000021d007220 */ /* 0x001fca0000400000 */
[----:B------:R0:W-:Y:S04]  /*67ef0*/  STL [R1+0x9c], R0 ;  /* 0x00009c0001007387 */ /* 0x0001e80000100800 */
[----:B--2---:R-:W-:Y:S04]  /*67f00*/  STL [R1+0x18bc], R28 ;  /* 0x0018bc1c01007387 */ /* 0x004fe80000100800 */
[----:B------:R-:W2:Y:S04]  /*67f10*/  LDL.LU R27, [R1+0x5a4] ;  /* 0x0005a400011b7983 */ /* 0x000ea80000300800 */
        /* <DEDUP_REMOVED lines=46> */
[----:B-1----:R-:W2:Y:S04]  /*68200*/  LDL.LU R4, [R1+0x850] ;  /* 0x0008500001047983 */ /* 0x002ea80000300800 */
[----:B--2---:R1:W-:Y:S04]  /*68210*/  STL [R1+0x191c], R4 ;  /* 0x00191c0401007387 */ /* 0x0043e80000100800 */
[----:B0-----:R-:W2:Y:S04]  /*68220*/  LDL.LU R0, [R1+0x854] ;  /* 0x0008540001007983 */ /* 0x001ea80000300800 */
[----:B--2---:R0:W-:Y:S04]  /*68230*/  STL [R1+0x1920], R0 ;  /* 0x0019200001007387 */ /* 0x0041e80000100800 */
[----:B------:R-:W2:Y:S04]  /*68240*/  LDL.LU R23, [R1+0x860] ;  /* 0x0008600001177983 */ /* 0x000ea80000300800 */
[----:B--2---:R2:W-:Y:S04]  /*68250*/  STL [R1+0x1924], R23 ;  /* 0x0019241701007387 */ /* 0x0045e80000100800 */
[----:B---3--:R-:W3:Y:S04]  /*68260*/  LDL.LU R22, [R1+0x864] ;  /* 0x0008640001167983 */ /* 0x008ee80000300800 */
[----:B---3--:R3:W-:Y:S04]  /*68270*/  STL [R1+0x1928], R22 ;  /* 0x0019281601007387 */ /* 0x0087e80000100800 */
[----:B----4-:R-:W4:Y:S04]  /*68280*/  LDL.LU R21, [R1+0x870] ;  /* 0x0008700001157983 */ /* 0x010f280000300800 */
[----:B----4-:R4:W-:Y:S04]  /*68290*/  STL [R1+0x192c], R21 ;  /* 0x00192c1501007387 */ /* 0x0109e80000100800 */
[----:B-----5:R-:W5:Y:S04]  /*682a0*/  LDL.LU R20, [R1+0x874] ;  /* 0x0008740001147983 */ /* 0x020f680000300800 */
        /* <DEDUP_REMOVED lines=10> */
[----:B--2---:R-:W-:Y:S04]  /*68350*/  STL [R1+0x1944], R15 ;  /* 0x0019440f01007387 */ /* 0x004fe80000100800 */
[----:B------:R-:W2:Y:S04]  /*68360*/  LDL.LU R14, [R1+0x8a4] ;  /* 0x0008a400010e7983 */ /* 0x000ea80000300800 */
[----:B--2---:R3:W-:Y:S04]  /*68370*/  STL [R1+0x1948], R14 ;  /* 0x0019480e01007387 */ /* 0x0047e80000100800 */
        /* <DEDUP_REMOVED lines=9> */
[----:B-1----:R-:W2:Y:S04]  /*68410*/  LDL.LU R4, [R1+0x8f4] ;  /* 0x0008f40001047983 */ /* 0x002ea80000300800 */
[----:B0-----:R-:W2:Y:S04]  /*68420*/  LDL.LU R0, [R1+0x900] ;  /* 0x0009000001007983 */ /* 0x001ea80000300800 */
[----:B------:R-:W2:Y:S04]  /*68430*/  LDL.LU R23, [R1+0x904] ;  /* 0x0009040001177983 */ /* 0x000ea80000300800 */
[----:B---3--:R-:W3:Y:S04]  /*68440*/  LDL.LU R22, [R1+0x910] ;  /* 0x0009100001167983 */ /* 0x008ee80000300800 */
[----:B----4-:R-:W4:Y:S04]  /*68450*/  LDL.LU R21, [R1+0x914] ;  /* 0x0009140001157983 */ /* 0x010f280000300800 */
[----:B-----5:R-:W5:Y:S04]  /*68460*/  LDL.LU R20, [R1+0x920] ;  /* 0x0009200001147983 */ /* 0x020f680000300800 */
        /* <DEDUP_REMOVED lines=13> */
[----:B------:R-:W-:-:S13]  /*68540*/  FSETP.GT.AND P0, PT, |R29|, 8.50705917302346158658e+37, PT ;  /* 0x7e8000001d00780b */ /* 0x000fda0003f04200 */
[----:B--2---:R-:W-:Y:S02]  /*68550*/  @P0 FMUL R12, R12, 0.25 ;  /* 0x3e8000000c0c0820 */ /* 0x004fe40000400000 */
        /* <DEDUP_REMOVED lines=10> */
[----:B---3--:R-:W-:-:S02]  /*68600*/  @P0 FMUL R22, R22, 0.25 ;  /* 0x3e80000016160820 */ /* 0x008fc40000400000 */
[----:B----4-:R-:W-:Y:S02]  /*68610*/  @P0 FMUL R21, R21, 0.25 ;  /* 0x3e80000015150820 */ /* 0x010fe40000400000 */
[----:B-----5:R-:W-:Y:S02]  /*68620*/  @P0 FMUL R20, R20, 0.25 ;  /* 0x3e80000014140820 */ /* 0x020fe40000400000 */
        /* <DEDUP_REMOVED lines=9> */
[----:B------:R-:W-:-:S03]  /*686c0*/  @P0 FMUL R15, R15, 0.25 ;  /* 0x3e8000000f0f0820 */ /* 0x000fc60000400000 */
[----:B------:R0:W-:Y:S04]  /*686d0*/  STL [R1+0x90], R14 ;  /* 0x0000900e01007387 */ /* 0x0001e80000100800 */
[----:B0-----:R-:W2:Y:S04]  /*686e0*/  LDL.LU R14, [R1+0x1948] ;  /* 0x00194800010e7983 */ /* 0x001ea80000300800 */
[----:B------:R0:W-:Y:S01]  /*686f0*/  STL [R1+0x8c], R15 ;  /* 0x00008c0f01007387 */ /* 0x0001e20000100800 */
[----:B------:R-:W-:-:S03]  /*68700*/  @P0 FMUL R28, R28, 0.25 ;  /* 0x3e8000001c1c0820 */ /* 0x000fc60000400000 */
[----:B0-----:R-:W3:Y:S04]  /*68710*/  LDL.LU R15, [R1+0x1944] ;  /* 0x00194400010f7983 */ /* 0x001ee80000300800 */
[----:B------:R0:W-:Y:S04]  /*68720*/  STL [R1+0x88], R16 ;  /* 0x0000881001007387 */ /* 0x0001e80000100800 */
[----:B0-----:R-:W4:Y:S04]  /*68730*/  LDL.LU R16, [R1+0x1940] ;  /* 0x0019400001107983 */ /* 0x001f280000300800 */
[----:B------:R0:W-:Y:S04]  /*68740*/  STL [R1+0x84], R17 ;  /* 0x0000841101007387 */ /* 0x0001e80000100800 */
[----:B0-----:R-:W5:Y:S04]  /*68750*/  LDL.LU R17, [R1+0x193c] ;  /* 0x00193c0001117983 */ /* 0x001f680000300800 */
[----:B------:R0:W-:Y:S04]  /*68760*/  STL [R1+0x80], R18 ;  /* 0x0000801201007387 */ /* 0x0001e80000100800 */
[----:B0-----:R-:W5:Y:S04]  /*68770*/  LDL.LU R18, [R1+0x1938] ;  /* 0x0019380001127983 */ /* 0x001f680000300800 */
        /* <DEDUP_REMOVED lines=35> */
[----:B------:R-:W-:-:S05]  /*689b0*/  @P0 FMUL R13, R13, 0.25 ;  /* 0x3e8000000d0d0820 */ /* 0x000fca0000400000 */
        /* <DEDUP_REMOVED lines=9> */
[----:B------:R0:W-:Y:S01]  /*68a50*/  STL [R1+0x20], R16 ;  /* 0x0000201001007387 */ /* 0x0001e20000100800 */
[----:B-----5:R-:W-:-:S03]  /*68a60*/  @P0 FMUL R17, R17, 0.25 ;  /* 0x3e80000011110820 */ /* 0x020fc60000400000 */
[----:B0-----:R-:W5:Y:S04]  /*68a70*/  LDL.LU R16, [R1+0x18ec] ;  /* 0x0018ec0001107983 */ /* 0x001f680000300800 */
[----:B------:R0:W-:Y:S01]  /*68a80*/  STL [R1+0x1c], R17 ;  /* 0x00001c1101007387 */ /* 0x0001e20000100800 */
[----:B------:R-:W-:-:S03]  /*68a90*/  @P0 FMUL R18, R18, 0.25 ;  /* 0x3e80000012120820 */ /* 0x000fc60000400000 */
[----:B0-----:R-:W5:Y:S04]  /*68aa0*/  LDL.LU R17, [R1+0x18e8] ;  /* 0x0018e80001117983 */ /* 0x001f680000300800 */
[----:B------:R0:W-:Y:S04]  /*68ab0*/  STL [R1+0x18], R18 ;  /* 0x0000181201007387 */ /* 0x0001e80000100800 */
[----:B0-----:R-:W5:Y:S01]  /*68ac0*/  LDL.LU R18, [R1+0x18e4] ;  /* 0x0018e40001127983 */ /* 0x001f620000300800 */
[----:B------:R-:W-:-:S05]  /*68ad0*/  @P0 FMUL R19, R19, 0.25 ;  /* 0x3e80000013130820 */ /* 0x000fca0000400000 */
[----:B------:R0:W-:Y:S04]  /*68ae0*/  STL [R1+0x14], R19 ;  /* 0x0000141301007387 */ /* 0x0001e80000100800 */
[----:B0-----:R-:W5:Y:S01]  /*68af0*/  LDL.LU R19, [R1+0x18e0] ;  /* 0x0018e00001137983 */ /* 0x001f620000300800 */
[----:B------:R-:W-:-:S05]  /*68b00*/  @P0 FMUL R20, R20, 0.25 ;  /* 0x3e80000014140820 */ /* 0x000fca0000400000 */
[----:B------:R0:W-:Y:S01]  /*68b10*/  STL [R1+0x10], R20 ;  /* 0x0000101401007387 */ /* 0x0001e20000100800 */
[----:B------:R-:W-:-:S03]  /*68b20*/  @P0 FMUL R21, R21, 0.25 ;  /* 0x3e80000015150820 */ /* 0x000fc60000400000 */
[----:B0-----:R-:W5:Y:S04]  /*68b30*/  LDL.LU R20, [R1+0x18dc] ;  /* 0x0018dc0001147983 */ /* 0x001f680000300800 */
        /* <DEDUP_REMOVED lines=18> */
[----:B------:R-:W-:Y:S02]  /*68c60*/  @P0 FMUL R6, R6, 0.25 ;  /* 0x3e80000006060820 */ /* 0x000fe40000400000 */
[----:B0-----:R-:W-:Y:S02]  /*68c70*/  IMAD.MOV.U32 R5, RZ, RZ, R26 ;  /* 0x000000ffff057224 */ /* 0x001fe400078e001a */
[----:B------:R-:W5:Y:S04]  /*68c80*/  LDL.LU R26, [R1+0x18c4] ;  /* 0x0018c400011a7983 */ /* 0x000f680000300800 */
[----:B------:R0:W-:Y:S01]  /*68c90*/  STL [R1+0x184c], R6 ;  /* 0x00184c0601007387 */ /* 0x0001e20000100800 */
[----:B------:R-:W-:Y:S01]  /*68ca0*/  @P0 FMUL R7, R7, 0.25 ;  /* 0x3e80000007070820 */ /* 0x000fe20000400000 */
[----:B0-----:R-:W-:-:S02]  /*68cb0*/  MOV R6, R27 ;  /* 0x0000001b00067202 */ /* 0x001fc40000000f00 */
[----:B------:R-:W5:Y:S01]  /*68cc0*/  LDL.LU R27, [R1+0x18c0] ;  /* 0x0018c000011b7983 */ /* 0x000f620000300800 */
[----:B------:R-:W-:-:S03]  /*68cd0*/  @P0 FMUL R8, R8, 0.25 ;  /* 0x3e80000008080820 */ /* 0x000fc60000400000 */
[----:B------:R0:W-:Y:S02]  /*68ce0*/  STL [R1+0x1850], R7 ;  /* 0x0018500701007387 */ /* 0x0001e40000100800 */
[----:B0-----:R-:W-:Y:S02]  /*68cf0*/  MOV R7, R28 ;  /* 0x0000001c00077202 */ /* 0x001fe40000000f00 */
[----:B------:R-:W5:Y:S01]  /*68d00*/  LDL.LU R28, [R1+0x18bc] ;  /* 0x0018bc00011c7983 */ /* 0x000f620000300800 */
[----:B------:R-:W-:-:S03]  /*68d10*/  @P0 FMUL R9, R9, 0.25 ;  /* 0x3e80000009090820 */ /* 0x000fc60000400000 */
[----:B------:R0:W-:Y:S04]  /*68d20*/  STL [R1+0x1854], R8 ;  /* 0x0018540801007387 */ /* 0x0001e80000100800 */
[----:B0-----:R-:W5:Y:S01]  /*68d30*/  LDL R8, [R1+0x80] ;  /* 0x0000800001087983 */ /* 0x001f620000100800 */
        /* <DEDUP_REMOVED lines=8> */
[----:B0-----:R-:W5:Y:S04]  /*68dc0*/  LDL R11, [R1+0x8c] ;  /* 0x00008c00010b7983 */ /* 0x001f680000100800 */
[----:B------:R0:W-:Y:S04]  /*68dd0*/  STL [R1+0x1864], R12 ;  /* 0x0018640c01007387 */ /* 0x0001e80000100800 */
[----:B0-----:R-:W5:Y:S01]  /*68de0*/  LDL R12, [R1+0x90] ;  /* 0x00009000010c7983 */ /* 0x001f620000100800 */
[----:B--2---:R-:W-:-:S02]  /*68df0*/  @P0 FMUL R13, R13, 0.25 ;  /* 0x3e8000000d0d0820 */ /* 0x004fc40000400000 */
[----:B---3--:R-:W-:Y:S01]  /*68e00*/  @P0 FMUL R14, R14, 0.25 ;  /* 0x3e8000000e0e0820 */ /* 0x008fe20000400000 */
[----:B------:R-:W-:Y:S02]  /*68e10*/  FSETP.GEU.AND P4, PT, |R29|, 1.175494350822287508e-38, PT ;  /* 0x008000001d00780b */ /* 0x000fe40003f8e200 */
[----:B------:R-:W-:Y:S04]  /*68e20*/  STL [R1+0x1868], R13 ;  /* 0x0018680d01007387 */ /* 0x000fe80000100800 */
[----:B------:R-:W-:Y:S01]  /*68e30*/  STL [R1+0x186c], R14 ;  /* 0x00186c0e01007387 */ /* 0x000fe20000100800 */
[----:B----4-:R-:W-:-:S05]  /*68e40*/  @P0 FMUL R15, R15, 0.25 ;  /* 0x3e8000000f0f0820 */ /* 0x010fca0000400000 */
[----:B------:R-:W-:Y:S01]  /*68e50*/  STL [R1+0x1870], R15 ;  /* 0x0018700f01007387 */ /* 0x000fe20000100800 */
[----:B-----5:R-:W-:-:S05]  /*68e60*/  @P0 FMUL R16, R16, 0.25 ;  /* 0x3e80000010100820 */ /* 0x020fca0000400000 */
[----:B------:R-:W-:Y:S01]  /*68e70*/  STL [R1+0x1874], R16 ;  /* 0x0018741001007387 */ /* 0x000fe20000100800 */
[----:B------:R-:W-:-:S05]  /*68e80*/  @P0 FMUL R17, R17, 0.25 ;  /* 0x3e80000011110820 */ /* 0x000fca0000400000 */
[----:B------:R-:W-:Y:S01]  /*68e90*/  STL [R1+0x1878], R17 ;  /* 0x0018781101007387 */ /* 0x000fe20000100800 */
[----:B------:R-:W-:Y:S02]  /*68ea0*/  @P0 FMUL R3, R3, 0.25 ;  /* 0x3e80000003030820 */ /* 0x000fe40000400000 */
[----:B------:R-:W-:-:S05]  /*68eb0*/  @P0 FMUL R18, R18, 0.25 ;  /* 0x3e80000012120820 */ /* 0x000fca0000400000 */
[----:B------:R-:W-:Y:S01]  /*68ec0*/  STL [R1+0x187c], R18 ;  /* 0x00187c1201007387 */ /* 0x000fe20000100800 */
[----:B------:R-:W-:Y:S02]  /*68ed0*/  @P0 FMUL R2, R2, 0.25 ;  /* 0x3e80000002020820 */ /* 0x000fe40000400000 */
[----:B------:R-:W-:Y:S02]  /*68ee0*/  @P0 FMUL R29, R29, 0.25 ;  /* 0x3e8000001d1d0820 */ /* 0x000fe40000400000 */
[----:B------:R-:W-:Y:S02]  /*68ef0*/  @!P4 FMUL R3, R3, 16777216 ;  /* 0x4b8000000303c820 */ /* 0x000fe40000400000 */
[----:B------:R-:W-:Y:S02]  /*68f00*/  @!P4 FMUL R2, R2, 16777216 ;  /* 0x4b8000000202c820 */ /* 0x000fe40000400000 */
[----:B------:R-:W-:-:S05]  /*68f10*/  @P0 FMUL R19, R19, 0.25 ;  /* 0x3e80000013130820 */ /* 0x000fca0000400000 */
[----:B------:R-:W-:Y:S01]  /*68f20*/  STL [R1+0x1880], R19 ;  /* 0x0018801301007387 */ /* 0x000fe20000100800 */
        /* <DEDUP_REMOVED lines=17> */
[----:B------:R-:W-:Y:S04]  /*69040*/  STL [R1+0x18a4], R28 ;  /* 0x0018a41c01007387 */ /* 0x000fe80000100800 */
[----:B------:R-:W-:Y:S04]  /*69050*/  STL [R1+0x18a8], R29 ;  /* 0x0018a81d01007387 */ /* 0x000fe80000100800 */
[----:B------:R-:W-:Y:S04]  /*69060*/  STL [R1+0x18ac], R3 ;  /* 0x0018ac0301007387 */ /* 0x000fe80000100800 */
[----:B------:R0:W-:Y:S01]  /*69070*/  STL [R1+0x18b0], R2 ;  /* 0x0018b00201007387 */ /* 0x0001e20000100800 */
[----:B------:R-:W-:-:S02]  /*69080*/  @!P4 FMUL R8, R8, 16777216 ;  /* 0x4b8000000808c820 */ /* 0x000fc40000400000 */
[----:B0-----:R-:W-:Y:S02]  /*69090*/  IMAD.MOV.U32 R2, RZ, RZ, R7 ;  /* 0x000000ffff027224 */ /* 0x001fe400078e0007 */
[----:B------:R-:W-:Y:S02]  /*690a0*/  @!P4 FMUL R9, R9, 16777216 ;  /* 0x4b8000000909c820 */ /* 0x000fe40000400000 */
[----:B------:R-:W-:Y:S02]  /*690b0*/  @!P4 FMUL R10, R10, 16777216 ;  /* 0x4b8000000a0ac820 */ /* 0x000fe40000400000 */
[----:B------:R-:W-:Y:S02]  /*690c0*/  @!P4 FMUL R11, R11, 16777216 ;  /* 0x4b8000000b0bc820 */ /* 0x000fe40000400000 */
[----:B------:R-:W-:-:S05]  /*690d0*/  @!P4 FMUL R12, R12, 16777216 ;  /* 0x4b8000000c0cc820 */ /* 0x000fca0000400000 */
[----:B------:R-:W-:Y:S04]  /*690e0*/  @!P4 STL [R1+0x90], R12 ;  /* 0x0000900c0100c387 */ /* 0x000fe80000100800 */
[----:B------:R-:W-:Y:S04]  /*690f0*/  @!P4 STL [R1+0x8c], R11 ;  /* 0x00008c0b0100c387 */ /* 0x000fe80000100800 */
[----:B------:R-:W-:Y:S04]  /*69100*/  @!P4 STL [R1+0x88], R10 ;  /* 0x0000880a0100c387 */ /* 0x000fe80000100800 */
        /* <DEDUP_REMOVED lines=126> */
[----:B0-----:R-:W5:Y:S01]  /*698f0*/  LDL.LU R0, [R1+0x1840] ;  /* 0x0018400001007983 */ /* 0x001f620000300800 */
[----:B--2---:R-:W-:-:S02]  /*69900*/  @!P4 FMUL R13, R13, 16777216 ;  /* 0x4b8000000d0dc820 */ /* 0x004fc40000400000 */
[----:B---3--:R-:W-:Y:S02]  /*69910*/  @!P4 FMUL R12, R12, 16777216 ;  /* 0x4b8000000c0cc820 */ /* 0x008fe40000400000 */
[----:B----4-:R-:W-:Y:S02]  /*69920*/  @!P4 FMUL R11, R11, 16777216 ;  /* 0x4b8000000b0bc820 */ /* 0x010fe40000400000 */
[----:B-----5:R-:W-:Y:S02]  /*69930*/  @!P4 FMUL R10, R10, 16777216 ;  /* 0x4b8000000a0ac820 */ /* 0x020fe40000400000 */
[----:B------:R-:W-:Y:S02]  /*69940*/  @!P4 FMUL R9, R9, 16777216 ;  /* 0x4b8000000909c820 */ /* 0x000fe40000400000 */
[----:B------:R-:W-:Y:S02]  /*69950*/  @!P4 FMUL R8, R8, 16777216 ;  /* 0x4b8000000808c820 */ /* 0x000fe40000400000 */
[----:B------:R-:W-:-:S02]  /*69960*/  @!P4 FMUL R7, R7, 16777216 ;  /* 0x4b8000000707c820 */ /* 0x000fc40000400000 */
[----:B------:R-:W-:Y:S02]  /*69970*/  @!P4 FMUL R6, R6, 16777216 ;  /* 0x4b8000000606c820 */ /* 0x000fe40000400000 */
[----:B------:R-:W-:Y:S02]  /*69980*/  @!P4 FMUL R5, R5, 16777216 ;  /* 0x4b8000000505c820 */ /* 0x000fe40000400000 */
[----:B------:R-:W-:Y:S02]  /*69990*/  @!P4 FMUL R4, R4, 16777216 ;  /* 0x4b8000000404c820 */ /* 0x000fe40000400000 */
[----:B------:R-:W-:-:S05]  /*699a0*/  @!P4 FMUL R0, R0, 16777216 ;  /* 0x4b8000000000c820 */ /* 0x000fca0000400000 */
[----:B------:R-:W-:Y:S04]  /*699b0*/  STL [R1+0x17d4], R0 ;  /* 0x0017d40001007387 */ /* 0x000fe80000100800 */
[----:B------:R-:W-:Y:S04]  /*699c0*/  STL [R1+0x17d8], R4 ;  /* 0x0017d80401007387 */ /* 0x000fe80000100800 */
[----:B------:R-:W-:Y:S04]  /*699d0*/  STL [R1+0x17dc], R5 ;  /* 0x0017dc0501007387 */ /* 0x000fe80000100800 */
[----:B------:R-:W-:Y:S04]  /*699e0*/  STL [R1+0x17e0], R6 ;  /* 0x0017e00601007387 */ /* 0x000fe80000100800 */
[----:B------:R-:W-:Y:S04]  /*699f0*/  STL [R1+0x17e4], R7 ;  /* 0x0017e40701007387 */ /* 0x000fe80000100800 */
[----:B------:R0:W-:Y:S04]  /*69a00*/  STL [R1+0x17e8], R8 ;  /* 0x0017e80801007387 */ /* 0x0001e80000100800 */
[----:B------:R-:W-:Y:S04]  /*69a10*/  STL [R1+0x17ec], R9 ;  /* 0x0017ec0901007387 */ /* 0x000fe80000100800 */
[----:B------:R-:W-:Y:S04]  /*69a20*/  STL [R1+0x17f0], R10 ;  /* 0x0017f00a01007387 */ /* 0x000fe80000100800 */
[----:B------:R-:W-:Y:S04]  /*69a30*/  STL [R1+0x17f4], R11 ;  /* 0x0017f40b01007387 */ /* 0x000fe80000100800 */
[----:B------:R-:W-:Y:S04]  /*69a40*/  STL [R1+0x17f8], R12 ;  /* 0x0017f80c01007387 */ /* 0x000fe80000100800 */
[----:B------:R-:W-:Y:S04]  /*69a50*/  STL [R1+0x17fc], R13 ;  /* 0x0017fc0d01007387 */ /* 0x000fe80000100800 */
[----:B0-----:R-:W2:Y:S04]  /*69a60*/  LDL.LU R8, [R1+0x90] ;  /* 0x0000900001087983 */ /* 0x001ea80000300800 */
[----:B------:R-:W3:Y:S04]  /*69a70*/  LDL.LU R7, [R1+0x8c] ;  /* 0x00008c0001077983 */ /* 0x000ee80000300800 */
[----:B------:R-:W4:Y:S04]  /*69a80*/  LDL.LU R6, [R1+0x88] ;  /* 0x0000880001067983 */ /* 0x000f280000300800 */
[----:B------:R-:W5:Y:S04]  /*69a90*/  LDL.LU R5, [R1+0x84] ;  /* 0x0000840001057983 */ /* 0x000f680000300800 */
[----:B------:R-:W5:Y:S01]  /*69aa0*/  LDL.LU R4, [R1+0x80] ;  /* 0x0000800001047983 */ /* 0x000f620000300800 */
[----:B------:R-:W-:-:S02]  /*69ab0*/  @!P4 FMUL R29, R29, 16777216 ;  /* 0x4b8000001d1dc820 */ /* 0x000fc40000400000 */
[----:B------:R-:W-:Y:S01]  /*69ac0*/  @!P4 FMUL R14, R14, 16777216 ;  /* 0x4b8000000e0ec820 */ /* 0x000fe20000400000 */
[----:B------:R-:W5:Y:S01]  /*69ad0*/  LDL.LU R0, [R1+0x7c] ;  /* 0x00007c0001007983 */ /* 0x000f620000300800 */
[----:B------:R-:W-:Y:S02]  /*69ae0*/  @!P4 FMUL R15, R15, 16777216 ;  /* 0x4b8000000f0fc820 */ /* 0x000fe40000400000 */
[----:B------:R-:W0:Y:S01]  /*69af0*/  MUFU.RCP R29, R29 ;  /* 0x0000001d001d7308 */ /* 0x000e220000001000 */
[----:B------:R-:W-:Y:S02]  /*69b00*/  @!P4 FMUL R16, R16, 16777216 ;  /* 0x4b8000001010c820 */ /* 0x000fe40000400000 */
[----:B------:R-:W-:Y:S01]  /*69b10*/  @!P4 FMUL R17, R17, 16777216 ;  /* 0x4b8000001111c820 */ /* 0x000fe20000400000 */
[----:B------:R-:W-:Y:S01]  /*69b20*/  STL [R1+0x1800], R14 ;  /* 0x0018000e01007387 */ /* 0x000fe20000100800 */
        /* <DEDUP_REMOVED lines=19> */
[----:B0-----:R-:W-:-:S03]  /*69c60*/  FMUL R3, R29, R3 ;  /* 0x000000031d037220 */ /* 0x001fc60000400000 */
[----:B------:R-:W-:Y:S04]  /*69c70*/  STL [R1+0x1824], R23 ;  /* 0x0018241701007387 */ /* 0x000fe80000100800 */
[----:B------:R-:W-:Y:S04]  /*69c80*/  STL [R1+0x1828], R24 ;  /* 0x0018281801007387 */ /* 0x000fe80000100800 */
[----:B------:R-:W-:Y:S01]  /*69c90*/  STL [R1+0x182c], R25 ;  /* 0x00182c1901007387 */ /* 0x000fe20000100800 */
[----:B------:R-:W-:-:S03]  /*69ca0*/  FMUL R2, R29, R2 ;  /* 0x000000021d027220 */ /* 0x000fc60000400000 */
[----:B------:R-:W-:Y:S04]  /*69cb0*/  STL [R1+0x1830], R26 ;  /* 0x0018301a01007387 */ /* 0x000fe80000100800 */
[----:B------:R-:W-:Y:S04]  /*69cc0*/  STL [R1+0x1834], R27 ;  /* 0x0018341b01007387 */ /* 0x000fe80000100800 */
[----:B------:R-:W-:Y:S04]  /*69cd0*/  STL [R1+0x1838], R28 ;  /* 0x0018381c01007387 */ /* 0x000fe80000100800 */
[----:B------:R2:W-:Y:S04]  /*69ce0*/  STL [R1+0x1680], R3 ;  /* 0x0016800301007387 */ /* 0x0005e80000100800 */
[----:B------:R3:W-:Y:S01]  /*69cf0*/  STL [R1+0x1684], R2 ;  /* 0x0016840201007387 */ /* 0x0007e20000100800 */
[----:B--2---:R-:W-:-:S05]  /*69d00*/  FMUL R3, R29, R8 ;  /* 0x000000081d037220 */ /* 0x004fca0000400000 */
[----:B------:R4:W-:Y:S01]  /*69d10*/  STL [R1+0x1688], R3 ;  /* 0x0016880301007387 */ /* 0x0009e20000100800 */
[C---:B---3--:R-:W-:Y:S02]  /*69d20*/  FMUL R2, R29.reuse, R7 ;  /* 0x000000071d027220 */ /* 0x048fe40000400000 */
[----:B----4-:R-:W-:-:S05]  /*69d30*/  FMUL R3, R29, R6 ;  /* 0x000000061d037220 */ /* 0x010fca0000400000 */
[----:B------:R5:W-:Y:S04]  /*69d40*/  STL [R1+0x168c], R3 ;  /* 0x00168c0301007387 */ /* 0x000be80000100800 */
[----:B------:R0:W-:Y:S01]  /*69d50*/  STL [R1+0x1a8], R2 ;  /* 0x0001a80201007387 */ /* 0x0001e20000100800 */
[C---:B-----5:R-:W-:Y:S02]  /*69d60*/  FMUL R3, R29.reuse, R4 ;  /* 0x000000041d037220 */ /* 0x060fe40000400000 */
[----:B0-----:R-:W-:-:S03]  /*69d70*/  FMUL R2, R29, R5 ;  /* 0x000000051d027220 */ /* 0x001fc60000400000 */
[----:B------:R0:W-:Y:S04]  /*69d80*/  STL [R1+0x16b0], R3 ;  /* 0x0016b00301007387 */ /* 0x0001e80000100800 */
[----:B------:R-:W-:Y:S04]  /*69d90*/  STL [R1+0x198], R2 ;  /* 0x0001980201007387 */ /* 0x000fe80000100800 */
[----:B0-----:R-:W2:Y:S01]  /*69da0*/  LDL.LU R3, [R1+0x74] ;  /* 0x0000740001037983 */ /* 0x001ea20000300800 */
[----:B------:R-:W-:-:S03]  /*69db0*/  FMUL R0, R29, R0 ;  /* 0x000000001d007220 */ /* 0x000fc60000400000 */
[----:B--2---:R0:W-:Y:S04]  /*69dc0*/  STL [R1+0x183c], R3 ;  /* 0x00183c0301007387 */ /* 0x0041e80000100800 */
[----:B0-----:R-:W2:Y:S04]  /*69dd0*/  LDL.LU R3, [R1+0x78] ;  /* 0x0000780001037983 */ /* 0x001ea80000300800 */
[----:B------:R-:W3:Y:S04]  /*69de0*/  LDL.LU R28, [R1+0x70] ;  /* 0x00007000011c7983 */ /* 0x000ee80000300800 */
[----:B------:R-:W4:Y:S04]  /*69df0*/  LDL.LU R27, [R1+0x6c] ;  /* 0x00006c00011b7983 */ /* 0x000f280000300800 */
[----:B------:R0:W-:Y:S04]  /*69e00*/  STL [R1+0x18c], R0 ;  /* 0x00018c0001007387 */ /* 0x0001e80000100800 */
        /* <DEDUP_REMOVED lines=24> */
[----:B------:R-:W5:Y:S01]  /*69f90*/  LDL.LU R2, [R1+0x4] ;  /* 0x0000040001027983 */ /* 0x000f620000300800 */
[----:B--2---:R-:W-:-:S05]  /*69fa0*/  FMUL R3, R29, R3 ;  /* 0x000000031d037220 */ /* 0x004fca0000400000 */
[----:B------:R0:W-:Y:S04]  /*69fb0*/  STL [R1+0x170], R3 ;  /* 0x0001700301007387 */ /* 0x0001e80000100800 */
[----:B0-----:R-:W2:Y:S01]  /*69fc0*/  LDL.LU R3, [R1+0x183c] ;  /* 0x00183c0001037983 */ /* 0x001ea20000300800 */
[C---:B---3--:R-:W-:Y:S02]  /*69fd0*/  FMUL R28, R29.reuse, R28 ;  /* 0x0000001c1d1c7220 */ /* 0x048fe40000400000 */
[C---:B----4-:R-:W-:Y:S02]  /*69fe0*/  FMUL R27, R29.reuse, R27 ;  /* 0x0000001b1d1b7220 */ /* 0x050fe40000400000 */
[C---:B-----5:R-:W-:Y:S02]  /*69ff0*/  FMUL R26, R29.reuse, R26 ;  /* 0x0000001a1d1a7220 */ /* 0x060fe40000400000 */
        /* <DEDUP_REMOVED lines=35> */
[----:B0-----:R-:W3:Y:S04]  /*6a230*/  LDL.LU R24, [R1+0x1828] ;  /* 0x0018280001187983 */ /* 0x001ee80000300800 */
        /* <DEDUP_REMOVED lines=41> */
[----:B0-----:R-:W3:Y:S01]  /*6a4d0*/  LDL.LU R0, [R1+0x17d4] ;  /* 0x0017d40001007983 */ /* 0x001ee20000300800 */
[----:B--2---:R-:W-:-:S05]  /*6a4e0*/  FMUL R3, R29, R3 ;  /* 0x000000031d037220 */ /* 0x004fca0000400000 */
[----:B------:R0:W-:Y:S02]  /*6a4f0*/  STL [R1+0x34], R3 ;  /* 0x0000340301007387 */ /* 0x0001e40000100800 */
[C---:B0-----:R-:W-:Y:S02]  /*6a500*/  FMUL R3, R29.reuse, R2 ;  /* 0x000000021d037220 */ /* 0x041fe40000400000 */
[C---:B---3--:R-:W-:Y:S02]  /*6a510*/  FMUL R2, R29.reuse, R0 ;  /* 0x000000001d027220 */ /* 0x048fe40000400000 */
[----:B------:R-:W2:Y:S04]  /*6a520*/  LDL.LU R0, [R1+0x17d0] ;  /* 0x0017d00001007983 */ /* 0x000ea80000300800 */
[----:B------:R0:W-:Y:S04]  /*6a530*/  STL [R1+0x30], R3 ;  /* 0x0000300301007387 */ /* 0x0001e80000100800 */
[----:B------:R1:W-:Y:S01]  /*6a540*/  STL [R1+0x2c], R2 ;  /* 0x00002c0201007387 */ /* 0x0003e20000100800 */
[----:B0-----:R-:W-:-:S02]  /*6a550*/  FMUL R3, R29, R4 ;  /* 0x000000041d037220 */ /* 0x001fc40000400000 */
[C---:B------:R-:W-:Y:S02]  /*6a560*/  FMUL R4, R29.reuse, R6 ;  /* 0x000000061d047220 */ /* 0x040fe40000400000 */
[C---:B-1----:R-:W-:Y:S01]  /*6a570*/  FMUL R2, R29.reuse, R5 ;  /* 0x000000051d027220 */ /* 0x042fe20000400000 */
[----:B------:R0:W-:Y:S04]  /*6a580*/  STL [R1+0x28], R3 ;  /* 0x0000280301007387 */ /* 0x0001e80000100800 */
[----:B------:R1:W-:Y:S04]  /*6a590*/  STL [R1+0x24], R2 ;  /* 0x0000240201007387 */ /* 0x0003e80000100800 */
[----:B------:R3:W-:Y:S01]  /*6a5a0*/  STL [R1+0x20], R4 ;  /* 0x0000200401007387 */ /* 0x0007e20000100800 */
[----:B0-----:R-:W-:-:S02]  /*6a5b0*/  FMUL R3, R29, R7 ;  /* 0x000000071d037220 */ /* 0x001fc40000400000 */
[----:B-1----:R-:W-:-:S03]  /*6a5c0*/  FMUL R2, R29, R8 ;  /* 0x000000081d027220 */ /* 0x002fc60000400000 */
[----:B------:R0:W-:Y:S01]  /*6a5d0*/  STL [R1+0x1c], R3 ;  /* 0x00001c0301007387 */ /* 0x0001e20000100800 */
[----:B---3--:R-:W-:-:S03]  /*6a5e0*/  FMUL R4, R29, R9 ;  /* 0x000000091d047220 */ /* 0x008fc60000400000 */
[----:B------:R1:W-:Y:S04]  /*6a5f0*/  STL [R1+0x18], R2 ;  /* 0x0000180201007387 */ /* 0x0003e80000100800 */
[----:B------:R3:W-:Y:S01]  /*6a600*/  STL [R1+0x14], R4 ;  /* 0x0000140401007387 */ /* 0x0007e20000100800 */
[C---:B0-----:R-:W-:Y:S02]  /*6a610*/  FMUL R3, R29.reuse, R10 ;  /* 0x0000000a1d037220 */ /* 0x041fe40000400000 */
[----:B-1----:R-:W-:-:S03]  /*6a620*/  FMUL R2, R29, R11 ;  /* 0x0000000b1d027220 */ /* 0x002fc60000400000 */
[----:B------:R0:W-:Y:S01]  /*6a630*/  STL [R1+0x10], R3 ;  /* 0x0000100301007387 */ /* 0x0001e20000100800 */
[----:B---3--:R-:W-:-:S03]  /*6a640*/  FMUL R4, R29, R12 ;  /* 0x0000000c1d047220 */ /* 0x008fc60000400000 */
[----:B------:R1:W-:Y:S04]  /*6a650*/  STL [R1+0xc], R2 ;  /* 0x00000c0201007387 */ /* 0x0003e80000100800 */
[----:B------:R-:W-:Y:S04]  /*6a660*/  STL [R1+0x8], R4 ;  /* 0x0000080401007387 */ /* 0x000fe80000100800 */
[----:B------:R-:W2:Y:S01]  /*6a670*/  LDL.LU R8, [R1+0x9c] ;  /* 0x00009c0001087983 */ /* 0x000ea20000300800 */
[C---:B0-----:R-:W-:Y:S02]  /*6a680*/  FMUL R3, R29.reuse, R13 ;  /* 0x0000000d1d037220 */ /* 0x041fe40000400000 */
[----:B-1----:R-:W-:-:S03]  /*6a690*/  FMUL R2, R29, R14 ;  /* 0x0000000e1d027220 */ /* 0x002fc60000400000 */
[----:B------:R0:W-:Y:S01]  /*6a6a0*/  STL [R1+0x4], R3 ;  /* 0x0000040301007387 */ /* 0x0001e20000100800 */
[----:B------:R-:W-:-:S03]  /*6a6b0*/  FMUL R15, R29, R15 ;  /* 0x0000000f1d0f7220 */ /* 0x000fc60000400000 */
[----:B------:R-:W3:Y:S01]  /*6a6c0*/  LDL.LU R9, [R1+0xa8] ;  /* 0x0000a80001097983 */ /* 0x000ee20000300800 */
[----:B------:R-:W-:-:S03]  /*6a6d0*/  FMUL R14, R29, R16 ;  /* 0x000000101d0e7220 */ /* 0x000fc60000400000 */
[----:B------:R1:W-:Y:S04]  /*6a6e0*/  STL [R1], R2 ;  /* 0x0000000201007387 */ /* 0x0003e80000100800 */
[----:B------:R-:W3:Y:S01]  /*6a6f0*/  LDL.LU R10, [R1+0xb0] ;  /* 0x0000b000010a7983 */ /* 0x000ee20000300800 */
[----:B------:R-:W-:-:S03]  /*6a700*/  FMUL R13, R29, R17 ;  /* 0x000000111d0d7220 */ /* 0x000fc60000400000 */
[----:B------:R-:W3:Y:S04]  /*6a710*/  LDL.LU R11, [R1+0xb8] ;  /* 0x0000b800010b7983 */ /* 0x000ee80000300800 */
[----:B------:R-:W3:Y:S04]  /*6a720*/  LDL.LU R12, [R1+0x2bc] ;  /* 0x0002bc00010c7983 */ /* 0x000ee80000300800 */
[----:B0-----:R-:W3:Y:S04]  /*6a730*/  LDL.LU R3, [R1+0x2b4] ;  /* 0x0002b40001037983 */ /* 0x001ee80000300800 */
[----:B-1----:R-:W3:Y:S04]  /*6a740*/  LDL.LU R2, [R1+0x1d0] ;  /* 0x0001d00001027983 */ /* 0x002ee80000300800 */
[----:B------:R0:W-:Y:S01]  /*6a750*/  STL [R1+0x17b0], R15 ;  /* 0x0017b00f01007387 */ /* 0x0001e20000100800 */
[----:B------:R-:W-:-:S02]  /*6a760*/  FMUL R17, R29, R18 ;  /* 0x000000121d117220 */ /* 0x000fc40000400000 */
[C---:B------:R-:W-:Y:S01]  /*6a770*/  FMUL R16, R29.reuse, R20 ;  /* 0x000000141d107220 */ /* 0x040fe20000400000 */
[----:B0-----:R-:W3:Y:S04]  /*6a780*/  LDL.LU R15, [R1+0x1c4] ;  /* 0x0001c400010f7983 */ /* 0x001ee80000300800 */
[----:B------:R0:W-:Y:S01]  /*6a790*/  STL [R1+0x17b4], R14 ;  /* 0x0017b40e01007387 */ /* 0x0001e20000100800 */
[C---:B------:R-:W-:Y:S02]  /*6a7a0*/  FMUL R7, R29.reuse, R21 ;  /* 0x000000151d077220 */ /* 0x040fe40000400000 */
[C---:B----4-:R-:W-:Y:S02]  /*6a7b0*/  FMUL R4, R29.reuse, R27 ;  /* 0x0000001b1d047220 */ /* 0x050fe40000400000 */
[C---:B------:R-:W-:Y:S01]  /*6a7c0*/  FMUL R28, R29.reuse, R28 ;  /* 0x0000001c1d1c7220 */ /* 0x040fe20000400000 */
[----:B0-----:R-:W4:Y:S04]  /*6a7d0*/  LDL.LU R14, [R1+0x2a4] ;  /* 0x0002a400010e7983 */ /* 0x001f280000300800 */
[----:B------:R0:W-:Y:S01]  /*6a7e0*/  STL [R1+0x17b8], R13 ;  /* 0x0017b80d01007387 */ /* 0x0001e20000100800 */
[----:B------:R-:W-:-:S02]  /*6a7f0*/  FMUL R5, R29, R25 ;  /* 0x000000191d057220 */ /* 0x000fc40000400000 */
[C---:B------:R-:W-:Y:S01]  /*6a800*/  FMUL R6, R29.reuse, R23 ;  /* 0x000000171d067220 */ /* 0x040fe20000400000 */
[----:B0-----:R-:W3:Y:S04]  /*6a810*/  LDL.LU R13, [R1+0xbc] ;  /* 0x0000bc00010d7983 */ /* 0x001ee80000300800 */
[----:B------:R-:W3:Y:S04]  /*6a820*/  LDL.LU R18, [R1+0x1d8] ;  /* 0x0001d80001127983 */ /* 0x000ee80000300800 */
[----:B------:R-:W3:Y:S01]  /*6a830*/  LDL.LU R20, [R1+0x194] ;  /* 0x0001940001147983 */ /* 0x000ee20000300800 */
[----:B------:R-:W-:-:S03]  /*6a840*/  FMUL R19, R29, R19 ;  /* 0x000000131d137220 */ /* 0x000fc60000400000 */
[----:B------:R-:W3:Y:S01]  /*6a850*/  LDL.LU R21, [R1+0x1a4] ;  /* 0x0001a40001157983 */ /* 0x000ee20000300800 */
[----:B------:R-:W-:-:S03]  /*6a860*/  FMUL R22, R29, R22 ;  /* 0x000000161d167220 */ /* 0x000fc60000400000 */
[----:B------:R-:W3:Y:S01]  /*6a870*/  LDL.LU R27, [R1+0x2c0] ;  /* 0x0002c000011b7983 */ /* 0x000ee20000300800 */
[C---:B-----5:R-:W-:Y:S01]  /*6a880*/  FMUL R26, R29.reuse, R26 ;  /* 0x0000001a1d1a7220 */ /* 0x060fe20000400000 */
[----:B------:R-:W-:Y:S01]  /*6a890*/  F2FP.PACK_AB R4, R4, R28 ;  /* 0x0000001c0404723e */ /* 0x000fe200000000ff */
[----:B------:R-:W-:Y:S01]  /*6a8a0*/  FMUL R24, R29, R24 ;  /* 0x000000181d187220 */ /* 0x000fe20000400000 */
[----:B------:R-:W4:Y:S04]  /*6a8b0*/  LDL.LU R25, [R1+0x2ac] ;  /* 0x0002ac0001197983 */ /* 0x000f280000300800 */
[----:B------:R-:W5:Y:S04]  /*6a8c0*/  LDL.LU R23, [R1+0x1ac] ;  /* 0x0001ac0001177983 */ /* 0x000f680000300800 */
[----:B------:R-:W3:Y:S04]  /*6a8d0*/  LDL.LU R29, [R1+0x294] ;  /* 0x00029400011d7983 */ /* 0x000ee80000300800 */
[----:B------:R-:W3:Y:S01]  /*6a8e0*/  LDL.LU R28, [R1+0x29c] ;  /* 0x00029c00011c7983 */ /* 0x000ee20000300800 */
[----:B--2---:R-:W-:-:S03]  /*6a8f0*/  F2FP.PACK_AB R8, R0, R8 ;  /* 0x000000080008723e */ /* 0x004fc600000000ff */
[----:B------:R-:W3:Y:S01]  /*6a900*/  LDL.LU R0, [R1+0x17cc] ;  /* 0x0017cc0001007983 */ /* 0x000ee20000300800 */
[----:B------:R-:W-:-:S03]  /*6a910*/  F2FP.PACK_AB R5, R5, R26 ;  /* 0x0000001a0505723e */ /* 0x000fc600000000ff */
[----:B------:R-:W2:Y:S01]  /*6a920*/  LDL.LU R26, [R1+0x19c] ;  /* 0x00019c00011a7983 */ /* 0x000ea20000300800 */
[----:B---3--:R-:W-:-:S03]  /*6a930*/  F2FP.PACK_AB R9, R0, R9 ;  /* 0x000000090009723e */ /* 0x008fc600000000ff */
[----:B------:R-:W3:Y:S01]  /*6a940*/  LDL.LU R0, [R1+0x17c8] ;  /* 0x0017c80001007983 */ /* 0x000ee20000300800 */
[----:B------:R-:W-:-:S03]  /*6a950*/  F2FP.PACK_AB R6, R6, R24 ;  /* 0x000000180606723e */ /* 0x000fc600000000ff */
[----:B------:R-:W2:Y:S01]  /*6a960*/  LDL.LU R24, [R1+0xc8] ;  /* 0x0000c80001187983 */ /* 0x000ea20000300800 */
[----:B---3--:R-:W-:-:S03]  /*6a970*/  F2FP.PACK_AB R10, R0, R10 ;  /* 0x0000000a000a723e */ /* 0x008fc600000000ff */
[----:B------:R-:W3:Y:S01]  /*6a980*/  LDL.LU R0, [R1+0x17c4] ;  /* 0x0017c40001007983 */ /* 0x000ee20000300800 */
[----:B------:R-:W-:Y:S02]  /*6a990*/  F2FP.PACK_AB R7, R7, R22 ;  /* 0x000000160707723e */ /* 0x000fe400000000ff */
[----:B----4-:R-:W-:Y:S02]  /*6a9a0*/  F2FP.PACK_AB R25, R25, R14 ;  /* 0x0000000e1919723e */ /* 0x010fe400000000ff */
[----:B--2---:R-:W-:Y:S02]  /*6a9b0*/  F2FP.PACK_AB R20, R26, R20 ;  /* 0x000000141a14723e */ /* 0x004fe400000000ff */
[----:B---3--:R-:W-:Y:S02]  /*6a9c0*/  F2FP.PACK_AB R22, R15, R0 ;  /* 0x000000000f16723e */ /* 0x008fe400000000ff */
[----:B------:R-:W2:Y:S01]  /*6a9d0*/  LDL.LU R0, [R1+0x17c0] ;  /* 0x0017c00001007983 */ /* 0x000ea20000300800 */
[----:B------:R-:W-:-:S02]  /*6a9e0*/  F2FP.PACK_AB R11, R24, R11 ;  /* 0x0000000b180b723e */ /* 0x000fc400000000ff */
[----:B------:R-:W-:Y:S01]  /*6a9f0*/  F2FP.PACK_AB R26, R12, R3 ;  /* 0x000000030c1a723e */ /* 0x000fe200000000ff */
[----:B------:R-:W3:Y:S01]  /*6aa00*/  LDL R14, [R1+0x43c] ;  /* 0x00043c00010e7983 */ /* 0x000ee20000100800 */
[----:B------:R-:W-:-:S03]  /*6aa10*/  F2FP.PACK_AB R24, R28, R29 ;  /* 0x0000001d1c18723e */ /* 0x000fc600000000ff */
[----:B------:R-:W4:Y:S01]  /*6aa20*/  LDL.LU R15, [R1+0xd0] ;  /* 0x0000d000010f7983 */ /* 0x000f220000300800 */
[----:B-----5:R-:W-:-:S03]  /*6aa30*/  F2FP.PACK_AB R21, R23, R21 ;  /* 0x000000151715723e */ /* 0x020fc600000000ff */
[----:B------:R-:W4:Y:S01]  /*6aa40*/  LDL.LU R12, [R1+0xcc] ;  /* 0x0000cc00010c7983 */ /* 0x000f220000300800 */
[----:B------:R-:W-:-:S03]  /*6aa50*/  F2FP.PACK_AB R23, R18, R2 ;  /* 0x000000021217723e */ /* 0x000fc600000000ff */
[----:B------:R-:W5:Y:S04]  /*6aa60*/  LDL.LU R28, [R1+0x204] ;  /* 0x00020400011c7983 */ /* 0x000f680000300800 */
[----:B------:R-:W3:Y:S04]  /*6aa70*/  LDL.LU R29, [R1+0x308] ;  /* 0x00030800011d7983 */ /* 0x000ee80000300800 */
[----:B------:R-:W3:Y:S04]  /*6aa80*/  LDL.LU R3, [R1+0x304] ;  /* 0x0003040001037983 */ /* 0x000ee80000300800 */
[----:B------:R-:W3:Y:S04]  /*6aa90*/  LDL.LU R18, [R1+0xd4] ;  /* 0x0000d40001127983 */ /* 0x000ee80000300800 */
[----:B------:R-:W3:Y:S01]  /*6aaa0*/  LDL.LU R2, [R1+0x1ec] ;  /* 0x0001ec0001027983 */ /* 0x000ee20000300800 */
[----:B--2---:R-:W-:-:S03]  /*6aab0*/  F2FP.PACK_AB R27, R0, R27 ;  /* 0x0000001b001b723e */ /* 0x004fc600000000ff */
[----:B------:R-:W2:Y:S01]  /*6aac0*/  LDL.LU R0, [R1+0x17bc] ;  /* 0x0017bc0001007983 */ /* 0x000ea20000300800 */
[C---:B------:R-:W-:Y:S02]  /*6aad0*/  ISETP.GE.U32.AND P4, PT, R13.reuse, 0x7f800000, PT ;  /* 0x7f8000000d00780c */ /* 0x040fe40003f86070 */
[----:B------:R-:W-:Y:S01]  /*6aae0*/  FSETP.NEU.AND P0, PT, R13, RZ, PT ;  /* 0x000000ff0d00720b */ /* 0x000fe20003f0d000 */
[----:B--2---:R0:W-:Y:S04]  /*6aaf0*/  STS.128 [R0], R4 ;  /* 0x0000000400007388 */ /* 0x0041e80000000c00 */
[----:B------:R1:W-:Y:S04]  /*6ab00*/  STS.128 [R0+0x80], R8 ;  /* 0x0000800800007388 */ /* 0x0003e80000000c00 */
[----:B------:R2:W-:Y:S04]  /*6ab10*/  STS.128 [R0+0x800], R20 ;  /* 0x0008001400007388 */ /* 0x0005e80000000c00 */
[----:B0-----:R-:W5:Y:S04]  /*6ab20*/  LDL.LU R5, [R1+0x2f4] ;  /* 0x0002f40001057983 */ /* 0x001f680000300800 */
[----:B------:R-:W5:Y:S04]  /*6ab30*/  LDL.LU R6, [R1+0x2fc] ;  /* 0x0002fc0001067983 */ /* 0x000f680000300800 */
[----:B------:R-:W5:Y:S04]  /*6ab40*/  LDL.LU R7, [R1+0x208] ;  /* 0x0002080001077983 */ /* 0x000f680000300800 */
[----:B-1----:R-:W5:Y:S04]  /*6ab50*/  LDL.LU R8, [R1+0x1f0] ;  /* 0x0001f00001087983 */ /* 0x002f680000300800 */
[----:B------:R-:W5:Y:S04]  /*6ab60*/  LDL.LU R9, [R1+0x1f4] ;  /* 0x0001f40001097983 */ /* 0x000f680000300800 */
[----:B------:R-:W5:Y:S01]  /*6ab70*/  LDL.LU R10, [R1+0x1fc] ;  /* 0x0001fc00010a7983 */ /* 0x000f620000300800 */
[----:B------:R-:W-:-:S03]  /*6ab80*/  @P4 MOV R4, 0x7f800000 ;  /* 0x7f80000000044802 */ /* 0x000fc60000000f00 */
[----:B------:R-:W5:Y:S04]  /*6ab90*/  LDL.LU R11, [R1+0x300] ;  /* 0x00030000010b7983 */ /* 0x000f680000300800 */
[----:B--2---:R-:W2:Y:S04]  /*6aba0*/  LDL.LU R20, [R1+0x2e4] ;  /* 0x0002e40001147983 */ /* 0x004ea80000300800 */
[----:B------:R-:W2:Y:S04]  /*6abb0*/  LDL.LU R21, [R1+0x1f8] ;  /* 0x0001f80001157983 */ /* 0x000ea80000300800 */
[----:B------:R-:W2:Y:S04]  /*6abc0*/  LDL.LU R22, [R1+0x2f8] ;  /* 0x0002f80001167983 */ /* 0x000ea80000300800 */
[----:B------:R-:W2:Y:S04]  /*6abd0*/  LDL.LU R23, [R1+0x200] ;  /* 0x0002000001177983 */ /* 0x000ea80000300800 */
[----:B------:R0:W-:Y:S01]  /*6abe0*/  STS.128 [R0+0x880], R24 ;  /* 0x0008801800007388 */ /* 0x0001e20000000c00 */
[----:B---3--:R-:W-:-:S03]  /*6abf0*/  @P4 FFMA.FTZ R14, R13, R4, +INF ;  /* 0x7f8000000d0e4423 */ /* 0x008fc60000010004 */
[----:B0-----:R-:W3:Y:S04]  /*6ac00*/  LDL.LU R24, [R1] ;  /* 0x0000000001187983 */ /* 0x001ee80000300800 */
[----:B------:R-:W2:Y:S04]  /*6ac10*/  LDL.LU R25, [R1+0xe8] ;  /* 0x0000e80001197983 */ /* 0x000ea80000300800 */
[----:B------:R-:W2:Y:S04]  /*6ac20*/  LDL.LU R26, [R1+0xe4] ;  /* 0x0000e400011a7983 */ /* 0x000ea80000300800 */
[----:B------:R-:W2:Y:S04]  /*6ac30*/  LDL.LU R27, [R1+0x2e8] ;  /* 0x0002e800011b7983 */ /* 0x000ea80000300800 */
[----:B------:R-:W2:Y:S01]  /*6ac40*/  LDL.LU R13, [R1+0x17b8] ;  /* 0x0017b800010d7983 */ /* 0x000ea20000300800 */
[----:B------:R-:W-:-:S03]  /*6ac50*/  F2FP.PACK_AB R16, R19, R16 ;  /* 0x000000101310723e */ /* 0x000fc600000000ff */
[----:B------:R0:W-:Y:S01]  /*6ac60*/  @P4 STL [R1+0x43c], R14 ;  /* 0x00043c0e01004387 */ /* 0x0001e20000100800 */
[----:B----4-:R-:W-:-:S03]  /*6ac70*/  F2FP.PACK_AB R12, R15, R12 ;  /* 0x0000000c0f0c723e */ /* 0x010fc600000000ff */
[----:B0-----:R-:W4:Y:S04]  /*6ac80*/  LDL.LU R14, [R1+0x17b4] ;  /* 0x0017b400010e7983 */ /* 0x001f280000300800 */
[----:B------:R-:W3:Y:S04]  /*6ac90*/  LDL.LU R4, [R1+0x4] ;  /* 0x0000040001047983 */ /* 0x000ee80000300800 */
[----:B------:R-:W3:Y:S04]  /*6aca0*/  LDL.LU R19, [R1+0xdc] ;  /* 0x0000dc0001137983 */ /* 0x000ee80000300800 */
[----:B------:R-:W4:Y:S04]  /*6acb0*/  LDL.LU R15, [R1+0x17b0] ;  /* 0x0017b000010f7983 */ /* 0x000f280000300800 */
[----:B------:R-:W-:Y:S01]  /*6acc0*/  BAR.SYNC.DEFER_BLOCKING 0x0 ;  /* 0x0000000000007b1d */ /* 0x000fe20000010000 */
[----:B--2---:R-:W-:-:S05]  /*6acd0*/  F2FP.PACK_AB R17, R13, R17 ;  /* 0x000000110d11723e */ /* 0x004fca00000000ff */
[----:B------:R-:W2:Y:S02]  /*6ace0*/  LDL.LU R13, [R1+0xd8] ;  /* 0x0000d800010d7983 */ /* 0x000ea40000300800 */
[----:B--2---:R-:W-:Y:S02]  /*6acf0*/  F2FP.PACK_AB R13, R13, R18 ;  /* 0x000000120d0d723e */ /* 0x004fe400000000ff */
[----:B----4-:R-:W-:Y:S02]  /*6ad00*/  F2FP.PACK_AB R18, R15, R14 ;  /* 0x0000000e0f12723e */ /* 0x010fe400000000ff */
[----:B------:R-:W3:Y:S01]  /*6ad10*/  LDL.LU R15, [R1+0xe0] ;  /* 0x0000e000010f7983 */ /* 0x000ee20000300800 */
[----:B-----5:R-:W-:Y:S02]  /*6ad20*/  F2FP.PACK_AB R6, R11, R6 ;  /* 0x000000060b06723e */ /* 0x020fe400000000ff */
[----:B------:R-:W-:Y:S02]  /*6ad30*/  F2FP.PACK_AB R11, R7, R28 ;  /* 0x0000001c070b723e */ /* 0x000fe400000000ff */
[----:B------:R-:W-:-:S02]  /*6ad40*/  F2FP.PACK_AB R7, R29, R3 ;  /* 0x000000031d07723e */ /* 0x000fc400000000ff */
[----:B------:R-:W-:Y:S02]  /*6ad50*/  F2FP.PACK_AB R8, R8, R2 ;  /* 0x000000020808723e */ /* 0x000fe400000000ff */
[----:B------:R-:W0:Y:S01]  /*6ad60*/  S2R R2, SR_TID.X ;  /* 0x0000000000027919 */ /* 0x000e220000002100 */
[----:B---3--:R-:W-:Y:S02]  /*6ad70*/  F2FP.PACK_AB R14, R15, R19 ;  /* 0x000000130f0e723e */ /* 0x008fe400000000ff */
[----:B------:R-:W-:-:S05]  /*6ad80*/  F2FP.PACK_AB R19, R4, R24 ;  /* 0x000000180413723e */ /* 0x000fca00000000ff */
[----:B------:R-:W-:Y:S04]  /*6ad90*/  STL.64 [R1+0x17a8], R18 ;  /* 0x0017a81201007387 */ /* 0x000fe80000100a00 */
[----:B------:R1:W-:Y:S04]  /*6ada0*/  STL.64 [R1+0x17a0], R16 ;  /* 0x0017a01001007387 */ /* 0x0003e80000100a00 */
[----:B------:R-:W2:Y:S01]  /*6adb0*/  LDL.LU R29, [R1+0x344] ;  /* 0x00034400011d7983 */ /* 0x000ea20000300800 */
[----:B------:R-:W-:Y:S02]  /*6adc0*/  F2FP.PACK_AB R4, R27, R20 ;  /* 0x000000141b04723e */ /* 0x000fe400000000ff */
[C---:B0-----:R-:W-:Y:S01]  /*6add0*/  LOP3.LUT R20, R2.reuse, 0xff, RZ, 0xc0, !PT ;  /* 0x000000ff02147812 */ /* 0x041fe200078ec0ff */
[----:B------:R-:W-:-:S05]  /*6ade0*/  IMAD.SHL.U32 R2, R2, 0x800, RZ ;  /* 0x0000080002027824 */ /* 0x000fca00078e00ff */
[----:B------:R-:W-:-:S04]  /*6adf0*/  LOP3.LUT R2, R2, 0x3000, RZ, 0xc0, !PT ;  /* 0x0000300002027812 */ /* 0x000fc800078ec0ff */
[----:B------:R-:W-:Y:S02]  /*6ae00*/  LEA R2, R20, R2, 0x4 ;  /* 0x0000000214027211 */ /* 0x000fe400078e20ff */
[----:B------:R-:W-:-:S03]  /*6ae10*/  F2FP.PACK_AB R15, R25, R26 ;  /* 0x0000001a190f723e */ /* 0x000fc600000000ff */
[----:B------:R-:W0:Y:S01]  /*6ae20*/  LDS.128 R24, [R2] ;  /* 0x0000000002187984 */ /* 0x000e220000000c00 */
[C---:B------:R-:W-:Y:S02]  /*6ae30*/  LOP3.LUT R3, R2.reuse, 0x20, RZ, 0x3c, !PT ;  /* 0x0000002002037812 */ /* 0x040fe400078e3cff */
[----:B-1----:R-:W-:Y:S02]  /*6ae40*/  LOP3.LUT R17, R2, 0x40, RZ, 0x3c, !PT ;  /* 0x0000004002117812 */ /* 0x002fe400078e3cff */
[----:B------:R-:W-:Y:S02]  /*6ae50*/  F2FP.PACK_AB R9, R21, R9 ;  /* 0x000000091509723e */ /* 0x000fe400000000ff */
[----:B------:R-:W-:Y:S02]  /*6ae60*/  F2FP.PACK_AB R5, R22, R5 ;  /* 0x000000051605723e */ /* 0x000fe400000000ff */
[----:B------:R-:W-:Y:S02]  /*6ae70*/  F2FP.PACK_AB R10, R23, R10 ;  /* 0x0000000a170a723e */ /* 0x000fe400000000ff */
[----:B------:R-:W1:Y:S04]  /*6ae80*/  LDS.128 R20, [R3] ;  /* 0x0000000003147984 */ /* 0x000e680000000c00 */
[----:B--2---:R-:W-:Y:S04]  /*6ae90*/  STL [R1+0x1788], R29 ;  /* 0x0017881d01007387 */ /* 0x004fe80000100800 */
[----:B------:R-:W-:Y:S04]  /*6aea0*/  STL [R1+0x178c], R3 ;  /* 0x00178c0301007387 */ /* 0x000fe80000100800 */
[----:B0-----:R-:W-:Y:S04]  /*6aeb0*/  STL.64 [R1+0x50], R24 ;  /* 0x0000501801007387 */ /* 0x001fe80000100a00 */
[----:B------:R-:W-:Y:S04]  /*6aec0*/  STL.64 [R1+0x58], R26 ;  /* 0x0000581a01007387 */ /* 0x000fe80000100a00 */
[----:B------:R-:W0:Y:S04]  /*6aed0*/  LDS.128 R24, [R17] ;  /* 0x0000000011187984 */ /* 0x000e280000000c00 */
[----:B-1----:R1:W-:Y:S04]  /*6aee0*/  STL.64 [R1+0x70], R20 ;  /* 0x0000701401007387 */ /* 0x0023e80000100a00 */
[----:B------:R-:W-:Y:S04]  /*6aef0*/  STL.64 [R1+0x78], R22 ;  /* 0x0000781601007387 */ /* 0x000fe80000100a00 */
[----:B-1----:R-:W2:Y:S04]  /*6af00*/  LDL.LU R20, [R1+0x8] ;  /* 0x0000080001147983 */ /* 0x002ea80000300800 */
[----:B0-----:R0:W-:Y:S04]  /*6af10*/  STL.64 [R1+0x60], R24 ;  /* 0x0000601801007387 */ /* 0x0011e80000100a00 */
[----:B------:R-:W-:Y:S04]  /*6af20*/  STL.64 [R1+0x68], R26 ;  /* 0x0000681a01007387 */ /* 0x000fe80000100a00 */
[----:B0-----:R-:W3:Y:S04]  /*6af30*/  LDL.LU R24, [R1+0xec] ;  /* 0x0000ec0001187983 */ /* 0x001ee80000300800 */
[----:B---3--:R0:W-:Y:S04]  /*6af40*/  STL [R1+0x179c], R24 ;  /* 0x00179c1801007387 */ /* 0x0081e80000100800 */
[----:B0-----:R-:W2:Y:S04]  /*6af50*/  LDL.LU R24, [R1+0xc] ;  /* 0x00000c0001187983 */ /* 0x001ea80000300800 */
[----:B------:R-:W3:Y:S04]  /*6af60*/  LDL.LU R21, [R1+0x10] ;  /* 0x0000100001157983 */ /* 0x000ee80000300800 */
[----:B---3--:R0:W-:Y:S04]  /*6af70*/  STL [R1+0x1798], R21 ;  /* 0x0017981501007387 */ /* 0x0081e80000100800 */
[----:B0-----:R-:W3:Y:S04]  /*6af80*/  LDL.LU R21, [R1+0xf0] ;  /* 0x0000f00001157983 */ /* 0x001ee80000300800 */
[----:B------:R-:W4:Y:S01]  /*6af90*/  LDL.LU R25, [R1+0xf4] ;  /* 0x0000f40001197983 */ /* 0x000f220000300800 */
[----:B------:R-:W-:-:S06]  /*6afa0*/  LOP3.LUT R16, R2, 0x60, RZ, 0x3c, !PT ;  /* 0x0000006002107812 */ /* 0x000fcc00078e3cff */
[----:B------:R-:W0:Y:S04]  /*6afb0*/  LDS.128 R16, [R16] ;  /* 0x0000000010107984 */ /* 0x000e280000000c00 */
[----:B------:R-:W-:Y:S06]  /*6afc0*/  BAR.SYNC.DEFER_BLOCKING 0x0 ;  /* 0x0000000000007b1d */ /* 0x000fec0000010000 */
[----:B----4-:R1:W-:Y:S04]  /*6afd0*/  STL [R1+0x1794], R25 ;  /* 0x0017941901007387 */ /* 0x0103e80000100800 */
[----:B-1----:R-:W4:Y:S04]  /*6afe0*/  LDL.LU R25, [R1+0x14] ;  /* 0x0000140001197983 */ /* 0x002f280000300800 */
[----:B------:R-:W5:Y:S01]  /*6aff0*/  LDL.LU R3, [R1+0x1c] ;  /* 0x00001c0001037983 */ /* 0x000f620000300800 */
[----:B0-----:R-:W-:-:S03]  /*6b000*/  MOV R28, R19 ;  /* 0x00000013001c7202 */ /* 0x001fc60000000f00 */
[----:B-----5:R0:W-:Y:S04]  /*6b010*/  STL [R1+0x1790], R3 ;  /* 0x0017900301007387 */ /* 0x0201e80000100800 */
[----:B0-----:R-:W5:Y:S04]  /*6b020*/  LDL.LU R3, [R1+0xf8] ;  /* 0x0000f80001037983 */ /* 0x001f680000300800 */
[----:B------:R-:W3:Y:S04]  /*6b030*/  LDL.LU R22, [R1+0x18] ;  /* 0x0000180001167983 */ /* 0x000ee80000300800 */
[----:B------:R-:W3:Y:S04]  /*6b040*/  LDL.LU R29, [R1+0x140] ;  /* 0x00014000011d7983 */ /* 0x000ee80000300800 */
[----:B------:R-:W3:Y:S04]  /*6b050*/  LDL.LU R26, [R1+0xfc] ;  /* 0x0000fc00011a7983 */ /* 0x000ee80000300800 */
[----:B------:R-:W3:Y:S04]  /*6b060*/  LDL.LU R23, [R1+0x20] ;  /* 0x0000200001177983 */ /* 0x000ee80000300800 */
[----:B------:R-:W-:Y:S04]  /*6b070*/  STL.64 [R1+0x40], R16 ;  /* 0x0000401001007387 */ /* 0x000fe80000100a00 */
[----:B------:R0:W-:Y:S04]  /*6b080*/  STL [R1+0x48], R18 ;  /* 0x0000481201007387 */ /* 0x0001e80000100800 */
[----:B0-----:R-:W3:Y:S04]  /*6b090*/  LDL.LU.64 R18, [R1+0x17a8] ;  /* 0x0017a80001127983 */ /* 0x001ee80000300a00 */
[----:B------:R-:W3:Y:S04]  /*6b0a0*/  LDL.LU.64 R16, [R1+0x17a0] ;  /* 0x0017a00001107983 */ /* 0x000ee80000300a00 */
[----:B------:R-:W4:Y:S04]  /*6b0b0*/  LDL.LU R27, [R1+0x144] ;  /* 0x00014400011b7983 */ /* 0x000f280000300800 */
[----:B------:R0:W-:Y:S04]  /*6b0c0*/  STL [R1+0x16b8], R28 ;  /* 0x0016b81c01007387 */ /* 0x0001e80000100800 */
[----:B------:R-:W-:Y:S04]  /*6b0d0*/  STS.128 [R0+0x80], R12 ;  /* 0x0000800c00007388 */ /* 0x000fe80000000c00 */
[----:B0-----:R-:W4:Y:S04]  /*6b0e0*/  LDL.LU R28, [R1+0x348] ;  /* 0x00034800011c7983 */ /* 0x001f280000300800 */
[----:B------:R-:W-:Y:S04]  /*6b0f0*/  STS.128 [R0+0x800], R8 ;  /* 0x0008000800007388 */ /* 0x000fe80000000c00 */
[----:B------:R-:W-:Y:S01]  /*6b100*/  STS.128 [R0+0x880], R4 ;  /* 0x0008800400007388 */ /* 0x000fe20000000c00 */
[----:B--2---:R-:W-:-:S03]  /*6b110*/  F2FP.PACK_AB R20, R24, R20 ;  /* 0x000000141814723e */ /* 0x004fc600000000ff */
[----:B---3--:R0:W-:Y:S04]  /*6b120*/  STS.128 [R0], R16 ;  /* 0x0000001000007388 */ /* 0x0081e80000000c00 */
[----:B0-----:R-:W2:Y:S04]  /*6b130*/  LDL.LU R16, [R1+0x340] ;  /* 0x0003400001107983 */ /* 0x001ea80000300800 */
[----:B------:R-:W2:Y:S04]  /*6b140*/  LDL.LU R17, [R1+0x33c] ;  /* 0x00033c0001117983 */ /* 0x000ea80000300800 */
[----:B------:R-:W3:Y:S04]  /*6b150*/  LDL.LU R18, [R1+0x248] ;  /* 0x0002480001127983 */ /* 0x000ee80000300800 */
[----:B------:R-:W3:Y:S04]  /*6b160*/  LDL.LU R19, [R1+0x244] ;  /* 0x0002440001137983 */ /* 0x000ee80000300800 */
        /* <DEDUP_REMOVED lines=13> */
[----:B------:R-:W-:-:S03]  /*6b240*/  F2FP.PACK_AB R26, R29, R26 ;  /* 0x0000001a1d1a723e */ /* 0x000fc600000000ff */
[----:B------:R-:W-:Y:S01]  /*6b250*/  BAR.SYNC.DEFER_BLOCKING 0x0 ;  /* 0x0000000000007b1d */ /* 0x000fe20000010000 */
[----:B--2---:R-:W-:-:S05]  /*6b260*/  F2FP.PACK_AB R24, R21, R24 ;  /* 0x000000181518723e */ /* 0x004fca00000000ff */
[----:B------:R-:W4:Y:S02]  /*6b270*/  LDL.LU R21, [R1+0x1798] ;  /* 0x0017980001157983 */ /* 0x000f240000300800 */
[----:B----4-:R-:W-:Y:S02]  /*6b280*/  F2FP.PACK_AB R21, R25, R21 ;  /* 0x000000151915723e */ /* 0x010fe400000000ff */
[----:B------:R-:W5:Y:S02]  /*6b290*/  LDL.LU R25, [R1+0x1794] ;  /* 0x0017940001197983 */ /* 0x000f640000300800 */
[----:B-----5:R-:W-:Y:S02]  /*6b2a0*/  F2FP.PACK_AB R25, R3, R25 ;  /* 0x000000190319723e */ /* 0x020fe400000000ff */
[----:B------:R-:W2:Y:S01]  /*6b2b0*/  LDL.LU R3, [R1+0x1790] ;  /* 0x0017900001037983 */ /* 0x000ea20000300800 */
[----:B------:R-:W-:Y:S02]  /*6b2c0*/  F2FP.PACK_AB R23, R4, R23 ;  /* 0x000000170417723e */ /* 0x000fe400000000ff */
[----:B------:R-:W-:-:S02]  /*6b2d0*/  F2FP.PACK_AB R27, R5, R27 ;  /* 0x0000001b051b723e */ /* 0x000fc400000000ff */
[----:B------:R-:W-:Y:S02]  /*6b2e0*/  F2FP.PACK_AB R8, R8, R9 ;  /* 0x000000090808723e */ /* 0x000fe400000000ff */
[----:B------:R-:W-:Y:S02]  /*6b2f0*/  F2FP.PACK_AB R9, R12, R13 ;  /* 0x0000000d0c09723e */ /* 0x000fe400000000ff */
[----:B--2---:R-:W-:Y:S02]  /*6b300*/  F2FP.PACK_AB R22, R3, R22 ;  /* 0x000000160316723e */ /* 0x004fe400000000ff */
[----:B------:R-:W2:Y:S04]  /*6b310*/  LDL.LU R3, [R1+0x178c] ;  /* 0x00178c0001037983 */ /* 0x000ea80000300800 */
[----:B------:R-:W4:Y:S04]  /*6b320*/  LDL.LU R29, [R1+0x1788] ;  /* 0x00178800011d7983 */ /* 0x000f280000300800 */
[----:B------:R-:W-:Y:S04]  /*6b330*/  STL.64 [R1+0x1770], R22 ;  /* 0x0017701601007387 */ /* 0x000fe80000100a00 */
[----:B------:R-:W-:Y:S04]  /*6b340*/  STL.64 [R1+0x1768], R20 ;  /* 0x0017681401007387 */ /* 0x000fe80000100a00 */
[----:B------:R-:W-:Y:S04]  /*6b350*/  STL.64 [R1+0x1780], R26 ;  /* 0x0017801a01007387 */ /* 0x000fe80000100a00 */
[----:B------:R-:W-:Y:S04]  /*6b360*/  STL.64 [R1+0x1778], R24 ;  /* 0x0017781801007387 */ /* 0x000fe80000100a00 */
[----:B------:R-:W5:Y:S04]  /*6b370*/  LDL.LU R12, [R1+0x28] ;  /* 0x00002800010c7983 */ /* 0x000f680000300800 */
[----:B------:R-:W3:Y:S01]  /*6b380*/  LDL.LU R13, [R1+0x30] ;  /* 0x00003000010d7983 */ /* 0x000ee20000300800 */
[----:B------:R-:W-:-:S03]  /*6b390*/  F2FP.PACK_AB R4, R6, R7 ;  /* 0x000000070604723e */ /* 0x000fc600000000ff */
[----:B------:R-:W0:Y:S01]  /*6b3a0*/  LDS.128 R20, [R2] ;  /* 0x0000000002147984 */ /* 0x000e220000000c00 */
[----:B------:R-:W-:-:S03]  /*6b3b0*/  F2FP.PACK_AB R5, R10, R11 ;  /* 0x0000000b0a05723e */ /* 0x000fc600000000ff */
[----:B--2---:R-:W1:Y:S04]  /*6b3c0*/  LDS.128 R24, [R3] ;  /* 0x0000000003187984 */ /* 0x004e680000000c00 */
[----:B---3--:R2:W-:Y:S04]  /*6b3d0*/  STL [R1+0x1760], R13 ;  /* 0x0017600d01007387 */ /* 0x0085e80000100800 */
[----:B--2---:R-:W2:Y:S01]  /*6b3e0*/  LDL.LU R13, [R1+0x168] ;  /* 0x00016800010d7983 */ /* 0x004ea20000300800 */
[----:B------:R-:W-:-:S03]  /*6b3f0*/  F2FP.PACK_AB R6, R14, R15 ;  /* 0x0000000f0e06723e */ /* 0x000fc600000000ff */
[----:B--2---:R2:W-:Y:S04]  /*6b400*/  STL [R1+0x1764], R13 ;  /* 0x0017640d01007387 */ /* 0x0045e80000100800 */
[----:B--2---:R-:W5:Y:S04]  /*6b410*/  LDL.LU R13, [R1+0x2c] ;  /* 0x00002c00010d7983 */ /* 0x004f680000300800 */
[----:B------:R-:W2:Y:S04]  /*6b420*/  LDL.LU R14, [R1+0x38] ;  /* 0x00003800010e7983 */ /* 0x000ea80000300800 */
[----:B--2---:R2:W-:Y:S04]  /*6b430*/  STL [R1+0x1758], R14 ;  /* 0x0017580e01007387 */ /* 0x0045e80000100800 */
[----:B--2---:R-:W2:Y:S04]  /*6b440*/  LDL.LU R14, [R1+0x178] ;  /* 0x00017800010e7983 */ /* 0x004ea80000300800 */
[----:B--2---:R2:W-:Y:S04]  /*6b450*/  STL [R1+0x175c], R14 ;  /* 0x00175c0e01007387 */ /* 0x0045e80000100800 */
[----:B--2---:R-:W2:Y:S04]  /*6b460*/  LDL.LU R14, [R1+0x34] ;  /* 0x00003400010e7983 */ /* 0x004ea80000300800 */
[----:B------:R-:W3:Y:S04]  /*6b470*/  LDL.LU R15, [R1+0xc0] ;  /* 0x0000c000010f7983 */ /* 0x000ee80000300800 */
[----:B---3--:R3:W-:Y:S04]  /*6b480*/  STL [R1+0x1750], R15 ;  /* 0x0017500f01007387 */ /* 0x0087e80000100800 */
[----:B---3--:R-:W3:Y:S01]  /*6b490*/  LDL.LU R15, [R1+0x180] ;  /* 0x00018000010f7983 */ /* 0x008ee20000300800 */
[----:B------:R-:W-:-:S02]  /*6b4a0*/  F2FP.PACK_AB R10, R16, R17 ;  /* 0x00000011100a723e */ /* 0x000fc400000000ff */
[----:B------:R-:W-:Y:S02]  /*6b4b0*/  F2FP.PACK_AB R7, R18, R19 ;  /* 0x000000131207723e */ /* 0x000fe400000000ff */
[----:B----4-:R-:W-:Y:S01]  /*6b4c0*/  F2FP.PACK_AB R11, R28, R29 ;  /* 0x0000001d1c0b723e */ /* 0x010fe200000000ff */
[----:B0-----:R-:W-:Y:S01]  /*6b4d0*/  IMAD.MOV.U32 R29, RZ, RZ, R20 ;  /* 0x000000ffff1d7224 */ /* 0x001fe200078e0014 */
[----:B---3--:R0:W-:Y:S04]  /*6b4e0*/  STL [R1+0x1754], R15 ;  /* 0x0017540f01007387 */ /* 0x0081e80000100800 */
[----:B0-----:R-:W3:Y:S04]  /*6b4f0*/  LDL.LU R15, [R1+0x3c] ;  /* 0x00003c00010f7983 */ /* 0x001ee80000300800 */
[----:B------:R-:W4:Y:S04]  /*6b500*/  LDL.LU R16, [R1+0x360] ;  /* 0x0003600001107983 */ /* 0x000f280000300800 */
[----:B------:R-:W2:Y:S04]  /*6b510*/  LDL.LU R17, [R1+0x288] ;  /* 0x0002880001117983 */ /* 0x000ea80000300800 */
[----:B------:R-:W2:Y:S04]  /*6b520*/  LDL.LU R18, [R1+0x284] ;  /* 0x0002840001127983 */ /* 0x000ea80000300800 */
[----:B------:R-:W2:Y:S04]  /*6b530*/  LDL.LU R19, [R1+0x36c] ;  /* 0x00036c0001137983 */ /* 0x000ea80000300800 */
[----:B------:R-:W2:Y:S04]  /*6b540*/  LDL.LU R28, [R1+0x368] ;  /* 0x00036800011c7983 */ /* 0x000ea80000300800 */
[----:B------:R-:W-:Y:S04]  /*6b550*/  STL [R1+0x94], R21 ;  /* 0x0000941501007387 */ /* 0x000fe80000100800 */
[----:B------:R0:W-:Y:S04]  /*6b560*/  STL.64 [R1+0x98], R22 ;  /* 0x0000981601007387 */ /* 0x0001e80000100a00 */
[----:B------:R1:W-:Y:S01]  /*6b570*/  STL [R1+0x16bc], R29 ;  /* 0x0016bc1d01007387 */ /* 0x0003e20000100800 */
[----:B0-----:R-:W-:-:S03]  /*6b580*/  LOP3.LUT R22, R2, 0x40, RZ, 0x3c, !PT ;  /* 0x0000004002167812 */ /* 0x001fc600078e3cff */
[----:B-1----:R-:W4:Y:S01]  /*6b590*/  LDL.LU R29, [R1+0x364] ;  /* 0x00036400011d7983 */ /* 0x002f220000300800 */
[----:B------:R-:W-:-:S03]  /*6b5a0*/  LOP3.LUT R23, R2, 0x60, RZ, 0x3c, !PT ;  /* 0x0000006002177812 */ /* 0x000fc600078e3cff */
[----:B------:R-:W-:Y:S04]  /*6b5b0*/  STL.64 [R1+0xb0], R24 ;  /* 0x0000b01801007387 */ /* 0x000fe80000100a00 */
[----:B------:R-:W-:Y:S04]  /*6b5c0*/  STL.64 [R1+0xb8], R26 ;  /* 0x0000b81a01007387 */ /* 0x000fe80000100a00 */
[----:B------:R-:W0:Y:S04]  /*6b5d0*/  LDS.128 R24, [R22] ;  /* 0x0000000016187984 */ /* 0x000e280000000c00 */
[----:B------:R-:W1:Y:S04]  /*6b5e0*/  LDS.128 R20, [R23] ;  /* 0x0000000017147984 */ /* 0x000e680000000c00 */
[----:B------:R-:W-:Y:S06]  /*6b5f0*/  BAR.SYNC.DEFER_BLOCKING 0x0 ;  /* 0x0000000000007b1d */ /* 0x000fec0000010000 */
[----:B0-----:R-:W-:Y:S04]  /*6b600*/  STL.64 [R1+0xa0], R24 ;  /* 0x0000a01801007387 */ /* 0x001fe80000100a00 */
[----:B------:R0:W-:Y:S04]  /*6b610*/  STL.64 [R1+0xa8], R26 ;  /* 0x0000a81a01007387 */ /* 0x0001e80000100a00 */
[----:B0-----:R-:W2:Y:S04]  /*6b620*/  LDL.LU.64 R26, [R1+0x1780] ;  /* 0x00178000011a7983 */ /* 0x001ea80000300a00 */
[----:B------:R-:W2:Y:S04]  /*6b630*/  LDL.LU.64 R24, [R1+0x1778] ;  /* 0x0017780001187983 */ /* 0x000ea80000300a00 */
[----:B-1----:R-:W-:Y:S04]  /*6b640*/  STL.64 [R1+0x80], R20 ;  /* 0x0000801401007387 */ /* 0x002fe80000100a00 */
[----:B------:R0:W-:Y:S04]  /*6b650*/  STL.64 [R1+0x88], R22 ;  /* 0x0000881601007387 */ /* 0x0001e80000100a00 */
[----:B0-----:R-:W3:Y:S04]  /*6b660*/  LDL.LU.64 R22, [R1+0x1770] ;  /* 0x0017700001167983 */ /* 0x001ee80000300a00 */
[----:B------:R-:W3:Y:S04]  /*6b670*/  LDL.LU.64 R20, [R1+0x1768] ;  /* 0x0017680001147983 */ /* 0x000ee80000300a00 */
[----:B------:R-:W-:Y:S04]  /*6b680*/  STS.128 [R0+0x800], R4 ;  /* 0x0008000400007388 */ /* 0x000fe80000000c00 */
[----:B------:R-:W-:Y:S01]  /*6b690*/  STS.128 [R0+0x880], R8 ;  /* 0x0008800800007388 */ /* 0x000fe20000000c00 */
[----:B-----5:R-:W-:-:S03]  /*6b6a0*/  F2FP.PACK_AB R12, R13, R12 ;  /* 0x0000000c0d0c723e */ /* 0x020fc600000000ff */
[----:B--2---:R-:W-:Y:S04]  /*6b6b0*/  STS.128 [R0+0x80], R24 ;  /* 0x0000801800007388 */ /* 0x004fe80000000c00 */
[----:B---3--:R0:W-:Y:S04]  /*6b6c0*/  STS.128 [R0], R20 ;  /* 0x0000001400007388 */ /* 0x0081e80000000c00 */
[----:B0-----:R-:W2:Y:S04]  /*6b6d0*/  LDL.LU R20, [R1+0x164] ;  /* 0x0001640001147983 */ /* 0x001ea80000300800 */
[----:B------:R-:W3:Y:S04]  /*6b6e0*/  LDL.LU R21, [R1+0x174] ;  /* 0x0001740001157983 */ /* 0x000ee80000300800 */
        /* <DEDUP_REMOVED lines=15> */
[----:B------:R-:W-:Y:S01]  /*6b7e0*/  BAR.SYNC.DEFER_BLOCKING 0x0 ;  /* 0x0000000000007b1d */ /* 0x000fe20000010000 */
[----:B--2---:R-:W-:-:S05]  /*6b7f0*/  F2FP.PACK_AB R20, R13, R20 ;  /* 0x000000140d14723e */ /* 0x004fca00000000ff */
[----:B------:R-:W2:Y:S02]  /*6b800*/  LDL.LU R13, [R1+0x1760] ;  /* 0x00176000010d7983 */ /* 0x000ea40000300800 */
[----:B--2---:R-:W-:Y:S02]  /*6b810*/  F2FP.PACK_AB R13, R14, R13 ;  /* 0x0000000d0e0d723e */ /* 0x004fe400000000ff */
[----:B------:R-:W3:Y:S02]  /*6b820*/  LDL.LU R14, [R1+0x175c] ;  /* 0x00175c00010e7983 */ /* 0x000ee40000300800 */
[----:B---3--:R-:W-:Y:S02]  /*6b830*/  F2FP.PACK_AB R21, R14, R21 ;  /* 0x000000150e15723e */ /* 0x008fe400000000ff */
[----:B------:R-:W2:Y:S02]  /*6b840*/  LDL.LU R14, [R1+0x1758] ;  /* 0x00175800010e7983 */ /* 0x000ea40000300800 */
[----:B--2---:R-:W-:-:S02]  /*6b850*/  F2FP.PACK_AB R14, R15, R14 ;  /* 0x0000000e0f0e723e */ /* 0x004fc400000000ff */
[----:B------:R-:W5:Y:S02]  /*6b860*/  LDL.LU R15, [R1+0x1754] ;  /* 0x00175400010f7983 */ /* 0x000f640000300800 */
[----:B-----5:R-:W-:Y:S02]  /*6b870*/  F2FP.PACK_AB R22, R15, R22 ;  /* 0x000000160f16723e */ /* 0x020fe400000000ff */
[----:B------:R-:W2:Y:S01]  /*6b880*/  LDL.LU R15, [R1+0x1750] ;  /* 0x00175000010f7983 */ /* 0x000ea20000300800 */
[----:B------:R-:W-:Y:S02]  /*6b890*/  F2FP.PACK_AB R23, R9, R23 ;  /* 0x000000170917723e */ /* 0x000fe400000000ff */
[----:B------:R-:W-:Y:S02]  /*6b8a0*/  F2FP.PACK_AB R25, R5, R25 ;  /* 0x000000190519723e */ /* 0x000fe400000000ff */
[----:B------:R-:W-:Y:S02]  /*6b8b0*/  F2FP.PACK_AB R5, R6, R7 ;  /* 0x000000070605723e */ /* 0x000fe400000000ff */
[----:B------:R-:W-:-:S02]  /*6b8c0*/  F2FP.PACK_AB R26, R26, R27 ;  /* 0x0000001b1a1a723e */ /* 0x000fc400000000ff */
[----:B----4-:R-:W-:Y:S02]  /*6b8d0*/  F2FP.PACK_AB R6, R29, R16 ;  /* 0x000000101d06723e */ /* 0x010fe400000000ff */
[----:B------:R-:W-:Y:S02]  /*6b8e0*/  F2FP.PACK_AB R27, R17, R18 ;  /* 0x00000012111b723e */ /* 0x000fe400000000ff */
[----:B------:R-:W-:Y:S02]  /*6b8f0*/  F2FP.PACK_AB R24, R10, R24 ;  /* 0x000000180a18723e */ /* 0x000fe400000000ff */
[----:B------:R-:W-:Y:S02]  /*6b900*/  F2FP.PACK_AB R4, R11, R4 ;  /* 0x000000040b04723e */ /* 0x000fe400000000ff */
[----:B--2---:R-:W-:Y:S02]  /*6b910*/  F2FP.PACK_AB R15, R8, R15 ;  /* 0x0000000f080f723e */ /* 0x004fe400000000ff */
[----:B------:R-:W0:Y:S04]  /*6b920*/  LDS.128 R8, [R2] ;  /* 0x0000000002087984 */ /* 0x000e280000000c00 */
[----:B------:R-:W-:Y:S04]  /*6b930*/  STL.64 [R1+0x1738], R14 ;  /* 0x0017380e01007387 */ /* 0x000fe80000100a00 */
[----:B------:R-:W-:Y:S04]  /*6b940*/  STL.64 [R1+0x1730], R12 ;  /* 0x0017300c01007387 */ /* 0x000fe80000100a00 */
[----:B------:R-:W-:Y:S04]  /*6b950*/  STL.64 [R1+0x1748], R22 ;  /* 0x0017481601007387 */ /* 0x000fe80000100a00 */
[----:B------:R-:W-:Y:S04]  /*6b960*/  STL.64 [R1+0x1740], R20 ;  /* 0x0017401401007387 */ /* 0x000fe80000100a00 */
[----:B------:R-:W2:Y:S04]  /*6b970*/  LDL.LU R16, [R1+0x100] ;  /* 0x0001000001107983 */ /* 0x000ea80000300800 */
[----:B------:R-:W3:Y:S01]  /*6b980*/  LDL.LU R17, [R1+0x108] ;  /* 0x0001080001117983 */ /* 0x000ee20000300800 */
[----:B------:R-:W-:-:S03]  /*6b990*/  F2FP.PACK_AB R7, R19, R28 ;  /* 0x0000001c1307723e */ /* 0x000fc600000000ff */
[----:B------:R-:W1:Y:S04]  /*6b9a0*/  LDS.128 R20, [R3] ;  /* 0x0000000003147984 */ /* 0x000e680000000c00 */
[----:B0-----:R-:W-:Y:S04]  /*6b9b0*/  STL.64 [R1+0xc0], R8 ;  /* 0x0000c00801007387 */ /* 0x001fe80000100a00 */
[----:B------:R-:W-:Y:S04]  /*6b9c0*/  STL.64 [R1+0xc8], R10 ;  /* 0x0000c80a01007387 */ /* 0x000fe80000100a00 */
[----:B---3--:R0:W-:Y:S04]  /*6b9d0*/  STL [R1+0x1728], R17 ;  /* 0x0017281101007387 */ /* 0x0081e80000100800 */
[----:B0-----:R-:W3:Y:S04]  /*6b9e0*/  LDL.LU R17, [R1+0x1bc] ;  /* 0x0001bc0001117983 */ /* 0x001ee80000300800 */
[----:B---3--:R0:W-:Y:S04]  /*6b9f0*/  STL [R1+0x172c], R17 ;  /* 0x00172c1101007387 */ /* 0x0081e80000100800 */
[----:B0-----:R-:W2:Y:S04]  /*6ba00*/  LDL.LU R17, [R1+0x104] ;  /* 0x0001040001117983 */ /* 0x001ea80000300800 */
[----:B------:R-:W3:Y:S04]  /*6ba10*/  LDL.LU R18, [R1+0x110] ;  /* 0x0001100001127983 */ /* 0x000ee80000300800 */
[----:B---3--:R0:W-:Y:S04]  /*6ba20*/  STL [R1+0x1720], R18 ;  /* 0x0017201201007387 */ /* 0x0081e80000100800 */
[----:B0-----:R-:W3:Y:S04]  /*6ba30*/  LDL.LU R18, [R1+0x1d4] ;  /* 0x0001d40001127983 */ /* 0x001ee80000300800 */
[----:B---3--:R0:W-:Y:S04]  /*6ba40*/  STL [R1+0x1724], R18 ;  /* 0x0017241201007387 */ /* 0x0081e80000100800 */
[----:B0-----:R-:W3:Y:S04]  /*6ba50*/  LDL.LU R18, [R1+0x10c] ;  /* 0x00010c0001127983 */ /* 0x001ee80000300800 */
[----:B------:R-:W4:Y:S04]  /*6ba60*/  LDL.LU R19, [R1+0x118] ;  /* 0x0001180001137983 */ /* 0x000f280000300800 */
[----:B----4-:R0:W-:Y:S04]  /*6ba70*/  STL [R1+0x1718], R19 ;  /* 0x0017181301007387 */ /* 0x0101e80000100800 */
[----:B0-----:R-:W4:Y:S01]  /*6ba80*/  LDL.LU R19, [R1+0x1e0] ;  /* 0x0001e00001137983 */ /* 0x001f220000300800 */
[----:B------:R-:W-:-:S02]  /*6ba90*/  LOP3.LUT R11, R2, 0x40, RZ, 0x3c, !PT ;  /* 0x00000040020b7812 */ /* 0x000fc400078e3cff */
[----:B------:R-:W-:-:S06]  /*6baa0*/  LOP3.LUT R15, R2, 0x60, RZ, 0x3c, !PT ;  /* 0x00000060020f7812 */ /* 0x000fcc00078e3cff */
[----:B------:R-:W-:Y:S04]  /*6bab0*/  LDS.128 R12, [R15] ;  /* 0x000000000f0c7984 */ /* 0x000fe80000000c00 */
[----:B----4-:R0:W-:Y:S04]  /*6bac0*/  STL [R1+0x171c], R19 ;  /* 0x00171c1301007387 */ /* 0x0101e80000100800 */
[----:B0-----:R-:W4:Y:S04]  /*6bad0*/  LDL.LU R19, [R1+0x114] ;  /* 0x0001140001137983 */ /* 0x001f280000300800 */
[----:B------:R-:W5:Y:S04]  /*6bae0*/  LDL.LU R8, [R1+0x2c8] ;  /* 0x0002c80001087983 */ /* 0x000f680000300800 */
[----:B------:R-:W3:Y:S04]  /*6baf0*/  LDL.LU R9, [R1+0x2d4] ;  /* 0x0002d40001097983 */ /* 0x000ee80000300800 */
[----:B------:R-:W3:Y:S04]  /*6bb00*/  LDL.LU R10, [R1+0x378] ;  /* 0x00037800010a7983 */ /* 0x000ee80000300800 */
[----:B------:R-:W3:Y:S04]  /*6bb10*/  LDL.LU R29, [R1+0x2e0] ;  /* 0x0002e000011d7983 */ /* 0x000ee80000300800 */
[----:B------:R-:W3:Y:S04]  /*6bb20*/  LDL.LU R28, [R1+0x2dc] ;  /* 0x0002dc00011c7983 */ /* 0x000ee80000300800 */
[----:B-1----:R-:W-:Y:S04]  /*6bb30*/  STL.64 [R1+0xe0], R20 ;  /* 0x0000e01401007387 */ /* 0x002fe80000100a00 */
[----:B------:R-:W-:Y:S04]  /*6bb40*/  STL.64 [R1+0xe8], R22 ;  /* 0x0000e81601007387 */ /* 0x000fe80000100a00 */
[----:B------:R-:W0:Y:S04]  /*6bb50*/  LDS.128 R20, [R11] ;  /* 0x000000000b147984 */ /* 0x000e280000000c00 */
[----:B------:R-:W-:Y:S06]  /*6bb60*/  BAR.SYNC.DEFER_BLOCKING 0x0 ;  /* 0x0000000000007b1d */ /* 0x000fec0000010000 */
[----:B0-----:R-:W-:Y:S04]  /*6bb70*/  STL.64 [R1+0xd0], R20 ;  /* 0x0000d01401007387 */ /* 0x001fe80000100a00 */
[----:B------:R0:W-:Y:S04]  /*6bb80*/  STL.64 [R1+0xd8], R22 ;  /* 0x0000d81601007387 */ /* 0x0001e80000100a00 */
[----:B0-----:R-:W3:Y:S04]  /*6bb90*/  LDL.LU.64 R22, [R1+0x1748] ;  /* 0x0017480001167983 */ /* 0x001ee80000300a00 */
[----:B------:R-:W3:Y:S04]  /*6bba0*/  LDL.LU.64 R20, [R1+0x1740] ;  /* 0x0017400001147983 */ /* 0x000ee80000300a00 */
[----:B------:R-:W4:Y:S04]  /*6bbb0*/  LDL.LU R11, [R1+0x2ec] ;  /* 0x0002ec00010b7983 */ /* 0x000f280000300800 */
[----:B------:R-:W-:Y:S04]  /*6bbc0*/  STL.64 [R1+0xf0], R12 ;  /* 0x0000f00c01007387 */ /* 0x000fe80000100a00 */
[----:B------:R0:W-:Y:S04]  /*6bbd0*/  STL.64 [R1+0xf8], R14 ;  /* 0x0000f80e01007387 */ /* 0x0001e80000100a00 */
[----:B0-----:R-:W4:Y:S04]  /*6bbe0*/  LDL.LU.64 R14, [R1+0x1738] ;  /* 0x00173800010e7983 */ /* 0x001f280000300a00 */
[----:B------:R-:W4:Y:S04]  /*6bbf0*/  LDL.LU.64 R12, [R1+0x1730] ;  /* 0x00173000010c7983 */ /* 0x000f280000300a00 */
[----:B------:R-:W-:Y:S04]  /*6bc00*/  STS.128 [R0+0x800], R24 ;  /* 0x0008001800007388 */ /* 0x000fe80000000c00 */
[----:B------:R-:W-:Y:S01]  /*6bc10*/  STS.128 [R0+0x880], R4 ;  /* 0x0008800400007388 */ /* 0x000fe20000000c00 */
[----:B--2---:R-:W-:-:S03]  /*6bc20*/  F2FP.PACK_AB R16, R17, R16 ;  /* 0x000000101110723e */ /* 0x004fc600000000ff */
[----:B---3--:R-:W-:Y:S04]  /*6bc30*/  STS.128 [R0+0x80], R20 ;  /* 0x0000801400007388 */ /* 0x008fe80000000c00 */
[----:B----4-:R0:W-:Y:S04]  /*6bc40*/  STS.128 [R0], R12 ;  /* 0x0000000c00007388 */ /* 0x0101e80000000c00 */
[----:B0-----:R-:W2:Y:S04]  /*6bc50*/  LDL.LU R12, [R1+0x1b4] ;  /* 0x0001b400010c7983 */ /* 0x001ea80000300800 */
[----:B------:R-:W3:Y:S04]  /*6bc60*/  LDL.LU R13, [R1+0x1cc] ;  /* 0x0001cc00010d7983 */ /* 0x000ee80000300800 */
[----:B------:R-:W4:Y:S04]  /*6bc70*/  LDL.LU R14, [R1+0x1dc] ;  /* 0x0001dc00010e7983 */ /* 0x000f280000300800 */
        /* <DEDUP_REMOVED lines=11> */
[----:B------:R-:W5:Y:S04]  /*6bd30*/  LDL.LU R6, [R1+0x2cc] ;  /* 0x0002cc0001067983 */ /* 0x000f680000300800 */
        /* <DEDUP_REMOVED lines=10> */
[----:B------:R-:W4:Y:S02]  /*6bde0*/  LDL.LU R19, [R1+0x171c] ;  /* 0x00171c0001137983 */ /* 0x000f240000300800 */
[----:B----4-:R-:W-:Y:S02]  /*6bdf0*/  F2FP.PACK_AB R14, R19, R14 ;  /* 0x0000000e130e723e */ /* 0x010fe400000000ff */
[----:B------:R-:W2:Y:S01]  /*6be00*/  LDL.LU R19, [R1+0x1718] ;  /* 0x0017180001137983 */ /* 0x000ea20000300800 */
[----:B------:R-:W-:Y:S02]  /*6be10*/  F2FP.PACK_AB R15, R5, R15 ;  /* 0x0000000f050f723e */ /* 0x000fe400000000ff */
[----:B------:R-:W-:Y:S02]  /*6be20*/  F2FP.PACK_AB R5, R26, R10 ;  /* 0x0000000a1a05723e */ /* 0x000fe400000000ff */
[----:B------:R-:W-:Y:S02]  /*6be30*/  F2FP.PACK_AB R10, R29, R28 ;  /* 0x0000001c1d0a723e */ /* 0x000fe400000000ff */
[----:B--2---:R-:W-:-:S05]  /*6be40*/  F2FP.PACK_AB R19, R4, R19 ;  /* 0x000000130413723e */ /* 0x004fca00000000ff */
[----:B------:R-:W-:Y:S04]  /*6be50*/  STL.64 [R1+0x1700], R18 ;  /* 0x0017001201007387 */ /* 0x000fe80000100a00 */
[----:B------:R-:W-:Y:S04]  /*6be60*/  STL.64 [R1+0x16f8], R16 ;  /* 0x0016f81001007387 */ /* 0x000fe80000100a00 */
[----:B------:R-:W-:Y:S04]  /*6be70*/  STL.64 [R1+0x1710], R14 ;  /* 0x0017100e01007387 */ /* 0x000fe80000100a00 */
[----:B------:R-:W-:Y:S04]  /*6be80*/  STL.64 [R1+0x1708], R12 ;  /* 0x0017080c01007387 */ /* 0x000fe80000100a00 */
[----:B------:R-:W2:Y:S01]  /*6be90*/  LDL.LU R29, [R1+0x3ec] ;  /* 0x0003ec00011d7983 */ /* 0x000ea20000300800 */
[----:B-----5:R-:W-:-:S02]  /*6bea0*/  F2FP.PACK_AB R8, R6, R8 ;  /* 0x000000080608723e */ /* 0x020fc400000000ff */
[----:B------:R-:W-:Y:S01]  /*6beb0*/  F2FP.PACK_AB R4, R7, R24 ;  /* 0x000000180704723e */ /* 0x000fe200000000ff */
[----:B------:R-:W0:Y:S04]  /*6bec0*/  LDS.128 R12, [R2] ;  /* 0x00000000020c7984 */ /* 0x000e280000000c00 */
[----:B--2---:R-:W-:Y:S04]  /*6bed0*/  STL [R1+0x16e0], R29 ;  /* 0x0016e01d01007387 */ /* 0x004fe80000100800 */
[----:B------:R-:W2:Y:S01]  /*6bee0*/  LDL.LU R28, [R1+0x3e8] ;  /* 0x0003e800011c7983 */ /* 0x000ea20000300800 */
[----:B------:R-:W-:-:S03]  /*6bef0*/  F2FP.PACK_AB R6, R27, R20 ;  /* 0x000000141b06723e */ /* 0x000fc600000000ff */
[----:B--2---:R-:W-:Y:S04]  /*6bf00*/  STL [R1+0x16e4], R28 ;  /* 0x0016e41c01007387 */ /* 0x004fe80000100800 */
[----:B------:R-:W2:Y:S04]  /*6bf10*/  LDL.LU R20, [R1+0x120] ;  /* 0x0001200001147983 */ /* 0x000ea80000300800 */
[----:B------:R-:W3:Y:S01]  /*6bf20*/  LDL.LU R24, [R1+0x20c] ;  /* 0x00020c0001187983 */ /* 0x000ee20000300800 */
[----:B------:R-:W-:-:S03]  /*6bf30*/  F2FP.PACK_AB R11, R21, R11 ;  /* 0x0000000b150b723e */ /* 0x000fc600000000ff */
[----:B0-----:R-:W-:Y:S04]  /*6bf40*/  STL.64 [R1+0x30], R12 ;  /* 0x0000300c01007387 */ /* 0x001fe80000100a00 */
[----:B------:R-:W-:Y:S01]  /*6bf50*/  STL.64 [R1+0x38], R14 ;  /* 0x0000380e01007387 */ /* 0x000fe20000100a00 */
[----:B------:R-:W-:-:S03]  /*6bf60*/  F2FP.PACK_AB R9, R25, R9 ;  /* 0x000000091909723e */ /* 0x000fc600000000ff */
[----:B------:R-:W0:Y:S04]  /*6bf70*/  LDS.128 R12, [R3] ;  /* 0x00000000030c7984 */ /* 0x000e280000000c00 */
[----:B---3--:R1:W-:Y:S04]  /*6bf80*/  STL [R1+0x16f4], R24 ;  /* 0x0016f41801007387 */ /* 0x0083e80000100800 */
[----:B-1----:R-:W2:Y:S04]  /*6bf90*/  LDL.LU R24, [R1+0x124] ;  /* 0x0001240001187983 */ /* 0x002ea80000300800 */
[----:B------:R-:W3:Y:S04]  /*6bfa0*/  LDL.LU R21, [R1+0x128] ;  /* 0x0001280001157983 */ /* 0x000ee80000300800 */
[----:B---3--:R1:W-:Y:S04]  /*6bfb0*/  STL [R1+0x16f0], R21 ;  /* 0x0016f01501007387 */ /* 0x0083e80000100800 */
[----:B-1----:R-:W3:Y:S04]  /*6bfc0*/  LDL.LU R21, [R1+0x210] ;  /* 0x0002100001157983 */ /* 0x002ee80000300800 */
[----:B------:R-:W4:Y:S04]  /*6bfd0*/  LDL.LU R25, [R1+0x214] ;  /* 0x0002140001197983 */ /* 0x000f280000300800 */
[----:B----4-:R1:W-:Y:S04]  /*6bfe0*/  STL [R1+0x16ec], R25 ;  /* 0x0016ec1901007387 */ /* 0x0103e80000100800 */
[----:B-1----:R-:W4:Y:S04]  /*6bff0*/  LDL.LU R25, [R1+0x12c] ;  /* 0x00012c0001197983 */ /* 0x002f280000300800 */
[----:B------:R-:W5:Y:S01]  /*6c000*/  LDL.LU R28, [R1+0x134] ;  /* 0x00013400011c7983 */ /* 0x000f620000300800 */
[----:B------:R-:W-:-:S02]  /*6c010*/  F2FP.PACK_AB R7, R22, R23 ;  /* 0x000000171607723e */ /* 0x000fc400000000ff */
[C---:B------:R-:W-:Y:S02]  /*6c020*/  LOP3.LUT R18, R2.reuse, 0x40, RZ, 0x3c, !PT ;  /* 0x0000004002127812 */ /* 0x040fe400078e3cff */
[----:B------:R-:W-:Y:S01]  /*6c030*/  LOP3.LUT R19, R2, 0x60, RZ, 0x3c, !PT ;  /* 0x0000006002137812 */ /* 0x000fe200078e3cff */
[----:B-----5:R1:W-:Y:S04]  /*6c040*/  STL [R1+0x16e8], R28 ;  /* 0x0016e81c01007387 */ /* 0x0203e80000100800 */
[----:B-1----:R-:W5:Y:S04]  /*6c050*/  LDL.LU R28, [R1+0x218] ;  /* 0x00021800011c7983 */ /* 0x002f680000300800 */
[----:B------:R-:W3:Y:S04]  /*6c060*/  LDL.LU R22, [R1+0x130] ;  /* 0x0001300001167983 */ /* 0x000ee80000300800 */
[----:B------:R-:W3:Y:S04]  /*6c070*/  LDL.LU R29, [R1+0x220] ;  /* 0x00022000011d7983 */ /* 0x000ee80000300800 */
[----:B------:R-:W3:Y:S04]  /*6c080*/  LDL.LU R26, [R1+0x21c] ;  /* 0x00021c00011a7983 */ /* 0x000ee80000300800 */
[----:B------:R-:W3:Y:S04]  /*6c090*/  LDL.LU R23, [R1+0x138] ;  /* 0x0001380001177983 */ /* 0x000ee80000300800 */
[----:B------:R-:W3:Y:S04]  /*6c0a0*/  LDL.LU R27, [R1+0x224] ;  /* 0x00022400011b7983 */ /* 0x000ee80000300800 */
[----:B0-----:R-:W-:Y:S04]  /*6c0b0*/  STL.64 [R1+0x20], R12 ;  /* 0x0000200c01007387 */ /* 0x001fe80000100a00 */
[----:B------:R-:W-:Y:S04]  /*6c0c0*/  STL.64 [R1+0x28], R14 ;  /* 0x0000280e01007387 */ /* 0x000fe80000100a00 */
[----:B------:R-:W0:Y:S04]  /*6c0d0*/  LDS.128 R12, [R18] ;  /* 0x00000000120c7984 */ /* 0x000e280000000c00 */
[----:B------:R-:W1:Y:S04]  /*6c0e0*/  LDS.128 R16, [R19] ;  /* 0x0000000013107984 */ /* 0x000e680000000c00 */
[----:B------:R-:W-:Y:S06]  /*6c0f0*/  BAR.SYNC.DEFER_BLOCKING 0x0 ;  /* 0x0000000000007b1d */ /* 0x000fec0000010000 */
[----:B0-----:R-:W-:Y:S04]  /*6c100*/  STL.64 [R1+0x10], R12 ;  /* 0x0000100c01007387 */ /* 0x001fe80000100a00 */
[----:B------:R0:W-:Y:S04]  /*6c110*/  STL.64 [R1+0x18], R14 ;  /* 0x0000180e01007387 */ /* 0x0001e80000100a00 */
[----:B0-----:R-:W3:Y:S04]  /*6c120*/  LDL.LU.64 R14, [R1+0x1710] ;  /* 0x00171000010e7983 */ /* 0x001ee80000300a00 */
[----:B------:R-:W3:Y:S04]  /*6c130*/  LDL.LU.64 R12, [R1+0x1708] ;  /* 0x00170800010c7983 */ /* 0x000ee80000300a00 */
[----:B-1----:R-:W-:Y:S04]  /*6c140*/  STL.64 [R1], R16 ;  /* 0x0000001001007387 */ /* 0x002fe80000100a00 */
        /* <DEDUP_REMOVED lines=9> */
[----:B------:R-:W2:Y:S04]  /*6c1e0*/  LDL.LU R17, [R1+0x3e0] ;  /* 0x0003e00001117983 */ /* 0x000ea80000300800 */
[----:B------:R-:W3:Y:S04]  /*6c1f0*/  LDL.LU R18, [R1+0x330] ;  /* 0x0003300001127983 */ /* 0x000ee80000300800 */
[----:B------:R-:W3:Y:S04]  /*6c200*/  LDL.LU R19, [R1+0x32c] ;  /* 0x00032c0001137983 */ /* 0x000ee80000300800 */
[----:B------:R-:W4:Y:S04]  /*6c210*/  LDL.LU R12, [R1+0x3dc] ;  /* 0x0003dc00010c7983 */ /* 0x000f280000300800 */
        /* <DEDUP_REMOVED lines=15> */
[----:B------:R-:W2:Y:S02]  /*6c310*/  LDL.LU R21, [R1+0x16f0] ;  /* 0x0016f00001157983 */ /* 0x000ea40000300800 */
[----:B--2---:R-:W-:Y:S02]  /*6c320*/  F2FP.PACK_AB R21, R25, R21 ;  /* 0x000000151915723e */ /* 0x004fe400000000ff */
[----:B------:R-:W5:Y:S01]  /*6c330*/  LDL.LU R25, [R1+0x16ec] ;  /* 0x0016ec0001197983 */ /* 0x000f620000300800 */
[----:B------:R-:W-:Y:S02]  /*6c340*/  F2FP.PACK_AB R23, R4, R23 ;  /* 0x000000170417723e */ /* 0x000fe400000000ff */
[----:B------:R-:W-:Y:S02]  /*6c350*/  F2FP.PACK_AB R27, R5, R27 ;  /* 0x0000001b051b723e */ /* 0x000fe400000000ff */
[----:B------:R-:W-:Y:S02]  /*6c360*/  F2FP.PACK_AB R4, R6, R7 ;  /* 0x000000070604723e */ /* 0x000fe400000000ff */
[----:B------:R-:W-:-:S02]  /*6c370*/  F2FP.PACK_AB R5, R10, R11 ;  /* 0x0000000b0a05723e */ /* 0x000fc400000000ff */
[----:B------:R-:W-:Y:S02]  /*6c380*/  F2FP.PACK_AB R10, R16, R17 ;  /* 0x00000011100a723e */ /* 0x000fe400000000ff */
[----:B---3--:R-:W-:Y:S02]  /*6c390*/  F2FP.PACK_AB R7, R18, R19 ;  /* 0x000000131207723e */ /* 0x008fe400000000ff */
[----:B------:R-:W0:Y:S01]  /*6c3a0*/  LDS.128 R16, [R2] ;  /* 0x0000000002107984 */ /* 0x000e220000000c00 */
[----:B-----5:R-:W-:-:S03]  /*6c3b0*/  F2FP.PACK_AB R25, R28, R25 ;  /* 0x000000191c19723e */ /* 0x020fc600000000ff */
[----:B------:R-:W2:Y:S01]  /*6c3c0*/  LDL.LU R28, [R1+0x16e8] ;  /* 0x0016e800011c7983 */ /* 0x000ea20000300800 */
[----:B------:R-:W-:Y:S02]  /*6c3d0*/  F2FP.PACK_AB R8, R8, R9 ;  /* 0x000000090808723e */ /* 0x000fe400000000ff */
[----:B----4-:R-:W-:Y:S02]  /*6c3e0*/  F2FP.PACK_AB R9, R12, R13 ;  /* 0x0000000d0c09723e */ /* 0x010fe400000000ff */
[----:B--2---:R-:W-:Y:S02]  /*6c3f0*/  F2FP.PACK_AB R22, R28, R22 ;  /* 0x000000161c16723e */ /* 0x004fe400000000ff */
[----:B------:R-:W2:Y:S04]  /*6c400*/  LDL.LU R28, [R1+0x16e4] ;  /* 0x0016e400011c7983 */ /* 0x000ea80000300800 */
[----:B------:R-:W2:Y:S04]  /*6c410*/  LDL.LU R29, [R1+0x16e0] ;  /* 0x0016e000011d7983 */ /* 0x000ea80000300800 */
[----:B------:R-:W-:Y:S04]  /*6c420*/  STL.64 [R1+0x16d8], R22 ;  /* 0x0016d81601007387 */ /* 0x000fe80000100a00 */
[----:B------:R-:W-:Y:S04]  /*6c430*/  STL.64 [R1+0x16d0], R20 ;  /* 0x0016d01401007387 */ /* 0x000fe80000100a00 */
[----:B------:R-:W3:Y:S04]  /*6c440*/  LDL.LU R12, [R1+0x14c] ;  /* 0x00014c00010c7983 */ /* 0x000ee80000300800 */
[----:B0-----:R0:W-:Y:S04]  /*6c450*/  STL.64 [R1+0x370], R16 ;  /* 0x0003701001007387 */ /* 0x0011e80000100a00 */
[----:B------:R-:W-:Y:S04]  /*6c460*/  STL.64 [R1+0x378], R18 ;  /* 0x0003781201007387 */ /* 0x000fe80000100a00 */
[----:B------:R-:W1:Y:S04]  /*6c470*/  LDS.128 R20, [R3] ;  /* 0x0000000003147984 */ /* 0x000e680000000c00 */
[----:B0-----:R-:W4:Y:S04]  /*6c480*/  LDL.LU R16, [R1+0x24c] ;  /* 0x00024c0001107983 */ /* 0x001f280000300800 */
[----:B-1----:R-:W-:Y:S04]  /*6c490*/  STL.64 [R1+0x360], R20 ;  /* 0x0003601401007387 */ /* 0x002fe80000100a00 */
[----:B------:R-:W-:Y:S04]  /*6c4a0*/  STL.64 [R1+0x368], R22 ;  /* 0x0003681601007387 */ /* 0x000fe80000100a00 */
[----:B----4-:R0:W-:Y:S04]  /*6c4b0*/  STL [R1+0x16c8], R16 ;  /* 0x0016c81001007387 */ /* 0x0101e80000100800 */
[----:B0-----:R-:W3:Y:S04]  /*6c4c0*/  LDL.LU R16, [R1+0x150] ;  /* 0x0001500001107983 */ /* 0x001ee80000300800 */
[----:B------:R-:W4:Y:S01]  /*6c4d0*/  LDL.LU R13, [R1+0x154] ;  /* 0x00015400010d7983 */ /* 0x000f220000300800 */
[----:B--2---:R-:W-:-:S02]  /*6c4e0*/  F2FP.PACK_AB R11, R29, R28 ;  /* 0x0000001c1d0b723e */ /* 0x004fc400000000ff */
[----:B------:R-:W-:-:S06]  /*6c4f0*/  LOP3.LUT R23, R2, 0x40, RZ, 0x3c, !PT ;  /* 0x0000004002177812 */ /* 0x000fcc00078e3cff */
[----:B------:R-:W0:Y:S04]  /*6c500*/  LDS.128 R20, [R23] ;  /* 0x0000000017147984 */ /* 0x000e280000000c00 */
[----:B----4-:R1:W-:Y:S04]  /*6c510*/  STL [R1+0x16c4], R13 ;  /* 0x0016c40d01007387 */ /* 0x0103e80000100800 */
[----:B-1----:R-:W2:Y:S04]  /*6c520*/  LDL.LU R13, [R1+0x250] ;  /* 0x00025000010d7983 */ /* 0x002ea80000300800 */
[----:B------:R-:W4:Y:S01]  /*6c530*/  LDL.LU R29, [R1+0x258] ;  /* 0x00025800011d7983 */ /* 0x000f220000300800 */
[----:B------:R-:W-:-:S02]  /*6c540*/  F2FP.PACK_AB R6, R14, R15 ;  /* 0x0000000f0e06723e */ /* 0x000fc400000000ff */
[----:B------:R-:W-:Y:S01]  /*6c550*/  LOP3.LUT R19, R2, 0x60, RZ, 0x3c, !PT ;  /* 0x0000006002137812 */ /* 0x000fe200078e3cff */
[----:B----4-:R1:W-:Y:S04]  /*6c560*/  STL [R1+0x16c0], R29 ;  /* 0x0016c01d01007387 */ /* 0x0103e80000100800 */
[----:B-1----:R-:W4:Y:S04]  /*6c570*/  LDL.LU R29, [R1+0x158] ;  /* 0x00015800011d7983 */ /* 0x002f280000300800 */
[----:B------:R-:W5:Y:S04]  /*6c580*/  LDL.LU R17, [R1+0x254] ;  /* 0x0002540001117983 */ /* 0x000f680000300800 */
[----:B------:R-:W2:Y:S04]  /*6c590*/  LDL.LU R28, [R1+0x160] ;  /* 0x00016000011c7983 */ /* 0x000ea80000300800 */
[----:B------:R-:W2:Y:S04]  /*6c5a0*/  LDL.LU R14, [R1+0x15c] ;  /* 0x00015c00010e7983 */ /* 0x000ea80000300800 */
[----:B------:R-:W2:Y:S04]  /*6c5b0*/  LDL.LU R3, [R1+0x260] ;  /* 0x0002600001037983 */ /* 0x000ea80000300800 */
[----:B------:R-:W2:Y:S04]  /*6c5c0*/  LDL.LU R18, [R1+0x25c] ;  /* 0x00025c0001127983 */ /* 0x000ea80000300800 */
[----:B------:R-:W2:Y:S04]  /*6c5d0*/  LDL.LU R15, [R1+0x170] ;  /* 0x00017000010f7983 */ /* 0x000ea80000300800 */
[----:B0-----:R-:W-:Y:S04]  /*6c5e0*/  STL.64 [R1+0x350], R20 ;  /* 0x0003501401007387 */ /* 0x001fe80000100a00 */
[----:B------:R-:W-:Y:S04]  /*6c5f0*/  STL.64 [R1+0x358], R22 ;  /* 0x0003581601007387 */ /* 0x000fe80000100a00 */
[----:B------:R-:W0:Y:S04]  /*6c600*/  LDS.128 R20, [R19] ;  /* 0x0000000013147984 */ /* 0x000e280000000c00 */
[----:B------:R-:W-:Y:S06]  /*6c610*/  BAR.SYNC.DEFER_BLOCKING 0x0 ;  /* 0x0000000000007b1d */ /* 0x000fec0000010000 */
[----:B0-----:R-:W-:Y:S04]  /*6c620*/  STL.64 [R1+0x2c0], R20 ;  /* 0x0002c01401007387 */ /* 0x001fe80000100a00 */
[----:B------:R0:W-:Y:S04]  /*6c630*/  STL.64 [R1+0x2c8], R22 ;  /* 0x0002c81601007387 */ /* 0x0001e80000100a00 */
[----:B0-----:R-:W2:Y:S04]  /*6c640*/  LDL.LU.64 R22, [R1+0x16d8] ;  /* 0x0016d80001167983 */ /* 0x001ea80000300a00 */
[----:B------:R-:W2:Y:S04]  /*6c650*/  LDL.LU.64 R20, [R1+0x16d0] ;  /* 0x0016d00001147983 */ /* 0x000ea80000300a00 */
[----:B------:R-:W4:Y:S04]  /*6c660*/  LDL.LU R19, [R1+0x264] ;  /* 0x0002640001137983 */ /* 0x000f280000300800 */
[----:B------:R-:W-:Y:S04]  /*6c670*/  STS.128 [R0+0x80], R24 ;  /* 0x0000801800007388 */ /* 0x000fe80000000c00 */
[----:B------:R-:W-:Y:S04]  /*6c680*/  STS.128 [R0+0x800], R4 ;  /* 0x0008000400007388 */ /* 0x000fe80000000c00 */
[----:B------:R-:W-:Y:S01]  /*6c690*/  STS.128 [R0+0x880], R8 ;  /* 0x0008800800007388 */ /* 0x000fe20000000c00 */
[----:B---3--:R-:W-:-:S03]  /*6c6a0*/  F2FP.PACK_AB R12, R16, R12 ;  /* 0x0000000c100c723e */ /* 0x008fc600000000ff */
[----:B--2---:R0:W-:Y:S04]  /*6c6b0*/  STS.128 [R0], R20 ;  /* 0x0000001400007388 */ /* 0x0041e80000000c00 */
        /* <DEDUP_REMOVED lines=17> */
[----:B------:R-:W-:-:S02]  /*6c7d0*/  F2FP.PACK_AB R14, R28, R14 ;  /* 0x0000000e1c0e723e */ /* 0x000fc400000000ff */
[----:B------:R-:W-:Y:S01]  /*6c7e0*/  F2FP.PACK_AB R18, R3, R18 ;  /* 0x000000120312723e */ /* 0x000fe200000000ff */
[----:B------:R-:W-:Y:S01]  /*6c7f0*/  BAR.SYNC.DEFER_BLOCKING 0x0 ;  /* 0x0000000000007b1d */ /* 0x000fe20000010000 */
[----:B--2---:R-:W-:-:S05]  /*6c800*/  F2FP.PACK_AB R16, R13, R16 ;  /* 0x000000100d10723e */ /* 0x004fca00000000ff */
[----:B------:R-:W4:Y:S02]  /*6c810*/  LDL.LU R13, [R1+0x16c4] ;  /* 0x0016c400010d7983 */ /* 0x000f240000300800 */
[----:B----4-:R-:W-:Y:S02]  /*6c820*/  F2FP.PACK_AB R13, R29, R13 ;  /* 0x0000000d1d0d723e */ /* 0x010fe400000000ff */
[----:B------:R-:W5:Y:S02]  /*6c830*/  LDL.LU R29, [R1+0x16c0] ;  /* 0x0016c000011d7983 */ /* 0x000f640000300800 */
[----:B-----5:R-:W-:Y:S02]  /*6c840*/  F2FP.PACK_AB R17, R29, R17 ;  /* 0x000000111d11723e */ /* 0x020fe400000000ff */
[----:B------:R-:W2:Y:S04]  /*6c850*/  LDL.LU R29, [R1+0x16bc] ;  /* 0x0016bc00011d7983 */ /* 0x000ea80000300800 */
[----:B------:R-:W4:Y:S04]  /*6c860*/  LDL.LU R28, [R1+0x16b8] ;  /* 0x0016b800011c7983 */ /* 0x000f280000300800 */
[----:B------:R-:W5:Y:S02]  /*6c870*/  LDL.LU R3, [R1+0x16b4] ;  /* 0x0016b40001037983 */ /* 0x000f640000300800 */
[----:B-----5:R-:W-:-:S02]  /*6c880*/  F2FP.PACK_AB R15, R15, R3 ;  /* 0x000000030f0f723e */ /* 0x020fc400000000ff */
[----:B------:R-:W5:Y:S04]  /*6c890*/  LDL.LU R3, [R1+0x16b0] ;  /* 0x0016b00001037983 */ /* 0x000f680000300800 */
[----:B------:R0:W-:Y:S04]  /*6c8a0*/  STL.64 [R1+0x1698], R14 ;  /* 0x0016980e01007387 */ /* 0x0001e80000100a00 */
[----:B0-----:R-:W2:Y:S04]  /*6c8b0*/  LDL.LU R15, [R1+0x268] ;  /* 0x00026800010f7983 */ /* 0x001ea80000300800 */
[----:B------:R-:W-:Y:S01]  /*6c8c0*/  STL.64 [R1+0x1690], R12 ;  /* 0x0016900c01007387 */ /* 0x000fe20000100a00 */
[----:B------:R-:W-:-:S02]  /*6c8d0*/  F2FP.PACK_AB R4, R8, R4 ;  /* 0x000000040804723e */ /* 0x000fc400000000ff */
[----:B------:R-:W-:Y:S02]  /*6c8e0*/  F2FP.PACK_AB R8, R9, R10 ;  /* 0x0000000a0908723e */ /* 0x000fe400000000ff */
[----:B------:R-:W-:Y:S02]  /*6c8f0*/  F2FP.PACK_AB R9, R6, R7 ;  /* 0x000000070609723e */ /* 0x000fe400000000ff */
[----:B------:R-:W-:Y:S02]  /*6c900*/  F2FP.PACK_AB R7, R20, R21 ;  /* 0x000000151407723e */ /* 0x000fe400000000ff */
[----:B------:R-:W-:Y:S02]  /*6c910*/  F2FP.PACK_AB R6, R24, R25 ;  /* 0x000000191806723e */ /* 0x000fe400000000ff */
[----:B------:R-:W-:Y:S02]  /*6c920*/  F2FP.PACK_AB R10, R26, R27 ;  /* 0x0000001b1a0a723e */ /* 0x000fe400000000ff */
[----:B------:R-:W-:-:S02]  /*6c930*/  F2FP.PACK_AB R5, R11, R5 ;  /* 0x000000050b05723e */ /* 0x000fc400000000ff */
[----:B---3--:R-:W-:Y:S02]  /*6c940*/  F2FP.PACK_AB R11, R22, R23 ;  /* 0x00000017160b723e */ /* 0x008fe400000000ff */
[----:B--2---:R-:W-:Y:S02]  /*6c950*/  F2FP.PACK_AB R19, R15, R19 ;  /* 0x000000130f13723e */ /* 0x004fe400000000ff */
[----:B------:R-:W0:Y:S04]  /*6c960*/  LDS.128 R12, [R2] ;  /* 0x00000000020c7984 */ /* 0x000e280000000c00 */
[----:B------:R-:W-:Y:S04]  /*6c970*/  STL.64 [R1+0x16a8], R18 ;  /* 0x0016a81201007387 */ /* 0x000fe80000100a00 */
[----:B------:R-:W-:Y:S04]  /*6c980*/  STL.64 [R1+0x16a0], R16 ;  /* 0x0016a01001007387 */ /* 0x000fe80000100a00 */
[----:B------:R-:W5:Y:S04]  /*6c990*/  LDL.LU R20, [R1+0x18c] ;  /* 0x00018c0001147983 */ /* 0x000f680000300800 */
[----:B------:R-:W2:Y:S04]  /*6c9a0*/  LDL.LU R24, [R1+0x28c] ;  /* 0x00028c0001187983 */ /* 0x000ea80000300800 */
[----:B0-----:R-:W-:Y:S04]  /*6c9b0*/  STL.64 [R1+0x340], R12 ;  /* 0x0003400c01007387 */ /* 0x001fe80000100a00 */
[----:B------:R0:W-:Y:S04]  /*6c9c0*/  STL.64 [R1+0x348], R14 ;  /* 0x0003480e01007387 */ /* 0x0001e80000100a00 */
[----:B------:R-:W3:Y:S04]  /*6c9d0*/  LDL.LU R21, [R1+0x198] ;  /* 0x0001980001157983 */ /* 0x000ee80000300800 */
[----:B------:R-:W2:Y:S04]  /*6c9e0*/  LDL.LU R2, [R1+0x2a0] ;  /* 0x0002a00001027983 */ /* 0x000ea80000300800 */
[----:B0-----:R-:W0:Y:S04]  /*6c9f0*/  S2R R14, SR_TID.X ;  /* 0x00000000000e7919 */ /* 0x001e280000002100 */
[----:B------:R-:W2:Y:S04]  /*6ca00*/  LDL.LU R25, [R1+0x298] ;  /* 0x0002980001197983 */ /* 0x000ea80000300800 */
[----:B------:R-:W2:Y:S04]  /*6ca10*/  LDL.LU R22, [R1+0x1a8] ;  /* 0x0001a80001167983 */ /* 0x000ea80000300800 */
[----:B------:R-:W2:Y:S04]  /*6ca20*/  LDL.LU R26, [R1+0x2b0] ;  /* 0x0002b000011a7983 */ /* 0x000ea80000300800 */
[----:B------:R-:W2:Y:S01]  /*6ca30*/  LDL.LU R23, [R1+0x2a8] ;  /* 0x0002a80001177983 */ /* 0x000ea20000300800 */
[----:B0-----:R-:W-:-:S02]  /*6ca40*/  SHF.L.U32 R15, R14, 0xb, RZ ;  /* 0x0000000b0e0f7819 */ /* 0x001fc400000006ff */
[C---:B------:R-:W-:Y:S02]  /*6ca50*/  LOP3.LUT R12, R14.reuse, 0xff, RZ, 0xc0, !PT ;  /* 0x000000ff0e0c7812 */ /* 0x040fe400078ec0ff */
[C---:B------:R-:W-:Y:S02]  /*6ca60*/  SHF.L.U32 R27, R14.reuse, 0xb, RZ ;  /* 0x0000000b0e1b7819 */ /* 0x040fe400000006ff */
[----:B------:R-:W-:-:S04]  /*6ca70*/  SHF.L.U32 R14, R14, 0xb, RZ ;  /* 0x0000000b0e0e7819 */ /* 0x000fc800000006ff */
[----:B------:R-:W-:-:S04]  /*6ca80*/  LOP3.LUT R14, R14, 0x3000, RZ, 0xc0, !PT ;  /* 0x000030000e0e7812 */ /* 0x000fc800078ec0ff */
[----:B------:R-:W-:-:S04]  /*6ca90*/  LEA R14, R12, R14, 0x4 ;  /* 0x0000000e0c0e7211 */ /* 0x000fc800078e20ff */
[----:B------:R-:W-:-:S05]  /*6caa0*/  LOP3.LUT R14, R14, 0x20, RZ, 0x3c, !PT ;  /* 0x000000200e0e7812 */ /* 0x000fca00078e3cff */
[----:B------:R-:W0:Y:S01]  /*6cab0*/  LDS.128 R16, [R14] ;  /* 0x000000000e107984 */ /* 0x000e220000000c00 */
[----:B------:R-:W-:Y:S02]  /*6cac0*/  LOP3.LUT R27, R27, 0x3000, RZ, 0xc0, !PT ;  /* 0x000030001b1b7812 */ /* 0x000fe400078ec0ff */
[----:B------:R-:W-:-:S03]  /*6cad0*/  LOP3.LUT R15, R15, 0x3000, RZ, 0xc0, !PT ;  /* 0x000030000f0f7812 */ /* 0x000fc600078ec0ff */
[C---:B------:R-:W-:Y:S02]  /*6cae0*/  IMAD R27, R12.reuse, 0x10, R27 ;  /* 0x000000100c1b7824 */ /* 0x040fe400078e021b */
[----:B------:R-:W-:-:S03]  /*6caf0*/  IMAD R15, R12, 0x10, R15 ;  /* 0x000000100c0f7824 */ /* 0x000fc600078e020f */
[----:B------:R-:W-:Y:S02]  /*6cb00*/  LOP3.LUT R27, R27, 0x40, RZ, 0x3c, !PT ;  /* 0x000000401b1b7812 */ /* 0x000fe400078e3cff */
[----:B------:R-:W-:-:S06]  /*6cb10*/  LOP3.LUT R15, R15, 0x60, RZ, 0x3c, !PT ;  /* 0x000000600f0f7812 */ /* 0x000fcc00078e3cff */
[----:B------:R-:W-:Y:S04]  /*6cb20*/  LDS.128 R12, [R15] ;  /* 0x000000000f0c7984 */ /* 0x000fe80000000c00 */
        /* <DEDUP_REMOVED lines=8> */
[----:B------:R-:W3:Y:S04]  /*6cbb0*/  LDL.LU R27, [R1+0x2b8] ;  /* 0x0002b800011b7983 */ /* 0x000ee80000300800 */
[----:B------:R-:W-:Y:S04]  /*6cbc0*/  STL.64 [R1+0x310], R12 ;  /* 0x0003100c01007387 */ /* 0x000fe80000100a00 */
        /* <DEDUP_REMOVED lines=25> */
[----:B------:R-:W-:-:S02]  /*6cd60*/  F2FP.PACK_AB R25, R2, R25 ;  /* 0x000000190219723e */ /* 0x000fc400000000ff */
[----:B------:R-:W-:Y:S01]  /*6cd70*/  F2FP.PACK_AB R26, R26, R23 ;  /* 0x000000171a1a723e */ /* 0x000fe200000000ff */
[----:B------:R-:W-:Y:S01]  /*6cd80*/  BAR.SYNC.DEFER_BLOCKING 0x0 ;  /* 0x0000000000007b1d */ /* 0x000fe20000010000 */
[----:B--2---:R-:W-:-:S05]  /*6cd90*/  F2FP.PACK_AB R24, R15, R24 ;  /* 0x000000180f18723e */ /* 0x004fca00000000ff */
[----:B------:R-:W2:Y:S01]  /*6cda0*/  LDL.LU R15, [R1+0x50] ;  /* 0x00005000010f7983 */ /* 0x000ea20000300800 */
[----:B---3--:R-:W-:-:S03]  /*6cdb0*/  F2FP.PACK_AB R21, R3, R21 ;  /* 0x000000150315723e */ /* 0x008fc600000000ff */
[----:B------:R-:W3:Y:S04]  /*6cdc0*/  LDL.LU R3, [R1+0x1688] ;  /* 0x0016880001037983 */ /* 0x000ee80000300800 */
[----:B------:R-:W2:Y:S01]  /*6cdd0*/  LDL.LU R2, [R1+0x1684] ;  /* 0x0016840001027983 */ /* 0x000ea20000300800 */
[----:B---3--:R-:W-:-:S03]  /*6cde0*/  F2FP.PACK_AB R22, R3, R22 ;  /* 0x000000160316723e */ /* 0x008fc600000000ff */
[----:B------:R-:W2:Y:S01]  /*6cdf0*/  LDL.LU R3, [R1+0x1680] ;  /* 0x0016800001037983 */ /* 0x000ea20000300800 */
[----:B------:R-:W-:Y:S02]  /*6ce00*/  F2FP.PACK_AB R4, R9, R4 ;  /* 0x000000040904723e */ /* 0x000fe400000000ff */
[----:B------:R-:W-:Y:S02]  /*6ce10*/  F2FP.PACK_AB R9, R7, R14 ;  /* 0x0000000e0709723e */ /* 0x000fe400000000ff */
[----:B------:R-:W0:Y:S01]  /*6ce20*/  S2R R14, SR_TID.X ;  /* 0x00000000000e7919 */ /* 0x000e220000002100 */
[----:B-----5:R-:W-:Y:S02]  /*6ce30*/  F2FP.PACK_AB R7, R12, R13 ;  /* 0x0000000d0c07723e */ /* 0x020fe400000000ff */
[C---:B0-----:R-:W-:Y:S02]  /*6ce40*/  LOP3.LUT R12, R14.reuse, 0xff, RZ, 0xc0, !PT ;  /* 0x000000ff0e0c7812 */ /* 0x041fe400078ec0ff */
[----:B------:R-:W-:-:S04]  /*6ce50*/  SHF.L.U32 R14, R14, 0xb, RZ ;  /* 0x0000000b0e0e7819 */ /* 0x000fc800000006ff */
[----:B------:R-:W-:-:S04]  /*6ce60*/  LOP3.LUT R14, R14, 0x3000, RZ, 0xc0, !PT ;  /* 0x000030000e0e7812 */ /* 0x000fc800078ec0ff */
[----:B------:R-:W-:Y:S02]  /*6ce70*/  LEA R14, R12, R14, 0x4 ;  /* 0x0000000e0c0e7211 */ /* 0x000fe400078e20ff */
[----:B--2---:R-:W-:Y:S02]  /*6ce80*/  F2FP.PACK_AB R23, R3, R2 ;  /* 0x000000020317723e */ /* 0x004fe400000000ff */
[----:B------:R-:W2:Y:S04]  /*6ce90*/  LDL.LU R3, [R1+0x167c] ;  /* 0x00167c0001037983 */ /* 0x000ea80000300800 */
[----:B------:R-:W2:Y:S04]  /*6cea0*/  LDL.LU R2, [R1+0x1678] ;  /* 0x0016780001027983 */ /* 0x000ea80000300800 */
[----:B------:R-:W-:Y:S04]  /*6ceb0*/  STL.64 [R1+0x1668], R22 ;  /* 0x0016681601007387 */ /* 0x000fe80000100a00 */
[----:B------:R-:W-:Y:S04]  /*6cec0*/  STL.64 [R1+0x1660], R20 ;  /* 0x0016601401007387 */ /* 0x000fe80000100a00 */
[----:B------:R0:W1:Y:S01]  /*6ced0*/  LDS.128 R20, [R14] ;  /* 0x000000000e147984 */ /* 0x0000620000000c00 */
[----:B------:R-:W-:-:S02]  /*6cee0*/  F2FP.PACK_AB R27, R8, R27 ;  /* 0x0000001b081b723e */ /* 0x000fc400000000ff */
[----:B------:R-:W-:Y:S02]  /*6cef0*/  F2FP.PACK_AB R8, R10, R11 ;  /* 0x0000000b0a08723e */ /* 0x000fe400000000ff */
[----:B------:R-:W-:Y:S02]  /*6cf00*/  F2FP.PACK_AB R10, R18, R19 ;  /* 0x00000013120a723e */ /* 0x000fe400000000ff */
[----:B------:R-:W0:Y:S01]  /*6cf10*/  S2R R19, SR_TID.X ;  /* 0x0000000000137919 */ /* 0x000e220000002100 */
[----:B------:R-:W-:Y:S02]  /*6cf20*/  F2FP.PACK_AB R5, R5, R6 ;  /* 0x000000060505723e */ /* 0x000fe400000000ff */
[----:B------:R-:W-:Y:S01]  /*6cf30*/  F2FP.PACK_AB R6, R16, R17 ;  /* 0x000000111006723e */ /* 0x000fe200000000ff */
[C---:B0-----:R-:W-:Y:S01]  /*6cf40*/  IMAD.SHL.U32 R14, R19.reuse, 0x800, RZ ;  /* 0x00000800130e7824 */ /* 0x041fe200078e00ff */
[C---:B------:R-:W-:Y:S02]  /*6cf50*/  LOP3.LUT R16, R19.reuse, 0xff, RZ, 0xc0, !PT ;  /* 0x000000ff13107812 */ /* 0x040fe400078ec0ff */
[C---:B------:R-:W-:Y:S01]  /*6cf60*/  SHF.L.U32 R12, R19.reuse, 0xb, RZ ;  /* 0x0000000b130c7819 */ /* 0x040fe200000006ff */
[----:B------:R-:W-:-:S05]  /*6cf70*/  IMAD.SHL.U32 R19, R19, 0x800, RZ ;  /* 0x0000080013137824 */ /* 0x000fca00078e00ff */
[----:B------:R-:W-:-:S04]  /*6cf80*/  LOP3.LUT R19, R19, 0x3000, RZ, 0xc0, !PT ;  /* 0x0000300013137812 */ /* 0x000fc800078ec0ff */
[----:B------:R-:W-:Y:S02]  /*6cf90*/  LEA R19, R16, R19, 0x4 ;  /* 0x0000001310137211 */ /* 0x000fe400078e20ff */
[----:B------:R-:W-:Y:S02]  /*6cfa0*/  LOP3.LUT R14, R14, 0x3000, RZ, 0xc0, !PT ;  /* 0x000030000e0e7812 */ /* 0x000fe400078ec0ff */
[----:B------:R-:W-:Y:S02]  /*6cfb0*/  LOP3.LUT R19, R19, 0x20, RZ, 0x3c, !PT ;  /* 0x0000002013137812 */ /* 0x000fe400078e3cff */
[----:B------:R-:W-:Y:S02]  /*6cfc0*/  LOP3.LUT R12, R12, 0x3000, RZ, 0xc0, !PT ;  /* 0x000030000c0c7812 */ /* 0x000fe400078ec0ff */
[C---:B------:R-:W-:Y:S02]  /*6cfd0*/  LEA R14, R16.reuse, R14, 0x4 ;  /* 0x0000000e100e7211 */ /* 0x040fe400078e20ff */
[----:B------:R-:W-:-:S02]  /*6cfe0*/  LEA R12, R16, R12, 0x4 ;  /* 0x0000000c100c7211 */ /* 0x000fc400078e20ff */
[----:B------:R-:W0:Y:S01]  /*6cff0*/  LDS.128 R16, [R19] ;  /* 0x0000000013107984 */ /* 0x000e220000000c00 */
[----:B--2---:R-:W-:-:S03]  /*6d000*/  F2FP.PACK_AB R11, R2, R3 ;  /* 0x00000003020b723e */ /* 0x004fc600000000ff */
[----:B------:R-:W2:Y:S04]  /*6d010*/  LDL.LU R2, [R1+0x1674] ;  /* 0x0016740001027983 */ /* 0x000ea80000300800 */
[----:B------:R-:W2:Y:S04]  /*6d020*/  LDL.LU R3, [R1+0x1670] ;  /* 0x0016700001037983 */ /* 0x000ea80000300800 */
[----:B------:R-:W3:Y:S04]  /*6d030*/  LDL.LU R13, [R1+0x70] ;  /* 0x00007000010d7983 */ /* 0x000ee80000300800 */
[----:B-1----:R-:W-:Y:S04]  /*6d040*/  STL.64 [R1+0x300], R20 ;  /* 0x0003001401007387 */ /* 0x002fe80000100a00 */
[----:B------:R1:W-:Y:S04]  /*6d050*/  STL.64 [R1+0x308], R22 ;  /* 0x0003081601007387 */ /* 0x0003e80000100a00 */
[----:B-1----:R-:W5:Y:S04]  /*6d060*/  LDL.LU.64 R22, [R1+0x1668] ;  /* 0x0016680001167983 */ /* 0x002f680000300a00 */
[----:B------:R-:W5:Y:S01]  /*6d070*/  LDL.LU.64 R20, [R1+0x1660] ;  /* 0x0016600001147983 */ /* 0x000f620000300a00 */
[----:B------:R-:W-:-:S03]  /*6d080*/  LOP3.LUT R12, R12, 0x40, RZ, 0x3c, !PT ;  /* 0x000000400c0c7812 */ /* 0x000fc600078e3cff */
[----:B0-----:R-:W-:Y:S04]  /*6d090*/  STL.64 [R1+0x2f0], R16 ;  /* 0x0002f01001007387 */ /* 0x001fe80000100a00 */
[----:B------:R-:W-:Y:S04]  /*6d0a0*/  STL.64 [R1+0x2f8], R18 ;  /* 0x0002f81201007387 */ /* 0x000fe80000100a00 */
[----:B------:R0:W1:Y:S01]  /*6d0b0*/  LDS.128 R16, [R12] ;  /* 0x000000000c107984 */ /* 0x0000620000000c00 */
[----:B------:R-:W-:-:S03]  /*6d0c0*/  LOP3.LUT R14, R14, 0x60, RZ, 0x3c, !PT ;  /* 0x000000600e0e7812 */ /* 0x000fc600078e3cff */
[----:B0-----:R-:W2:Y:S04]  /*6d0d0*/  LDL.LU R12, [R1+0x60] ;  /* 0x00006000010c7983 */ /* 0x001ea80000300800 */
[----:B-1----:R-:W-:Y:S04]  /*6d0e0*/  STL.64 [R1+0x2e0], R16 ;  /* 0x0002e01001007387 */ /* 0x002fe80000100a00 */
[----:B------:R-:W-:Y:S04]  /*6d0f0*/  STL.64 [R1+0x2e8], R18 ;  /* 0x0002e81201007387 */ /* 0x000fe80000100a00 */
[----:B------:R-:W0:Y:S04]  /*6d100*/  LDS.128 R16, [R14] ;  /* 0x000000000e107984 */ /* 0x000e280000000c00 */
[----:B------:R-:W-:Y:S06]  /*6d110*/  BAR.SYNC.DEFER_BLOCKING 0x0 ;  /* 0x0000000000007b1d */ /* 0x000fec0000010000 */
[----:B------:R-:W-:Y:S04]  /*6d120*/  STS.128 [R0+0x80], R24 ;  /* 0x0000801800007388 */ /* 0x000fe80000000c00 */
[----:B------:R-:W-:Y:S04]  /*6d130*/  STS.128 [R0+0x800], R4 ;  /* 0x0008000400007388 */ /* 0x000fe80000000c00 */
[----:B------:R-:W-:Y:S04]  /*6d140*/  STS.128 [R0+0x880], R8 ;  /* 0x0008800800007388 */ /* 0x000fe80000000c00 */
[----:B0-----:R-:W-:Y:S04]  /*6d150*/  STL.64 [R1+0x2d0], R16 ;  /* 0x0002d01001007387 */ /* 0x001fe80000100a00 */
[----:B------:R-:W-:Y:S04]  /*6d160*/  STL.64 [R1+0x2d8], R18 ;  /* 0x0002d81201007387 */ /* 0x000fe80000100a00 */
[----:B-----5:R0:W-:Y:S04]  /*6d170*/  STS.128 [R0], R20 ;  /* 0x0000001400007388 */ /* 0x0201e80000000c00 */
[----:B------:R-:W-:Y:S01]  /*6d180*/  BAR.SYNC.DEFER_BLOCKING 0x0 ;  /* 0x0000000000007b1d */ /* 0x000fe20000010000 */
[----:B0-----:R-:W-:-:S05]  /*6d190*/  PRMT R0, R15, 0x7632, R0 ;  /* 0x000076320f007816 */ /* 0x001fca0000000000 */
[----:B--2---:R0:W-:Y:S04]  /*6d1a0*/  STG.E.U16 [R2.64], R15 ;  /* 0x0000000f02007986 */ /* 0x0041e8000c101506 */
[----:B0-----:R-:W2:Y:S04]  /*6d1b0*/  LDL.LU R15, [R1+0x40] ;  /* 0x00004000010f7983 */ /* 0x001ea80000300800 */
[----:B------:R-:W5:Y:S04]  /*6d1c0*/  LDL.LU R19, [R1+0x54] ;  /* 0x0000540001137983 */ /* 0x000f680000300800 */
[----:B------:R-:W4:Y:S04]  /*6d1d0*/  LDL.LU R21, [R1+0x74] ;  /* 0x0000740001157983 */ /* 0x000f280000300800 */
[----:B------:R-:W4:Y:S01]  /*6d1e0*/  LDL.LU R23, [R1+0x64] ;  /* 0x0000640001177983 */ /* 0x000f220000300800 */
[----:B------:R-:W-:-:S05]  /*6d1f0*/  IMAD.MOV.U32 R24, RZ, RZ, c[0x0][0x1c8] ;  /* 0x00007200ff187624 */ /* 0x000fca00078e00ff */
[C---:B------:R-:W-:Y:S01]  /*6d200*/  SHF.L.U32 R7, R24.reuse, 0x1, RZ ;  /* 0x0000000118077819 */ /* 0x040fe200000006ff */
[C---:B------:R-:W-:Y:S01]  /*6d210*/  IMAD R14, R24.reuse, 0x6, RZ ;  /* 0x00000006180e7824 */ /* 0x040fe200078e02ff */
[CC--:B------:R-:W-:Y:S02]  /*6d220*/  LEA R6, P4, R24.reuse, R2.reuse, 0x2 ;  /* 0x0000000218067211 */ /* 0x0c0fe400078810ff */
[CC--:B------:R-:W-:Y:S01]  /*6d230*/  IADD3 R4, P5, R7.reuse, R2.reuse, RZ ;  /* 0x0000000207047210 */ /* 0x0c0fe20007fbe0ff */
[C---:B------:R-:W-:Y:S01]  /*6d240*/  IMAD R9, R24.reuse, 0x3, RZ ;  /* 0x0000000318097824 */ /* 0x040fe200078e02ff */
[-C--:B------:R-:W-:Y:S02]  /*6d250*/  LEA.HI.X.SX32 R7, R7, R3.reuse, 0x1, P4 ;  /* 0x0000000307077211 */ /* 0x080fe400020f0eff */
[----:B------:R-:W-:Y:S02]  /*6d260*/  LEA.HI.X.SX32 R5, R24, R3, 0x1, P5 ;  /* 0x0000000318057211 */ /* 0x000fe400028f0eff */
[----:B------:R-:W-:-:S02]  /*6d270*/  IADD3 R8, P5, R14, R2, RZ ;  /* 0x000000020e087210 */ /* 0x000fc40007fbe0ff */
[C---:B------:R-:W-:Y:S02]  /*6d280*/  SHF.L.U32 R11, R24.reuse, 0x2, RZ ;  /* 0x00000002180b7819 */ /* 0x040fe400000006ff */
[C---:B------:R-:W-:Y:S01]  /*6d290*/  LEA R10, P6, R24.reuse, R2, 0x3 ;  /* 0x00000002180a7211 */ /* 0x040fe200078c18ff */
[----:B------:R0:W-:Y:S01]  /*6d2a0*/  STG.E.U16 [R4.64], R0 ;  /* 0x0000000004007986 */ /* 0x0001e2000c101506 */
[-C--:B------:R-:W-:Y:S02]  /*6d2b0*/  LEA.HI.X.SX32 R9, R9, R3.reuse, 0x1, P5 ;  /* 0x0000000309097211 */ /* 0x080fe400028f0eff */
[----:B------:R-:W-:Y:S01]  /*6d2c0*/  LEA.HI.X.SX32 R11, R11, R3, 0x1, P6 ;  /* 0x000000030b0b7211 */ /* 0x000fe200030f0eff */
[----:B---3--:R1:W-:Y:S01]  /*6d2d0*/  STG.E.U16 [R6.64], R13 ;  /* 0x0000000d06007986 */ /* 0x0083e2000c101506 */
[----:B0-----:R-:W-:Y:S01]  /*6d2e0*/  PRMT R0, R13, 0x7632, R0 ;  /* 0x000076320d007816 */ /* 0x001fe20000000000 */
[----:B-1----:R-:W-:-:S04]  /*6d2f0*/  IMAD R13, R24, 0xa, RZ ;  /* 0x0000000a180d7824 */ /* 0x002fc800078e02ff */
[----:B------:R0:W-:Y:S01]  /*6d300*/  STG.E.U16 [R8.64], R0 ;  /* 0x0000000008007986 */ /* 0x0001e2000c101506 */
[----:B------:R-:W-:-:S03]  /*6d310*/  IMAD R5, R24, 0x5, RZ ;  /* 0x0000000518057824 */ /* 0x000fc600078e02ff */
[----:B------:R1:W-:Y:S01]  /*6d320*/  STG.E.U16 [R10.64], R12 ;  /* 0x0000000c0a007986 */ /* 0x0003e2000c101506 */
[-C--:B------:R-:W-:Y:S01]  /*6d330*/  IADD3 R4, P5, R13, R2.reuse, RZ ;  /* 0x000000020d047210 */ /* 0x080fe20007fbe0ff */
[----:B------:R-:W-:Y:S01]  /*6d340*/  IMAD R16, R24, 0xe, RZ ;  /* 0x0000000e18107824 */ /* 0x000fe200078e02ff */
[----:B0-----:R-:W-:Y:S01]  /*6d350*/  PRMT R0, R12, 0x7632, R0 ;  /* 0x000076320c007816 */ /* 0x001fe20000000000 */
[C---:B-1----:R-:W-:Y:S01]  /*6d360*/  IMAD R12, R24.reuse, 0xc, RZ ;  /* 0x0000000c180c7824 */ /* 0x042fe200078e02ff */
[-C--:B------:R-:W-:Y:S01]  /*6d370*/  LEA.HI.X.SX32 R5, R5, R3.reuse, 0x1, P5 ;  /* 0x0000000305057211 */ /* 0x080fe200028f0eff */
[----:B------:R-:W-:Y:S01]  /*6d380*/  IMAD R9, R24, 0x7, RZ ;  /* 0x0000000718097824 */ /* 0x000fe200078e02ff */
[-C--:B------:R-:W-:Y:S01]  /*6d390*/  IADD3 R8, P5, R16, R2.reuse, RZ ;  /* 0x0000000210087210 */ /* 0x080fe20007fbe0ff */
[----:B------:R-:W-:Y:S01]  /*6d3a0*/  IMAD.SHL.U32 R11, R24, 0x8, RZ ;  /* 0x00000008180b7824 */ /* 0x000fe200078e00ff */
[-C--:B------:R-:W-:Y:S02]  /*6d3b0*/  IADD3 R6, P4, R12, R2.reuse, RZ ;  /* 0x000000020c067210 */ /* 0x080fe40007f9e0ff */
[----:B------:R-:W-:Y:S01]  /*6d3c0*/  LEA R10, P6, R24, R2, 0x4 ;  /* 0x00000002180a7211 */ /* 0x000fe200078c20ff */
[----:B------:R0:W-:Y:S01]  /*6d3d0*/  STG.E.U16 [R4.64], R0 ;  /* 0x0000000004007986 */ /* 0x0001e2000c101506 */
[----:B------:R-:W-:-:S02]  /*6d3e0*/  LEA.HI.X.SX32 R7, R14, R3, 0x1, P4 ;  /* 0x000000030e077211 */ /* 0x000fc400020f0eff */
[-C--:B------:R-:W-:Y:S02]  /*6d3f0*/  LEA.HI.X.SX32 R9, R9, R3.reuse, 0x1, P5 ;  /* 0x0000000309097211 */ /* 0x080fe400028f0eff */
[----:B------:R-:W-:Y:S01]  /*6d400*/  LEA.HI.X.SX32 R11, R11, R3, 0x1, P6 ;  /* 0x000000030b0b7211 */ /* 0x000fe200030f0eff */
[C---:B------:R-:W-:Y:S02]  /*6d410*/  IMAD R14, R24.reuse, 0x14, RZ ;  /* 0x00000014180e7824 */ /* 0x040fe400078e02ff */
[C---:B------:R-:W-:Y:S02]  /*6d420*/  IMAD R17, R24.reuse, 0x16, RZ ;  /* 0x0000001618117824 */ /* 0x040fe400078e02ff */
[C---:B0-----:R-:W-:Y:S02]  /*6d430*/  IMAD R5, R24.reuse, 0x9, RZ ;  /* 0x0000000918057824 */ /* 0x041fe400078e02ff */
[----:B------:R-:W-:Y:S01]  /*6d440*/  IMAD R18, R24, 0x18, RZ ;  /* 0x0000001818127824 */ /* 0x000fe200078e02ff */
[----:B--2---:R-:W-:Y:S01]  /*6d450*/  PRMT R0, R15, 0x7632, R0 ;  /* 0x000076320f007816 */ /* 0x004fe20000000000 */
[----:B------:R-:W-:Y:S04]  /*6d460*/  STG.E.U16 [R6.64], R15 ;  /* 0x0000000f06007986 */ /* 0x000fe8000c101506 */
[----:B------:R0:W-:Y:S04]  /*6d470*/  STG.E.U16 [R8.64], R0 ;  /* 0x0000000008007986 */ /* 0x0001e8000c101506 */
[----:B-----5:R1:W-:Y:S01]  /*6d480*/  STG.E.U16 [R10.64], R19 ;  /* 0x000000130a007986 */ /* 0x0203e2000c101506 */
[----:B0-----:R-:W-:-:S03]  /*6d490*/  PRMT R0, R19, 0x7632, R0 ;  /* 0x0000763213007816 */ /* 0x001fc60000000000 */
[----:B-1----:R-:W2:Y:S01]  /*6d4a0*/  LDL.LU R19, [R1+0x44] ;  /* 0x0000440001137983 */ /* 0x002ea20000300800 */
[----:B------:R-:W-:-:S03]  /*6d4b0*/  IMAD R15, R24, 0x12, RZ ;  /* 0x00000012180f7824 */ /* 0x000fc600078e02ff */
[----:B------:R-:W3:Y:S02]  /*6d4c0*/  LDL.LU R22, [R1+0x58] ;  /* 0x0000580001167983 */ /* 0x000ee40000300800 */
[-C--:B------:R-:W-:Y:S02]  /*6d4d0*/  IADD3 R4, P5, R15, R2.reuse, RZ ;  /* 0x000000020f047210 */ /* 0x080fe40007fbe0ff */
[----:B------:R-:W5:Y:S01]  /*6d4e0*/  LDL.LU R27, [R1+0x78] ;  /* 0x00007800011b7983 */ /* 0x000f620000300800 */
[-C--:B------:R-:W-:Y:S01]  /*6d4f0*/  IADD3 R6, P4, R14, R2.reuse, RZ ;  /* 0x000000020e067210 */ /* 0x080fe20007f9e0ff */
[----:B------:R-:W-:Y:S01]  /*6d500*/  IMAD R9, R24, 0xb, RZ ;  /* 0x0000000b18097824 */ /* 0x000fe200078e02ff */
[-C--:B------:R-:W-:Y:S02]  /*6d510*/  LEA.HI.X.SX32 R5, R5, R3.reuse, 0x1, P5 ;  /* 0x0000000305057211 */ /* 0x080fe400028f0eff */
[-C--:B------:R-:W-:Y:S02]  /*6d520*/  IADD3 R8, P5, R17, R2.reuse, RZ ;  /* 0x0000000211087210 */ /* 0x080fe40007fbe0ff */
[----:B------:R-:W-:Y:S01]  /*6d530*/  IADD3 R10, P6, R18, R2, RZ ;  /* 0x00000002120a7210 */ /* 0x000fe20007fde0ff */
[----:B------:R0:W-:Y:S01]  /*6d540*/  STG.E.U16 [R4.64], R0 ;  /* 0x0000000004007986 */ /* 0x0001e2000c101506 */
[----:B------:R-:W-:-:S02]  /*6d550*/  LEA.HI.X.SX32 R7, R13, R3, 0x1, P4 ;  /* 0x000000030d077211 */ /* 0x000fc400020f0eff */
[-C--:B------:R-:W-:Y:S02]  /*6d560*/  LEA.HI.X.SX32 R9, R9, R3.reuse, 0x1, P5 ;  /* 0x0000000309097211 */ /* 0x080fe400028f0eff */
[----:B------:R-:W-:Y:S01]  /*6d570*/  LEA.HI.X.SX32 R11, R12, R3, 0x1, P6 ;  /* 0x000000030c0b7211 */ /* 0x000fe200030f0eff */
[----:B----4-:R-:W-:Y:S01]  /*6d580*/  STG.E.U16 [R6.64], R21 ;  /* 0x0000001506007986 */ /* 0x010fe2000c101506 */
[----:B0-----:R-:W-:-:S05]  /*6d590*/  PRMT R0, R21, 0x7632, R0 ;  /* 0x0000763215007816 */ /* 0x001fca0000000000 */
[----:B------:R0:W-:Y:S04]  /*6d5a0*/  STG.E.U16 [R8.64], R0 ;  /* 0x0000000008007986 */ /* 0x0001e8000c101506 */
[----:B------:R1:W-:Y:S01]  /*6d5b0*/  STG.E.U16 [R10.64], R23 ;  /* 0x000000170a007986 */ /* 0x0003e2000c101506 */
[----:B0-----:R-:W-:-:S03]  /*6d5c0*/  PRMT R0, R23, 0x7632, R0 ;  /* 0x0000763217007816 */ /* 0x001fc60000000000 */
[----:B-1----:R-:W4:Y:S04]  /*6d5d0*/  LDL.LU R23, [R1+0x68] ;  /* 0x0000680001177983 */ /* 0x002f280000300800 */
[----:B------:R-:W4:Y:S04]  /*6d5e0*/  LDL.LU R25, [R1+0x48] ;  /* 0x0000480001197983 */ /* 0x000f280000300800 */
[----:B------:R-:W4:Y:S01]  /*6d5f0*/  LDL.LU R26, [R1+0x5c] ;  /* 0x00005c00011a7983 */ /* 0x000f220000300800 */
[C---:B------:R-:W-:Y:S02]  /*6d600*/  IMAD R13, R24.reuse, 0x1a, RZ ;  /* 0x0000001a180d7824 */ /* 0x040fe400078e02ff */
[----:B------:R-:W-:-:S02]  /*6d610*/  IMAD R12, R24, 0x1c, RZ ;  /* 0x0000001c180c7824 */ /* 0x000fc400078e02ff */
[----:B------:R-:W-:Y:S01]  /*6d620*/  IMAD R5, R24, 0xd, RZ ;  /* 0x0000000d18057824 */ /* 0x000fe200078e02ff */
[-C--:B------:R-:W-:Y:S02]  /*6d630*/  IADD3 R4, P5, R13, R2.reuse, RZ ;  /* 0x000000020d047210 */ /* 0x080fe40007fbe0ff */
[-C--:B------:R-:W-:Y:S01]  /*6d640*/  IADD3 R6, P4, R12, R2.reuse, RZ ;  /* 0x000000020c067210 */ /* 0x080fe20007f9e0ff */
[----:B------:R-:W-:Y:S01]  /*6d650*/  IMAD R20, R24, 0x1e, RZ ;  /* 0x0000001e18147824 */ /* 0x000fe200078e02ff */
[-C--:B------:R-:W-:Y:S02]  /*6d660*/  LEA.HI.X.SX32 R5, R5, R3.reuse, 0x1, P5 ;  /* 0x0000000305057211 */ /* 0x080fe400028f0eff */
[----:B------:R-:W-:Y:S01]  /*6d670*/  LEA.HI.X.SX32 R7, R16, R3, 0x1, P4 ;  /* 0x0000000310077211 */ /* 0x000fe200020f0eff */
[----:B------:R-:W-:Y:S01]  /*6d680*/  IMAD R9, R24, 0xf, RZ ;  /* 0x0000000f18097824 */ /* 0x000fe200078e02ff */
[----:B------:R-:W-:Y:S01]  /*6d690*/  IADD3 R8, P5, R20, R2, RZ ;  /* 0x0000000214087210 */ /* 0x000fe20007fbe0ff */
[----:B------:R0:W-:Y:S01]  /*6d6a0*/  STG.E.U16 [R4.64], R0 ;  /* 0x0000000004007986 */ /* 0x0001e2000c101506 */
[----:B------:R-:W-:-:S02]  /*6d6b0*/  SHF.L.U32 R11, R24, 0x4, RZ ;  /* 0x00000004180b7819 */ /* 0x000fc400000006ff */
[-C--:B------:R-:W-:Y:S01]  /*6d6c0*/  LEA.HI.X.SX32 R9, R9, R3.reuse, 0x1, P5 ;  /* 0x0000000309097211 */ /* 0x080fe200028f0eff */
[C---:B------:R-:W-:Y:S01]  /*6d6d0*/  IMAD R16, R24.reuse, 0x24, RZ ;  /* 0x0000002418107824 */ /* 0x040fe200078e02ff */
[C---:B------:R-:W-:Y:S01]  /*6d6e0*/  LEA R10, P6, R24.reuse, R2, 0x5 ;  /* 0x00000002180a7211 */ /* 0x040fe200078c28ff */
[C---:B------:R-:W-:Y:S02]  /*6d6f0*/  IMAD R21, R24.reuse, 0x26, RZ ;  /* 0x0000002618157824 */ /* 0x040fe400078e02ff */
[C---:B0-----:R-:W-:Y:S01]  /*6d700*/  IMAD R5, R24.reuse, 0x11, RZ ;  /* 0x0000001118057824 */ /* 0x041fe200078e02ff */
[----:B------:R-:W-:Y:S02]  /*6d710*/  LEA.HI.X.SX32 R11, R11, R3, 0x1, P6 ;  /* 0x000000030b0b7211 */ /* 0x000fe400030f0eff */
[----:B--2---:R-:W-:Y:S01]  /*6d720*/  PRMT R0, R19, 0x7632, R0 ;  /* 0x0000763213007816 */ /* 0x004fe20000000000 */
[----:B------:R0:W-:Y:S04]  /*6d730*/  STG.E.U16 [R6.64], R19 ;  /* 0x0000001306007986 */ /* 0x0001e8000c101506 */
[----:B------:R1:W-:Y:S01]  /*6d740*/  STG.E.U16 [R8.64], R0 ;  /* 0x0000000008007986 */ /* 0x0003e2000c101506 */
[----:B0-----:R-:W-:-:S05]  /*6d750*/  IMAD R19, R24, 0x22, RZ ;  /* 0x0000002218137824 */ /* 0x001fca00078e02ff */
[-C--:B------:R-:W-:Y:S01]  /*6d760*/  IADD3 R4, P5, R19, R2.reuse, RZ ;  /* 0x0000000213047210 */ /* 0x080fe20007fbe0ff */
[----:B-1----:R-:W-:Y:S01]  /*6d770*/  IMAD R9, R24, 0x13, RZ ;  /* 0x0000001318097824 */ /* 0x002fe200078e02ff */
[----:B---3--:R-:W-:Y:S02]  /*6d780*/  PRMT R0, R22, 0x7632, R0 ;  /* 0x0000763216007816 */ /* 0x008fe40000000000 */
[-C--:B------:R-:W-:Y:S02]  /*6d790*/  LEA.HI.X.SX32 R5, R5, R3.reuse, 0x1, P5 ;  /* 0x0000000305057211 */ /* 0x080fe400028f0eff */
[-C--:B------:R-:W-:Y:S02]  /*6d7a0*/  IADD3 R6, P4, R16, R2.reuse, RZ ;  /* 0x0000000210067210 */ /* 0x080fe40007f9e0ff */
[----:B------:R-:W-:Y:S01]  /*6d7b0*/  IADD3 R8, P5, R21, R2, RZ ;  /* 0x0000000215087210 */ /* 0x000fe20007fbe0ff */
[----:B------:R0:W-:Y:S01]  /*6d7c0*/  STG.E.U16 [R10.64], R22 ;  /* 0x000000160a007986 */ /* 0x0001e2000c101506 */
[----:B------:R-:W-:-:S02]  /*6d7d0*/  LEA.HI.X.SX32 R7, R15, R3, 0x1, P4 ;  /* 0x000000030f077211 */ /* 0x000fc400020f0eff */
[----:B------:R-:W-:Y:S01]  /*6d7e0*/  LEA.HI.X.SX32 R9, R9, R3, 0x1, P5 ;  /* 0x0000000309097211 */ /* 0x000fe200028f0eff */
[----:B------:R1:W-:Y:S04]  /*6d7f0*/  STG.E.U16 [R4.64], R0 ;  /* 0x0000000004007986 */ /* 0x0003e8000c101506 */
[----:B-----5:R2:W-:Y:S01]  /*6d800*/  STG.E.U16 [R6.64], R27 ;  /* 0x0000001b06007986 */ /* 0x0205e2000c101506 */
[----:B0-----:R-:W-:Y:S01]  /*6d810*/  IMAD R22, R24, 0x28, RZ ;  /* 0x0000002818167824 */ /* 0x001fe200078e02ff */
[----:B-1----:R-:W-:-:S04]  /*6d820*/  PRMT R0, R27, 0x7632, R0 ;  /* 0x000076321b007816 */ /* 0x002fc80000000000 */
[----:B------:R-:W-:Y:S01]  /*6d830*/  IADD3 R10, P6, R22, R2, RZ ;  /* 0x00000002160a7210 */ /* 0x000fe20007fde0ff */
[----:B--2---:R-:W2:Y:S04]  /*6d840*/  LDL.LU R27, [R1+0x6c] ;  /* 0x00006c00011b7983 */ /* 0x004ea80000300800 */
[----:B------:R0:W-:Y:S01]  /*6d850*/  STG.E.U16 [R8.64], R0 ;  /* 0x0000000008007986 */ /* 0x0001e2000c101506 */
[----:B------:R-:W-:Y:S02]  /*6d860*/  LEA.HI.X.SX32 R11, R14, R3, 0x1, P6 ;  /* 0x000000030e0b7211 */ /* 0x000fe400030f0eff */
[----:B0-----:R-:W-:-:S05]  /*6d870*/  MOV R9, c[0x0][0x1c8] ;  /* 0x0000720000097a02 */ /* 0x001fca0000000f00 */
[C---:B------:R-:W-:Y:S01]  /*6d880*/  IMAD R15, R9.reuse, 0x2a, RZ ;  /* 0x0000002a090f7824 */ /* 0x040fe200078e02ff */
[----:B----4-:R0:W-:Y:S01]  /*6d890*/  STG.E.U16 [R10.64], R23 ;  /* 0x000000170a007986 */ /* 0x0101e2000c101506 */
[----:B------:R-:W-:Y:S01]  /*6d8a0*/  IMAD R5, R9, 0x15, RZ ;  /* 0x0000001509057824 */ /* 0x000fe200078e02ff */
[----:B------:R-:W-:Y:S01]  /*6d8b0*/  PRMT R0, R23, 0x7632, R0 ;  /* 0x0000763217007816 */ /* 0x000fe20000000000 */
[----:B------:R-:W-:Y:S01]  /*6d8c0*/  IMAD R14, R9, 0x2c, RZ ;  /* 0x0000002c090e7824 */ /* 0x000fe200078e02ff */
[----:B------:R-:W-:Y:S01]  /*6d8d0*/  IADD3 R4, P5, R15, R2, RZ ;  /* 0x000000020f047210 */ /* 0x000fe20007fbe0ff */
[----:B------:R-:W-:-:S03]  /*6d8e0*/  IMAD R24, R9, 0x30, RZ ;  /* 0x0000003009187824 */ /* 0x000fc600078e02ff */
[----:B------:R-:W-:Y:S01]  /*6d8f0*/  LEA.HI.X.SX32 R5, R5, R3, 0x1, P5 ;  /* 0x0000000305057211 */ /* 0x000fe200028f0eff */
[C---:B0-----:R-:W-:Y:S01]  /*6d900*/  IMAD R23, R9.reuse, 0x2e, RZ ;  /* 0x0000002e09177824 */ /* 0x041fe200078e02ff */
[----:B------:R-:W-:Y:S01]  /*6d910*/  IADD3 R6, P4, R14, R2, RZ ;  /* 0x000000020e067210 */ /* 0x000fe20007f9e0ff */
[----:B------:R-:W-:-:S03]  /*6d920*/  IMAD R9, R9, 0x17, RZ ;  /* 0x0000001709097824 */ /* 0x000fc600078e02ff */
[-C--:B------:R-:W-:Y:S01]  /*6d930*/  IADD3 R8, P5, R23, R2.reuse, RZ ;  /* 0x0000000217087210 */ /* 0x080fe20007fbe0ff */
[----:B------:R0:W-:Y:S01]  /*6d940*/  STG.E.U16 [R4.64], R0 ;  /* 0x0000000004007986 */ /* 0x0001e2000c101506 */
[-C--:B------:R-:W-:Y:S02]  /*6d950*/  LEA.HI.X.SX32 R7, R17, R3.reuse, 0x1, P4 ;  /* 0x0000000311077211 */ /* 0x080fe400020f0eff */
[----:B------:R-:W-:Y:S02]  /*6d960*/  LEA.HI.X.SX32 R9, R9, R3, 0x1, P5 ;  /* 0x0000000309097211 */ /* 0x000fe400028f0eff */
[----:B------:R-:W-:Y:S01]  /*6d970*/  IADD3 R10, P6, R24, R2, RZ ;  /* 0x00000002180a7210 */ /* 0x000fe20007fde0ff */
[----:B------:R-:W-:Y:S01]  /*6d980*/  STG.E.U16 [R6.64], R25 ;  /* 0x0000001906007986 */ /* 0x000fe2000c101506 */
[----:B0-----:R-:W-:-:S05]  /*6d990*/  PRMT R0, R25, 0x7632, R0 ;  /* 0x0000763219007816 */ /* 0x001fca0000000000 */
[----:B------:R0:W-:Y:S01]  /*6d9a0*/  STG.E.U16 [R8.64], R0 ;  /* 0x0000000008007986 */ /* 0x0001e2000c101506 */
[----:B------:R-:W-:Y:S01]  /*6d9b0*/  LEA.HI.X.SX32 R11, R18, R3, 0x1, P6 ;  /* 0x00000003120b7211 */ /* 0x000fe200030f0eff */
[----:B0-----:R-:W-:-:S04]  /*6d9c0*/  IMAD.MOV.U32 R9, RZ, RZ, c[0x0][0x1c8] ;  /* 0x00007200ff097624 */ /* 0x001fc800078e00ff */
[C---:B------:R-:W-:Y:S02]  /*6d9d0*/  IMAD R18, R9.reuse, 0x32, RZ ;  /* 0x0000003209127824 */ /* 0x040fe400078e02ff */
[----:B------:R-:W-:-:S03]  /*6d9e0*/  IMAD R5, R9, 0x19, RZ ;  /* 0x0000001909057824 */ /* 0x000fc600078e02ff */
[----:B------:R-:W-:Y:S02]  /*6d9f0*/  IADD3 R4, P5, R18, R2, RZ ;  /* 0x0000000212047210 */ /* 0x000fe40007fbe0ff */
[----:B------:R-:W-:Y:S02]  /*6da00*/  PRMT R0, R26, 0x7632, R0 ;  /* 0x000076321a007816 */ /* 0x000fe40000000000 */
[----:B------:R-:W-:Y:S01]  /*6da10*/  LEA.HI.X.SX32 R5, R5, R3, 0x1, P5 ;  /* 0x0000000305057211 */ /* 0x000fe200028f0eff */
[----:B------:R-:W-:Y:S04]  /*6da20*/  STG.E.U16 [R10.64], R26 ;  /* 0x0000001a0a007986 */ /* 0x000fe8000c101506 */
[----:B------:R0:W-:Y:S04]  /*6da30*/  STG.E.U16 [R4.64], R0 ;  /* 0x0000000004007986 */ /* 0x0001e8000c101506 */
[----:B0-----:R-:W3:Y:S01]  /*6da40*/  LDL.LU R5, [R1+0x7c] ;  /* 0x00007c0001057983 */ /* 0x001ee20000300800 */
[----:B------:R-:W-:-:S02]  /*6da50*/  IMAD R17, R9, 0x34, RZ ;  /* 0x0000003409117824 */ /* 0x000fc400078e02ff */
[C---:B------:R-:W-:Y:S02]  /*6da60*/  IMAD R25, R9.reuse, 0x36, RZ ;  /* 0x0000003609197824 */ /* 0x040fe400078e02ff */
[----:B------:R-:W-:Y:S01]  /*6da70*/  IMAD R26, R9, 0x38, RZ ;  /* 0x00000038091a7824 */ /* 0x000fe200078e02ff */
[-C--:B------:R-:W-:Y:S01]  /*6da80*/  IADD3 R6, P4, R17, R2.reuse, RZ ;  /* 0x0000000211067210 */ /* 0x080fe20007f9e0ff */
[----:B------:R-:W-:Y:S01]  /*6da90*/  IMAD R9, R9, 0x1b, RZ ;  /* 0x0000001b09097824 */ /* 0x000fe200078e02ff */
[-C--:B------:R-:W-:Y:S02]  /*6daa0*/  IADD3 R8, P5, R25, R2.reuse, RZ ;  /* 0x0000000219087210 */ /* 0x080fe40007fbe0ff */
[----:B------:R-:W-:Y:S02]  /*6dab0*/  IADD3 R10, P6, R26, R2, RZ ;  /* 0x000000021a0a7210 */ /* 0x000fe40007fde0ff */
[-C--:B------:R-:W-:Y:S02]  /*6dac0*/  LEA.HI.X.SX32 R7, R13, R3.reuse, 0x1, P4 ;  /* 0x000000030d077211 */ /* 0x080fe400020f0eff */
[----:B------:R-:W-:-:S02]  /*6dad0*/  LEA.HI.X.SX32 R9, R9, R3, 0x1, P5 ;  /* 0x0000000309097211 */ /* 0x000fc400028f0eff */
[----:B------:R-:W-:Y:S02]  /*6dae0*/  LEA.HI.X.SX32 R11, R12, R3, 0x1, P6 ;  /* 0x000000030c0b7211 */ /* 0x000fe400030f0eff */
[----:B------:R-:W-:-:S05]  /*6daf0*/  MOV R13, c[0x0][0x1c8] ;  /* 0x00007200000d7a02 */ /* 0x000fca0000000f00 */
[----:B------:R-:W-:-:S05]  /*6db00*/  IMAD R13, R13, 0x3a, RZ ;  /* 0x0000003a0d0d7824 */ /* 0x000fca00078e02ff */
[----:B------:R-:W-:Y:S02]  /*6db10*/  IADD3 R4, P5, R13, R2, RZ ;  /* 0x000000020d047210 */ /* 0x000fe40007fbe0ff */
[----:B---3--:R-:W-:Y:S01]  /*6db20*/  PRMT R0, R5, 0x7632, R0 ;  /* 0x0000763205007816 */ /* 0x008fe20000000000 */
[----:B------:R-:W-:Y:S04]  /*6db30*/  STG.E.U16 [R6.64], R5 ;  /* 0x0000000506007986 */ /* 0x000fe8000c101506 */
[----:B------:R-:W-:Y:S04]  /*6db40*/  STG.E.U16 [R8.64], R0 ;  /* 0x0000000008007986 */ /* 0x000fe8000c101506 */
[----:B--2---:R0:W-:Y:S02]  /*6db50*/  STG.E.U16 [R10.64], R27 ;  /* 0x0000001b0a007986 */ /* 0x0041e4000c101506 */
[----:B0-----:R-:W-:-:S02]  /*6db60*/  MOV R10, c[0x0][0x1c8] ;  /* 0x00007200000a7a02 */ /* 0x001fc40000000f00 */
[----:B------:R-:W-:-:S03]  /*6db70*/  PRMT R0, R27, 0x7632, R0 ;  /* 0x000076321b007816 */ /* 0x000fc60000000000 */
[C---:B------:R-:W-:Y:S02]  /*6db80*/  IMAD R5, R10.reuse, 0x1d, RZ ;  /* 0x0000001d0a057824 */ /* 0x040fe400078e02ff */
[C---:B------:R-:W-:Y:S02]  /*6db90*/  IMAD R12, R10.reuse, 0x3c, RZ ;  /* 0x0000003c0a0c7824 */ /* 0x040fe400078e02ff */
[C---:B------:R-:W-:Y:S01]  /*6dba0*/  IMAD R27, R10.reuse, 0x3e, RZ ;  /* 0x0000003e0a1b7824 */ /* 0x040fe200078e02ff */
[-C--:B------:R-:W-:Y:S01]  /*6dbb0*/  LEA.HI.X.SX32 R5, R5, R3.reuse, 0x1, P5 ;  /* 0x0000000305057211 */ /* 0x080fe200028f0eff */
[----:B------:R-:W-:Y:S01]  /*6dbc0*/  IMAD R9, R10, 0x1f, RZ ;  /* 0x0000001f0a097824 */ /* 0x000fe200078e02ff */
[-C--:B------:R-:W-:Y:S02]  /*6dbd0*/  IADD3 R6, P4, R12, R2.reuse, RZ ;  /* 0x000000020c067210 */ /* 0x080fe40007f9e0ff */
[----:B------:R-:W-:Y:S01]  /*6dbe0*/  IADD3 R8, P5, R27, R2, RZ ;  /* 0x000000021b087210 */ /* 0x000fe20007fbe0ff */
[----:B------:R0:W-:Y:S01]  /*6dbf0*/  STG.E.U16 [R4.64], R0 ;  /* 0x0000000004007986 */ /* 0x0001e2000c101506 */
[----:B------:R-:W-:-:S02]  /*6dc00*/  LEA.HI.X.SX32 R7, R20, R3, 0x1, P4 ;  /* 0x0000000314077211 */ /* 0x000fc400020f0eff */
[----:B------:R-:W-:-:S03]  /*6dc10*/  LEA.HI.X.SX32 R9, R9, R3, 0x1, P5 ;  /* 0x0000000309097211 */ /* 0x000fc600028f0eff */
[----:B------:R-:W-:Y:S01]  /*6dc20*/  STG.E.U16 [R6.64], R28 ;  /* 0x0000001c06007986 */ /* 0x000fe2000c101506 */
[----:B0-----:R-:W-:-:S05]  /*6dc30*/  PRMT R0, R28, 0x7632, R0 ;  /* 0x000076321c007816 */ /* 0x001fca0000000000 */
[----:B------:R0:W-:Y:S02]  /*6dc40*/  STG.E.U16 [R8.64], R0 ;  /* 0x0000000008007986 */ /* 0x0001e4000c101506 */
[----:B0-----:R-:W-:-:S05]  /*6dc50*/  MOV R9, c[0x0][0x1c8] ;  /* 0x0000720000097a02 */ /* 0x001fca0000000f00 */
[----:B------:R-:W-:-:S05]  /*6dc60*/  IMAD R20, R9, 0x44, RZ ;  /* 0x0000004409147824 */ /* 0x000fca00078e02ff */
[----:B------:R-:W-:Y:S01]  /*6dc70*/  IADD3 R6, P4, R20, R2, RZ ;  /* 0x0000000214067210 */ /* 0x000fe20007f9e0ff */
[----:B------:R-:W-:-:S03]  /*6dc80*/  IMAD R28, R9, 0x42, RZ ;  /* 0x00000042091c7824 */ /* 0x000fc600078e02ff */
[-C--:B------:R-:W-:Y:S02]  /*6dc90*/  LEA.HI.X.SX32 R7, R19, R3.reuse, 0x1, P4 ;  /* 0x0000000313077211 */ /* 0x080fe400020f0eff */
[----:B------:R-:W2:Y:S01]  /*6dca0*/  LDL.LU R19, [R1+0xb0] ;  /* 0x0000b00001137983 */ /* 0x000ea20000300800 */
[C---:B------:R-:W-:Y:S01]  /*6dcb0*/  IMAD.SHL.U32 R11, R10.reuse, 0x20, RZ ;  /* 0x000000200a0b7824 */ /* 0x040fe200078e00ff */
[-C--:B------:R-:W-:Y:S01]  /*6dcc0*/  LEA R10, P6, R10, R2.reuse, 0x6 ;  /* 0x000000020a0a7211 */ /* 0x080fe200078c30ff */
[----:B------:R-:W-:Y:S01]  /*6dcd0*/  IMAD R5, R9, 0x21, RZ ;  /* 0x0000002109057824 */ /* 0x000fe200078e02ff */
[----:B------:R-:W-:Y:S02]  /*6dce0*/  IADD3 R4, P5, R28, R2, RZ ;  /* 0x000000021c047210 */ /* 0x000fe40007fbe0ff */
[----:B------:R-:W-:Y:S02]  /*6dcf0*/  LEA.HI.X.SX32 R11, R11, R3, 0x1, P6 ;  /* 0x000000030b0b7211 */ /* 0x000fe400030f0eff */
[----:B------:R-:W-:-:S02]  /*6dd00*/  PRMT R0, R29, 0x7632, R0 ;  /* 0x000076321d007816 */ /* 0x000fc40000000000 */
[----:B------:R-:W-:Y:S01]  /*6dd10*/  LEA.HI.X.SX32 R5, R5, R3, 0x1, P5 ;  /* 0x0000000305057211 */ /* 0x000fe200028f0eff */
[----:B------:R-:W-:Y:S04]  /*6dd20*/  STG.E.U16 [R10.64], R29 ;  /* 0x0000001d0a007986 */ /* 0x000fe8000c101506 */
[----:B------:R0:W-:Y:S04]  /*6dd30*/  STG.E.U16 [R4.64], R0 ;  /* 0x0000000004007986 */ /* 0x0001e8000c101506 */
[----:B0-----:R-:W3:Y:S01]  /*6dd40*/  LDL.LU R5, [R1+0xa0] ;  /* 0x0000a00001057983 */ /* 0x001ee20000300800 */
[----:B------:R-:W-:-:S02]  /*6dd50*/  IMAD R29, R9, 0x46, RZ ;  /* 0x00000046091d7824 */ /* 0x000fc400078e02ff */
[C---:B------:R-:W-:Y:S02]  /*6dd60*/  IMAD R10, R9.reuse, 0x48, RZ ;  /* 0x00000048090a7824 */ /* 0x040fe400078e02ff */
[----:B------:R-:W-:Y:S01]  /*6dd70*/  IMAD R9, R9, 0x23, RZ ;  /* 0x0000002309097824 */ /* 0x000fe200078e02ff */
[----:B------:R-:W-:-:S04]  /*6dd80*/  IADD3 R8, P5, R29, R2, RZ ;  /* 0x000000021d087210 */ /* 0x000fc80007fbe0ff */
[----:B------:R-:W-:Y:S02]  /*6dd90*/  LEA.HI.X.SX32 R9, R9, R3, 0x1, P5 ;  /* 0x0000000309097211 */ /* 0x000fe400028f0eff */
[----:B------:R-:W-:-:S04]  /*6dda0*/  IADD3 R10, P6, R10, R2, RZ ;  /* 0x000000020a0a7210 */ /* 0x000fc80007fde0ff */
[----:B------:R-:W-:Y:S02]  /*6ddb0*/  LEA.HI.X.SX32 R11, R16, R3, 0x1, P6 ;  /* 0x00000003100b7211 */ /* 0x000fe400030f0eff */
[----:B--2---:R-:W-:Y:S01]  /*6ddc0*/  PRMT R0, R19, 0x7632, R0 ;  /* 0x0000763213007816 */ /* 0x004fe20000000000 */
[----:B------:R-:W-:Y:S04]  /*6ddd0*/  STG.E.U16 [R6.64], R19 ;  /* 0x0000001306007986 */ /* 0x000fe8000c101506 */
[----:B------:R0:W-:Y:S02]  /*6dde0*/  STG.E.U16 [R8.64], R0 ;  /* 0x0000000008007986 */ /* 0x0001e4000c101506 */
[----:B0-----:R-:W-:-:S05]  /*6ddf0*/  MOV R9, c[0x0][0x1c8] ;  /* 0x0000720000097a02 */ /* 0x001fca0000000f00 */
[C---:B------:R-:W-:Y:S02]  /*6de00*/  IMAD R19, R9.reuse, 0x4a, RZ ;  /* 0x0000004a09137824 */ /* 0x040fe400078e02ff */
[----:B------:R-:W-:Y:S01]  /*6de10*/  IMAD R16, R9, 0x4c, RZ ;  /* 0x0000004c09107824 */ /* 0x000fe200078e02ff */
[----:B---3--:R0:W-:Y:S01]  /*6de20*/  STG.E.U16 [R10.64], R5 ;  /* 0x000000050a007986 */ /* 0x0081e2000c101506 */
[----:B------:R-:W-:Y:S02]  /*6de30*/  PRMT R0, R5, 0x7632, R0 ;  /* 0x0000763205007816 */ /* 0x000fe40000000000 */
[-C--:B------:R-:W-:Y:S02]  /*6de40*/  IADD3 R4, P5, R19, R2.reuse, RZ ;  /* 0x0000000213047210 */ /* 0x080fe40007fbe0ff */
[----:B------:R-:W-:Y:S01]  /*6de50*/  IADD3 R6, P4, R16, R2, RZ ;  /* 0x0000000210067210 */ /* 0x000fe20007f9e0ff */
[----:B0-----:R-:W-:-:S03]  /*6de60*/  IMAD R5, R9, 0x25, RZ ;  /* 0x0000002509057824 */ /* 0x001fc600078e02ff */
[-C--:B------:R-:W-:Y:S02]  /*6de70*/  LEA.HI.X.SX32 R7, R21, R3.reuse, 0x1, P4 ;  /* 0x0000000315077211 */ /* 0x080fe400020f0eff */
[----:B------:R-:W2:Y:S01]  /*6de80*/  LDL.LU R21, [R1+0x94] ;  /* 0x0000940001157983 */ /* 0x000ea20000300800 */
[----:B------:R-:W-:-:S05]  /*6de90*/  LEA.HI.X.SX32 R5, R5, R3, 0x1, P5 ;  /* 0x0000000305057211 */ /* 0x000fca00028f0eff */
[----:B------:R0:W-:Y:S04]  /*6dea0*/  STG.E.U16 [R4.64], R0 ;  /* 0x0000000004007986 */ /* 0x0001e8000c101506 */
[----:B0-----:R-:W3:Y:S01]  /*6deb0*/  LDL.LU R5, [R1+0x80] ;  /* 0x0000800001057983 */ /* 0x001ee20000300800 */
[C---:B------:R-:W-:Y:S02]  /*6dec0*/  IMAD R8, R9.reuse, 0x4e, RZ ;  /* 0x0000004e09087824 */ /* 0x040fe400078e02ff */
[C---:B------:R-:W-:Y:S02]  /*6ded0*/  IMAD R10, R9.reuse, 0x50, RZ ;  /* 0x00000050090a7824 */ /* 0x040fe400078e02ff */
[----:B------:R-:W-:Y:S01]  /*6dee0*/  IMAD R9, R9, 0x27, RZ ;  /* 0x0000002709097824 */ /* 0x000fe200078e02ff */
[----:B------:R-:W-:-:S02]  /*6def0*/  IADD3 R8, P5, R8, R2, RZ ;  /* 0x0000000208087210 */ /* 0x000fc40007fbe0ff */
[----:B------:R-:W-:Y:S02]  /*6df00*/  IADD3 R10, P6, R10, R2, RZ ;  /* 0x000000020a0a7210 */ /* 0x000fe40007fde0ff */
[-C--:B------:R-:W-:Y:S02]  /*6df10*/  LEA.HI.X.SX32 R9, R9, R3.reuse, 0x1, P5 ;  /* 0x0000000309097211 */ /* 0x080fe400028f0eff */
[----:B------:R-:W-:Y:S02]  /*6df20*/  LEA.HI.X.SX32 R11, R22, R3, 0x1, P6 ;  /* 0x00000003160b7211 */ /* 0x000fe400030f0eff */
[----:B---3--:R-:W-:Y:S01]  /*6df30*/  PRMT R0, R5, 0x7632, R0 ;  /* 0x0000763205007816 */ /* 0x008fe20000000000 */
[----:B------:R-:W-:Y:S04]  /*6df40*/  STG.E.U16 [R6.64], R5 ;  /* 0x0000000506007986 */ /* 0x000fe8000c101506 */
[----:B------:R0:W-:Y:S04]  /*6df50*/  STG.E.U16 [R8.64], R0 ;  /* 0x0000000008007986 */ /* 0x0001e8000c101506 */
[----:B--2---:R1:W-:Y:S01]  /*6df60*/  STG.E.U16 [R10.64], R21 ;  /* 0x000000150a007986 */ /* 0x0043e2000c101506 */
[----:B0-----:R-:W-:Y:S01]  /*6df70*/  IMAD.MOV.U32 R9, RZ, RZ, c[0x0][0x1c8] ;  /* 0x00007200ff097624 */ /* 0x001fe200078e00ff */
[----:B------:R-:W-:-:S03]  /*6df80*/  PRMT R0, R21, 0x7632, R0 ;  /* 0x0000763215007816 */ /* 0x000fc60000000000 */
[----:B-1----:R-:W-:-:S05]  /*6df90*/  IMAD R21, R9, 0x54, RZ ;  /* 0x0000005409157824 */ /* 0x002fca00078e02ff */
[----:B------:R-:W-:Y:S01]  /*6dfa0*/  IADD3 R6, P4, R21, R2, RZ ;  /* 0x0000000215067210 */ /* 0x000fe20007f9e0ff */
[----:B------:R-:W-:-:S03]  /*6dfb0*/  IMAD R22, R9, 0x52, RZ ;  /* 0x0000005209167824 */ /* 0x000fc600078e02ff */
[----:B------:R-:W-:Y:S02]  /*6dfc0*/  LEA.HI.X.SX32 R7, R15, R3, 0x1, P4 ;  /* 0x000000030f077211 */ /* 0x000fe400020f0eff */
[----:B------:R-:W2:Y:S01]  /*6dfd0*/  LDL.LU R15, [R1+0xb4] ;  /* 0x0000b400010f7983 */ /* 0x000ea20000300800 */
[----:B------:R-:W-:Y:S01]  /*6dfe0*/  IMAD R5, R9, 0x29, RZ ;  /* 0x0000002909057824 */ /* 0x000fe200078e02ff */
[----:B------:R-:W-:-:S04]  /*6dff0*/  IADD3 R4, P5, R22, R2, RZ ;  /* 0x0000000216047210 */ /* 0x000fc80007fbe0ff */
[----:B------:R-:W-:-:S05]  /*6e000*/  LEA.HI.X.SX32 R5, R5, R3, 0x1, P5 ;  /* 0x0000000305057211 */ /* 0x000fca00028f0eff */
[----:B------:R0:W-:Y:S04]  /*6e010*/  STG.E.U16 [R4.64], R0 ;  /* 0x0000000004007986 */ /* 0x0001e8000c101506 */
[----:B0-----:R-:W3:Y:S01]  /*6e020*/  LDL.LU R5, [R1+0xa4] ;  /* 0x0000a40001057983 */ /* 0x001ee20000300800 */
[C---:B------:R-:W-:Y:S02]  /*6e030*/  IMAD R8, R9.reuse, 0x56, RZ ;  /* 0x0000005609087824 */ /* 0x040fe400078e02ff */
        /* <DEDUP_REMOVED lines=10> */
[----:B------:R-:W-:Y:S01]  /*6e0e0*/  IMAD R15, R9, 0x5a, RZ ;  /* 0x0000005a090f7824 */ /* 0x000fe200078e02ff */
[----:B---3--:R0:W-:Y:S01]  /*6e0f0*/  STG.E.U16 [R10.64], R5 ;  /* 0x000000050a007986 */ /* 0x0081e2000c101506 */
[----:B------:R-:W-:Y:S01]  /*6e100*/  PRMT R0, R5, 0x7632, R0 ;  /* 0x0000763205007816 */ /* 0x000fe20000000000 */
[----:B------:R-:W-:Y:S02]  /*6e110*/  IMAD R14, R9, 0x5c, RZ ;  /* 0x0000005c090e7824 */ /* 0x000fe400078e02ff */
[----:B------:R-:W-:-:S03]  /*6e120*/  IADD3 R4, P5, R15, R2, RZ ;  /* 0x000000020f047210 */ /* 0x000fc60007fbe0ff */
        /* <DEDUP_REMOVED lines=18> */
[----:B0-----:R-:W-:-:S02]  /*6e250*/  MOV R9, c[0x0][0x1c8] ;  /* 0x0000720000097a02 */ /* 0x001fc40000000f00 */
[----:B------:R-:W-:-:S03]  /*6e260*/  PRMT R0, R23, 0x7632, R0 ;  /* 0x0000763217007816 */ /* 0x000fc60000000000 */
[C---:B-1----:R-:W-:Y:S02]  /*6e270*/  IMAD R23, R9.reuse, 0x64, RZ ;  /* 0x0000006409177824 */ /* 0x042fe400078e02ff */
[----:B------:R-:W-:-:S03]  /*6e280*/  IMAD R24, R9, 0x62, RZ ;  /* 0x0000006209187824 */ /* 0x000fc600078e02ff */
[----:B------:R-:W-:Y:S01]  /*6e290*/  IADD3 R6, P4, R23, R2, RZ ;  /* 0x0000000217067210 */ /* 0x000fe20007f9e0ff */
[----:B------:R-:W-:-:S03]  /*6e2a0*/  IMAD R5, R9, 0x31, RZ ;  /* 0x0000003109057824 */ /* 0x000fc600078e02ff */
[----:B------:R-:W-:Y:S02]  /*6e2b0*/  LEA.HI.X.SX32 R7, R18, R3, 0x1, P4 ;  /* 0x0000000312077211 */ /* 0x000fe400020f0eff */
[----:B------:R-:W2:Y:S01]  /*6e2c0*/  LDL.LU R18, [R1+0xb8] ;  /* 0x0000b80001127983 */ /* 0x000ea20000300800 */
        /* <DEDUP_REMOVED lines=14> */
[----:B0-----:R-:W-:-:S04]  /*6e3b0*/  IMAD.MOV.U32 R9, RZ, RZ, c[0x0][0x1c8] ;  /* 0x00007200ff097624 */ /* 0x001fc800078e00ff */
        /* <DEDUP_REMOVED lines=19> */
[----:B---3--:R-:W-:Y:S01]  /*6e4f0*/  PRMT R0, R5, 0x7632, R0 ;  /* 0x0000763205007816 */ /* 0x008fe20000000000 */
[----:B------:R-:W-:Y:S04]  /*6e500*/  STG.E.U16 [R6.64], R5 ;  /* 0x0000000506007986 */ /* 0x000fe8000c101506 */
[----:B------:R0:W-:Y:S02]  /*6e510*/  STG.E.U16 [R8.64], R0 ;  /* 0x0000000008007986 */ /* 0x0001e4000c101506 */
[----:B0-----:R-:W-:-:S05]  /*6e520*/  MOV R9, c[0x0][0x1c8] ;  /* 0x0000720000097a02 */ /* 0x001fca0000000f00 */
[C---:B------:R-:W-:Y:S02]  /*6e530*/  IMAD R26, R9.reuse, 0x72, RZ ;  /* 0x00000072091a7824 */ /* 0x040fe400078e02ff */
[----:B------:R-:W-:-:S03]  /*6e540*/  IMAD R5, R9, 0x39, RZ ;  /* 0x0000003909057824 */ /* 0x000fc600078e02ff */
[----:B------:R-:W-:Y:S02]  /*6e550*/  IADD3 R4, P5, R26, R2, RZ ;  /* 0x000000021a047210 */ /* 0x000fe40007fbe0ff */
[----:B--2---:R-:W-:Y:S02]  /*6e560*/  PRMT R0, R25, 0x7632, R0 ;  /* 0x0000763219007816 */ /* 0x004fe40000000000 */
[----:B------:R-:W-:Y:S01]  /*6e570*/  LEA.HI.X.SX32 R5, R5, R3, 0x1, P5 ;  /* 0x0000000305057211 */ /* 0x000fe200028f0eff */
[----:B------:R-:W-:Y:S04]  /*6e580*/  STG.E.U16 [R10.64], R25 ;  /* 0x000000190a007986 */ /* 0x000fe8000c101506 */
[----:B------:R0:W-:Y:S04]  /*6e590*/  STG.E.U16 [R4.64], R0 ;  /* 0x0000000004007986 */ /* 0x0001e8000c101506 */
[----:B0-----:R-:W2:Y:S04]  /*6e5a0*/  LDL.LU R4, [R1+0xbc] ;  /* 0x0000bc0001047983 */ /* 0x001ea80000300800 */
[----:B------:R-:W3:Y:S01]  /*6e5b0*/  LDL.LU R5, [R1+0xac] ;  /* 0x0000ac0001057983 */ /* 0x000ee20000300800 */
        /* <DEDUP_REMOVED lines=11> */
[----:B------:R-:W-:Y:S01]  /*6e670*/  IMAD R13, R13, 0x7a, RZ ;  /* 0x0000007a0d0d7824 */ /* 0x000fe200078e02ff */
[----:B--2---:R-:W-:Y:S01]  /*6e680*/  PRMT R0, R4, 0x7632, R0 ;  /* 0x0000763204007816 */ /* 0x004fe20000000000 */
[----:B------:R0:W-:Y:S04]  /*6e690*/  STG.E.U16 [R6.64], R4 ;  /* 0x0000000406007986 */ /* 0x0001e8000c101506 */
[----:B------:R1:W-:Y:S04]  /*6e6a0*/  STG.E.U16 [R8.64], R0 ;  /* 0x0000000008007986 */ /* 0x0003e8000c101506 */
[----:B---3--:R2:W-:Y:S01]  /*6e6b0*/  STG.E.U16 [R10.64], R5 ;  /* 0x000000050a007986 */ /* 0x0085e2000c101506 */
[----:B0-----:R-:W-:-:S02]  /*6e6c0*/  IADD3 R4, P5, R13, R2, RZ ;  /* 0x000000020d047210 */ /* 0x001fc40007fbe0ff */
[----:B-1----:R-:W-:Y:S01]  /*6e6d0*/  PRMT R0, R5, 0x7632, R0 ;  /* 0x0000763205007816 */ /* 0x002fe20000000000 */
[----:B--2---:R-:W-:-:S04]  /*6e6e0*/  IMAD.MOV.U32 R10, RZ, RZ, c[0x0][0x1c8] ;  /* 0x00007200ff0a7624 */ /* 0x004fc800078e00ff */
[C---:B------:R-:W-:Y:S02]  /*6e6f0*/  IMAD R12, R10.reuse, 0x7c, RZ ;  /* 0x0000007c0a0c7824 */ /* 0x040fe400078e02ff */
[----:B------:R-:W-:-:S03]  /*6e700*/  IMAD R5, R10, 0x3d, RZ ;  /* 0x0000003d0a057824 */ /* 0x000fc600078e02ff */
[----:B------:R-:W-:Y:S02]  /*6e710*/  IADD3 R6, P4, R12, R2, RZ ;  /* 0x000000020c067210 */ /* 0x000fe40007f9e0ff */
[-C--:B------:R-:W-:Y:S02]  /*6e720*/  LEA.HI.X.SX32 R5, R5, R3.reuse, 0x1, P5 ;  /* 0x0000000305057211 */ /* 0x080fe400028f0eff */
[----:B------:R-:W-:Y:S02]  /*6e730*/  LEA.HI.X.SX32 R7, R27, R3, 0x1, P4 ;  /* 0x000000031b077211 */ /* 0x000fe400020f0eff */
[----:B------:R-:W2:Y:S04]  /*6e740*/  LDL.LU R27, [R1+0xc0] ;  /* 0x0000c000011b7983 */ /* 0x000ea80000300800 */
[----:B------:R0:W-:Y:S04]  /*6e750*/  STG.E.U16 [R4.64], R0 ;  /* 0x0000000004007986 */ /* 0x0001e8000c101506 */
[----:B0-----:R-:W3:Y:S01]  /*6e760*/  LDL.LU R5, [R1+0x8c] ;  /* 0x00008c0001057983 */ /* 0x001ee20000300800 */
[----:B------:R-:W-:-:S02]  /*6e770*/  IMAD R8, R10, 0x7e, RZ ;  /* 0x0000007e0a087824 */ /* 0x000fc400078e02ff */
[----:B------:R-:W-:-:S03]  /*6e780*/  IMAD R9, R10, 0x3f, RZ ;  /* 0x0000003f0a097824 */ /* 0x000fc600078e02ff */
[-C--:B------:R-:W-:Y:S02]  /*6e790*/  IADD3 R8, P5, R8, R2.reuse, RZ ;  /* 0x0000000208087210 */ /* 0x080fe40007fbe0ff */
[C---:B------:R-:W-:Y:S02]  /*6e7a0*/  SHF.L.U32 R11, R10.reuse, 0x6, RZ ;  /* 0x000000060a0b7819 */ /* 0x040fe400000006ff */
[----:B------:R-:W-:Y:S02]  /*6e7b0*/  LEA.HI.X.SX32 R9, R9, R3, 0x1, P5 ;  /* 0x0000000309097211 */ /* 0x000fe400028f0eff */
[----:B------:R-:W-:-:S04]  /*6e7c0*/  LEA R10, P6, R10, R2, 0x7 ;  /* 0x000000020a0a7211 */ /* 0x000fc800078c38ff */
        /* <DEDUP_REMOVED lines=45> */
[----:B------:R-:W-:Y:S02]  /*6eaa0*/  MOV R11, c[0x0][0x1c8] ;  /* 0x00007200000b7a02 */ /* 0x000fe40000000f00 */
[----:B------:R-:W-:-:S03]  /*6eab0*/  IADD3 R10, P6, R10, R2, RZ ;  /* 0x000000020a0a7210 */ /* 0x000fc60007fde0ff */
[----:B------:R-:W-:-:S05]  /*6eac0*/  IMAD R11, R11, 0x48, RZ ;  /* 0x000000480b0b7824 */ /* 0x000fca00078e02ff */
        /* <DEDUP_REMOVED lines=21> */
[-C--:B------:R-:W-:Y:S01]  /*6ec20*/  LEA.HI.X.SX32 R7, R19, R3.reuse, 0x1, P4 ;  /* 0x0000000313077211 */ /* 0x080fe200020f0eff */
[----:B------:R-:W-:Y:S01]  /*6ec30*/  IMAD.MOV.U32 R19, RZ, RZ, c[0x0][0x1c8] ;  /* 0x00007200ff137624 */ /* 0x000fe200078e00ff */
[----:B------:R-:W-:-:S02]  /*6ec40*/  LEA.HI.X.SX32 R9, R9, R3, 0x1, P5 ;  /* 0x0000000309097211 */ /* 0x000fc400028f0eff */
[----:B------:R-:W-:Y:S02]  /*6ec50*/  LEA.HI.X.SX32 R11, R16, R3, 0x1, P6 ;  /* 0x00000003100b7211 */ /* 0x000fe400030f0eff */
[----:B------:R-:W4:Y:S01]  /*6ec60*/  LDL.LU R16, [R1+0xc8] ;  /* 0x0000c80001107983 */ /* 0x000f220000300800 */
[----:B--2---:R-:W-:-:S03]  /*6ec70*/  PRMT R0, R4, 0x7632, R0 ;  /* 0x0000763204007816 */ /* 0x004fc60000000000 */
[----:B------:R0:W-:Y:S04]  /*6ec80*/  STG.E.U16 [R6.64], R4 ;  /* 0x0000000406007986 */ /* 0x0001e8000c101506 */
[----:B------:R1:W-:Y:S04]  /*6ec90*/  STG.E.U16 [R8.64], R0 ;  /* 0x0000000008007986 */ /* 0x0003e8000c101506 */
[----:B---3--:R2:W-:Y:S01]  /*6eca0*/  STG.E.U16 [R10.64], R5 ;  /* 0x000000050a007986 */ /* 0x0085e2000c101506 */
[----:B0-----:R-:W-:Y:S01]  /*6ecb0*/  IMAD R4, R19, 0x9a, RZ ;  /* 0x0000009a13047824 */ /* 0x001fe200078e02ff */
[----:B-1----:R-:W-:-:S04]  /*6ecc0*/  PRMT R0, R5, 0x7632, R0 ;  /* 0x0000763205007816 */ /* 0x002fc80000000000 */
[----:B------:R-:W-:Y:S01]  /*6ecd0*/  IADD3 R4, P5, R4, R2, RZ ;  /* 0x0000000204047210 */ /* 0x000fe20007fbe0ff */
[----:B--2---:R-:W-:-:S05]  /*6ece0*/  IMAD R5, R19, 0x4d, RZ ;  /* 0x0000004d13057824 */ /* 0x004fca00078e02ff */
[----:B------:R-:W-:-:S05]  /*6ecf0*/  LEA.HI.X.SX32 R5, R5, R3, 0x1, P5 ;  /* 0x0000000305057211 */ /* 0x000fca00028f0eff */
[----:B------:R0:W-:Y:S04]  /*6ed00*/  STG.E.U16 [R4.64], R0 ;  /* 0x0000000004007986 */ /* 0x0001e8000c101506 */
[----:B0-----:R-:W2:Y:S01]  /*6ed10*/  LDL.LU R5, [R1+0xf4] ;  /* 0x0000f40001057983 */ /* 0x001ea20000300800 */
[----:B------:R-:W-:Y:S01]  /*6ed20*/  MOV R11, c[0x0][0x1c8] ;  /* 0x00007200000b7a02 */ /* 0x000fe20000000f00 */
[----:B------:R-:W-:-:S04]  /*6ed30*/  IMAD R6, R19, 0x9c, RZ ;  /* 0x0000009c13067824 */ /* 0x000fc800078e02ff */
[----:B------:R-:W-:Y:S01]  /*6ed40*/  IMAD R7, R11, 0x4e, RZ ;  /* 0x0000004e0b077824 */ /* 0x000fe200078e02ff */
[-C--:B------:R-:W-:Y:S01]  /*6ed50*/  IADD3 R6, P4, R6, R2.reuse, RZ ;  /* 0x0000000206067210 */ /* 0x080fe20007f9e0ff */
[C---:B------:R-:W-:Y:S02]  /*6ed60*/  IMAD R8, R19.reuse, 0x9e, RZ ;  /* 0x0000009e13087824 */ /* 0x040fe400078e02ff */
[----:B------:R-:W-:Y:S01]  /*6ed70*/  IMAD R10, R19, 0xa0, RZ ;  /* 0x000000a0130a7824 */ /* 0x000fe200078e02ff */
[-C--:B------:R-:W-:Y:S01]  /*6ed80*/  LEA.HI.X.SX32 R7, R7, R3.reuse, 0x1, P4 ;  /* 0x0000000307077211 */ /* 0x080fe200020f0eff */
[----:B------:R-:W-:Y:S01]  /*6ed90*/  IMAD R9, R19, 0x4f, RZ ;  /* 0x0000004f13097824 */ /* 0x000fe200078e02ff */
[-C--:B------:R-:W-:Y:S01]  /*6eda0*/  IADD3 R8, P5, R8, R2.reuse, RZ ;  /* 0x0000000208087210 */ /* 0x080fe20007fbe0ff */
[----:B------:R-:W-:Y:S01]  /*6edb0*/  IMAD R11, R11, 0x50, RZ ;  /* 0x000000500b0b7824 */ /* 0x000fe200078e02ff */
[----:B------:R-:W-:Y:S02]  /*6edc0*/  IADD3 R10, P6, R10, R2, RZ ;  /* 0x000000020a0a7210 */ /* 0x000fe40007fde0ff */
[-C--:B------:R-:W-:Y:S01]  /*6edd0*/  LEA.HI.X.SX32 R9, R9, R3.reuse, 0x1, P5 ;  /* 0x0000000309097211 */ /* 0x080fe200028f0eff */
[----:B------:R-:W-:Y:S01]  /*6ede0*/  IMAD R4, R19, 0xa2, RZ ;  /* 0x000000a213047824 */ /* 0x000fe200078e02ff */
[----:B------:R-:W-:-:S04]  /*6edf0*/  LEA.HI.X.SX32 R11, R11, R3, 0x1, P6 ;  /* 0x000000030b0b7211 */ /* 0x000fc800030f0eff */
[----:B------:R-:W-:Y:S01]  /*6ee00*/  IADD3 R4, P5, R4, R2, RZ ;  /* 0x0000000204047210 */ /* 0x000fe20007fbe0ff */
[----:B--2---:R0:W-:Y:S01]  /*6ee10*/  STG.E.U16 [R6.64], R5 ;  /* 0x0000000506007986 */ /* 0x0041e2000c101506 */
[----:B------:R-:W-:-:S05]  /*6ee20*/  PRMT R0, R5, 0x7632, R0 ;  /* 0x0000763205007816 */ /* 0x000fca0000000000 */
[----:B------:R1:W-:Y:S01]  /*6ee30*/  STG.E.U16 [R8.64], R0 ;  /* 0x0000000008007986 */ /* 0x0003e2000c101506 */
[----:B0-----:R-:W-:-:S03]  /*6ee40*/  IMAD R6, R19, 0xa4, RZ ;  /* 0x000000a413067824 */ /* 0x001fc600078e02ff */
[----:B----4-:R0:W-:Y:S01]  /*6ee50*/  STG.E.U16 [R10.64], R16 ;  /* 0x000000100a007986 */ /* 0x0101e2000c101506 */
[C---:B------:R-:W-:Y:S01]  /*6ee60*/  IMAD R5, R19.reuse, 0x51, RZ ;  /* 0x0000005113057824 */ /* 0x040fe200078e02ff */
[----:B------:R-:W-:Y:S01]  /*6ee70*/  IADD3 R6, P4, R6, R2, RZ ;  /* 0x0000000206067210 */ /* 0x000fe20007f9e0ff */
[C---:B-1----:R-:W-:Y:S01]  /*6ee80*/  IMAD R8, R19.reuse, 0xa6, RZ ;  /* 0x000000a613087824 */ /* 0x042fe200078e02ff */
[----:B------:R-:W-:Y:S01]  /*6ee90*/  PRMT R0, R16, 0x7632, R0 ;  /* 0x0000763210007816 */ /* 0x000fe20000000000 */
[C---:B------:R-:W-:Y:S01]  /*6eea0*/  IMAD R9, R19.reuse, 0x53, RZ ;  /* 0x0000005313097824 */ /* 0x040fe200078e02ff */
[-C--:B------:R-:W-:Y:S01]  /*6eeb0*/  LEA.HI.X.SX32 R7, R22, R3.reuse, 0x1, P4 ;  /* 0x0000000316077211 */ /* 0x080fe200020f0eff */
[----:B0-----:R-:W-:Y:S01]  /*6eec0*/  IMAD R10, R19, 0xa8, RZ ;  /* 0x000000a8130a7824 */ /* 0x001fe200078e02ff */
[----:B------:R-:W2:Y:S01]  /*6eed0*/  LDL.LU R16, [R1+0xf8] ;  /* 0x0000f80001107983 */ /* 0x000ea20000300800 */
[----:B------:R-:W-:-:S03]  /*6eee0*/  LEA.HI.X.SX32 R5, R5, R3, 0x1, P5 ;  /* 0x0000000305057211 */ /* 0x000fc600028f0eff */
[----:B------:R-:W3:Y:S04]  /*6eef0*/  LDL.LU R19, [R1+0xcc] ;  /* 0x0000cc0001137983 */ /* 0x000ee80000300800 */
[----:B------:R-:W4:Y:S04]  /*6ef00*/  LDL.LU R22, [R1+0xe8] ;  /* 0x0000e80001167983 */ /* 0x000f280000300800 */
[----:B------:R0:W-:Y:S04]  /*6ef10*/  STG.E.U16 [R4.64], R0 ;  /* 0x0000000004007986 */ /* 0x0001e8000c101506 */
[----:B0-----:R-:W5:Y:S01]  /*6ef20*/  LDL.LU R5, [R1+0xd8] ;  /* 0x0000d80001057983 */ /* 0x001f620000300800 */
[----:B------:R-:W-:-:S04]  /*6ef30*/  IADD3 R10, P6, R10, R2, RZ ;  /* 0x000000020a0a7210 */ /* 0x000fc80007fde0ff */
[----:B------:R-:W-:Y:S02]  /*6ef40*/  LEA.HI.X.SX32 R11, R21, R3, 0x1, P6 ;  /* 0x00000003150b7211 */ /* 0x000fe400030f0eff */
[----:B------:R-:W-:Y:S02]  /*6ef50*/  MOV R21, c[0x0][0x1c8] ;  /* 0x0000720000157a02 */ /* 0x000fe40000000f00 */
[----:B------:R-:W-:-:S04]  /*6ef60*/  IADD3 R8, P5, R8, R2, RZ ;  /* 0x0000000208087210 */ /* 0x000fc80007fbe0ff */
[----:B------:R-:W-:Y:S01]  /*6ef70*/  LEA.HI.X.SX32 R9, R9, R3, 0x1, P5 ;  /* 0x0000000309097211 */ /* 0x000fe200028f0eff */
[C---:B------:R-:W-:Y:S01]  /*6ef80*/  IMAD R4, R21.reuse, 0x55, RZ ;  /* 0x0000005515047824 */ /* 0x040fe200078e02ff */
[----:B----4-:R-:W-:Y:S01]  /*6ef90*/  PRMT R0, R22, 0x7632, R0 ;  /* 0x0000763216007816 */ /* 0x010fe20000000000 */
[----:B------:R0:W-:Y:S04]  /*6efa0*/  STG.E.U16 [R6.64], R22 ;  /* 0x0000001606007986 */ /* 0x0001e8000c101506 */
[----:B------:R1:W-:Y:S01]  /*6efb0*/  STG.E.U16 [R8.64], R0 ;  /* 0x0000000008007986 */ /* 0x0003e2000c101506 */
[----:B0-----:R-:W-:-:S03]  /*6efc0*/  IMAD R22, R21, 0xaa, RZ ;  /* 0x000000aa15167824 */ /* 0x001fc600078e02ff */
[----:B-----5:R0:W-:Y:S02]  /*6efd0*/  STG.E.U16 [R10.64], R5 ;  /* 0x000000050a007986 */ /* 0x0201e4000c101506 */
[-C--:B------:R-:W-:Y:S02]  /*6efe0*/  IADD3 R6, P5, R22, R2.reuse, RZ ;  /* 0x0000000216067210 */ /* 0x080fe40007fbe0ff */
[----:B-1----:R-:W-:Y:S01]  /*6eff0*/  PRMT R0, R5, 0x7632, R0 ;  /* 0x0000763205007816 */ /* 0x002fe20000000000 */
[----:B------:R-:W-:Y:S01]  /*6f000*/  IMAD.MOV.U32 R9, RZ, RZ, c[0x0][0x1c8] ;  /* 0x00007200ff097624 */ /* 0x000fe200078e00ff */
[----:B------:R-:W-:Y:S01]  /*6f010*/  LEA.HI.X.SX32 R7, R4, R3, 0x1, P5 ;  /* 0x0000000304077211 */ /* 0x000fe200028f0eff */
[C---:B------:R-:W-:Y:S02]  /*6f020*/  IMAD R22, R21.reuse, 0xb0, RZ ;  /* 0x000000b015167824 */ /* 0x040fe400078e02ff */
[C---:B0-----:R-:W-:Y:S01]  /*6f030*/  IMAD R5, R21.reuse, 0xac, RZ ;  /* 0x000000ac15057824 */ /* 0x041fe200078e02ff */
[----:B------:R-:W-:Y:S01]  /*6f040*/  MOV R11, c[0x0][0x1c8] ;  /* 0x00007200000b7a02 */ /* 0x000fe20000000f00 */
[----:B------:R-:W-:Y:S01]  /*6f050*/  IMAD R10, R21, 0xae, RZ ;  /* 0x000000ae150a7824 */ /* 0x000fe200078e02ff */
[----:B------:R0:W-:Y:S01]  /*6f060*/  STG.E.U16 [R6.64], R0 ;  /* 0x0000000006007986 */ /* 0x0001e2000c101506 */
[----:B------:R-:W-:Y:S01]  /*6f070*/  IMAD R9, R9, 0x56, RZ ;  /* 0x0000005609097824 */ /* 0x000fe200078e02ff */
[-C--:B------:R-:W-:Y:S01]  /*6f080*/  IADD3 R8, P4, R5, R2.reuse, RZ ;  /* 0x0000000205087210 */ /* 0x080fe20007f9e0ff */
[----:B------:R-:W-:Y:S01]  /*6f090*/  IMAD R5, R21, 0x57, RZ ;  /* 0x0000005715057824 */ /* 0x000fe200078e02ff */
[----:B------:R-:W-:-:S02]  /*6f0a0*/  IADD3 R10, P5, R10, R2, RZ ;  /* 0x000000020a0a7210 */ /* 0x000fc40007fbe0ff */
[-C--:B------:R-:W-:Y:S02]  /*6f0b0*/  IADD3 R4, P6, R22, R2.reuse, RZ ;  /* 0x0000000216047210 */ /* 0x080fe40007fde0ff */
[-C--:B------:R-:W-:Y:S01]  /*6f0c0*/  LEA.HI.X.SX32 R9, R9, R3.reuse, 0x1, P4 ;  /* 0x0000000309097211 */ /* 0x080fe200020f0eff */
[----:B------:R-:W4:Y:S01]  /*6f0d0*/  LDL.LU R22, [R1+0xdc] ;  /* 0x0000dc0001167983 */ /* 0x000f220000300800 */
[----:B0-----:R-:W-:Y:S01]  /*6f0e0*/  IMAD R7, R11, 0x58, RZ ;  /* 0x000000580b077824 */ /* 0x001fe200078e02ff */
[-C--:B------:R-:W-:Y:S01]  /*6f0f0*/  LEA.HI.X.SX32 R11, R5, R3.reuse, 0x1, P5 ;  /* 0x00000003050b7211 */ /* 0x080fe200028f0eff */
[----:B------:R-:W-:Y:S01]  /*6f100*/  IMAD R6, R21, 0xb4, RZ ;  /* 0x000000b415067824 */ /* 0x000fe200078e02ff */
[----:B--2---:R-:W-:Y:S02]  /*6f110*/  PRMT R0, R16, 0x7632, R0 ;  /* 0x0000763210007816 */ /* 0x004fe40000000000 */
[----:B------:R-:W-:Y:S01]  /*6f120*/  LEA.HI.X.SX32 R5, R7, R3, 0x1, P6 ;  /* 0x0000000307057211 */ /* 0x000fe200030f0eff */
[----:B------:R-:W-:Y:S01]  /*6f130*/  IMAD R7, R21, 0xb2, RZ ;  /* 0x000000b215077824 */ /* 0x000fe200078e02ff */
[----:B------:R0:W-:Y:S01]  /*6f140*/  STG.E.U16 [R8.64], R16 ;  /* 0x0000001008007986 */ /* 0x0001e2000c101506 */
[----:B------:R-:W-:-:S03]  /*6f150*/  IADD3 R6, P4, R6, R2, RZ ;  /* 0x0000000206067210 */ /* 0x000fc60007f9e0ff */
[----:B------:R1:W-:Y:S04]  /*6f160*/  STG.E.U16 [R10.64], R0 ;  /* 0x000000000a007986 */ /* 0x0003e8000c101506 */
[----:B---3--:R2:W-:Y:S04]  /*6f170*/  STG.E.U16 [R4.64], R19 ;  /* 0x0000001304007986 */ /* 0x0085e8000c101506 */
[----:B0-----:R-:W3:Y:S01]  /*6f180*/  LDL.LU R16, [R1+0xfc] ;  /* 0x0000fc0001107983 */ /* 0x001ee20000300800 */
[----:B-1----:R-:W-:Y:S02]  /*6f190*/  PRMT R0, R19, 0x7632, R0 ;  /* 0x0000763213007816 */ /* 0x002fe40000000000 */
[----:B--2---:R-:W-:Y:S01]  /*6f1a0*/  IADD3 R4, P5, R7, R2, RZ ;  /* 0x0000000207047210 */ /* 0x004fe20007fbe0ff */
[----:B------:R-:W2:Y:S01]  /*6f1b0*/  LDL.LU R19, [R1+0x30] ;  /* 0x0000300001137983 */ /* 0x000ea20000300800 */
[----:B------:R-:W-:-:S03]  /*6f1c0*/  LEA.HI.X.SX32 R7, R15, R3, 0x1, P4 ;  /* 0x000000030f077211 */ /* 0x000fc600020f0eff */
[----:B------:R-:W5:Y:S01]  /*6f1d0*/  LDL.LU R15, [R1+0xec] ;  /* 0x0000ec00010f7983 */ /* 0x000f620000300800 */
[C---:B------:R-:W-:Y:S02]  /*6f1e0*/  IMAD R5, R21.reuse, 0x59, RZ ;  /* 0x0000005915057824 */ /* 0x040fe400078e02ff */
[C---:B------:R-:W-:Y:S02]  /*6f1f0*/  IMAD R8, R21.reuse, 0xb6, RZ ;  /* 0x000000b615087824 */ /* 0x040fe400078e02ff */
[----:B------:R-:W-:Y:S01]  /*6f200*/  IMAD R10, R21, 0xb8, RZ ;  /* 0x000000b8150a7824 */ /* 0x000fe200078e02ff */
[-C--:B------:R-:W-:Y:S01]  /*6f210*/  LEA.HI.X.SX32 R5, R5, R3.reuse, 0x1, P5 ;  /* 0x0000000305057211 */ /* 0x080fe200028f0eff */
[----:B------:R-:W-:Y:S01]  /*6f220*/  IMAD R9, R21, 0x5b, RZ ;  /* 0x0000005b15097824 */ /* 0x000fe200078e02ff */
[-C--:B------:R-:W-:Y:S02]  /*6f230*/  IADD3 R8, P5, R8, R2.reuse, RZ ;  /* 0x0000000208087210 */ /* 0x080fe40007fbe0ff */
[----:B------:R-:W-:Y:S01]  /*6f240*/  IADD3 R10, P6, R10, R2, RZ ;  /* 0x000000020a0a7210 */ /* 0x000fe20007fde0ff */
[----:B------:R0:W-:Y:S01]  /*6f250*/  STG.E.U16 [R4.64], R0 ;  /* 0x0000000004007986 */ /* 0x0001e2000c101506 */
[----:B------:R-:W-:-:S02]  /*6f260*/  LEA.HI.X.SX32 R9, R9, R3, 0x1, P5 ;  /* 0x0000000309097211 */ /* 0x000fc400028f0eff */
[----:B------:R-:W-:Y:S01]  /*6f270*/  LEA.HI.X.SX32 R11, R14, R3, 0x1, P6 ;  /* 0x000000030e0b7211 */ /* 0x000fe200030f0eff */
[C---:B0-----:R-:W-:Y:S02]  /*6f280*/  IMAD R4, R21.reuse, 0xba, RZ ;  /* 0x000000ba15047824 */ /* 0x041fe400078e02ff */
[----:B------:R-:W-:-:S03]  /*6f290*/  IMAD R5, R21, 0x5d, RZ ;  /* 0x0000005d15057824 */ /* 0x000fc600078e02ff */
[----:B------:R-:W-:Y:S01]  /*6f2a0*/  IADD3 R4, P5, R4, R2, RZ ;  /* 0x0000000204047210 */ /* 0x000fe20007fbe0ff */
[----:B------:R-:W-:-:S03]  /*6f2b0*/  IMAD.MOV.U32 R14, RZ, RZ, c[0x0][0x1c8] ;  /* 0x00007200ff0e7624 */ /* 0x000fc600078e00ff */
[----:B------:R-:W-:Y:S01]  /*6f2c0*/  LEA.HI.X.SX32 R5, R5, R3, 0x1, P5 ;  /* 0x0000000305057211 */ /* 0x000fe200028f0eff */
[----:B------:R-:W-:Y:S01]  /*6f2d0*/  IMAD R14, R14, 0x60, RZ ;  /* 0x000000600e0e7824 */ /* 0x000fe200078e02ff */
[----:B-----5:R-:W-:Y:S01]  /*6f2e0*/  PRMT R0, R15, 0x7632, R0 ;  /* 0x000076320f007816 */ /* 0x020fe20000000000 */
[----:B------:R0:W-:Y:S04]  /*6f2f0*/  STG.E.U16 [R6.64], R15 ;  /* 0x0000000f06007986 */ /* 0x0001e8000c101506 */
[----:B------:R1:W-:Y:S04]  /*6f300*/  STG.E.U16 [R8.64], R0 ;  /* 0x0000000008007986 */ /* 0x0003e8000c101506 */
[----:B----4-:R4:W-:Y:S04]  /*6f310*/  STG.E.U16 [R10.64], R22 ;  /* 0x000000160a007986 */ /* 0x0109e8000c101506 */
[----:B0-----:R-:W5:Y:S01]  /*6f320*/  LDL.LU R15, [R1+0x20] ;  /* 0x00002000010f7983 */ /* 0x001f620000300800 */
[----:B-1----:R-:W-:-:S02]  /*6f330*/  PRMT R0, R22, 0x7632, R0 ;  /* 0x0000763216007816 */ /* 0x002fc40000000000 */
[----:B----4-:R-:W-:-:S05]  /*6f340*/  MOV R22, c[0x0][0x1c8] ;  /* 0x0000720000167a02 */ /* 0x010fca0000000f00 */
[----:B------:R-:W-:Y:S02]  /*6f350*/  IMAD R7, R22, 0x5e, RZ ;  /* 0x0000005e16077824 */ /* 0x000fe400078e02ff */
[----:B------:R-:W4:Y:S01]  /*6f360*/  LDL.LU R22, [R1+0x10] ;  /* 0x0000100001167983 */ /* 0x000f220000300800 */
[C---:B------:R-:W-:Y:S02]  /*6f370*/  IMAD R6, R21.reuse, 0xbc, RZ ;  /* 0x000000bc15067824 */ /* 0x040fe400078e02ff */
[----:B------:R-:W-:-:S03]  /*6f380*/  IMAD R8, R21, 0xbe, RZ ;  /* 0x000000be15087824 */ /* 0x000fc600078e02ff */
[----:B------:R-:W-:Y:S01]  /*6f390*/  IADD3 R6, P4, R6, R2, RZ ;  /* 0x0000000206067210 */ /* 0x000fe20007f9e0ff */
[----:B------:R-:W-:-:S03]  /*6f3a0*/  IMAD R10, R21, 0xc0, RZ ;  /* 0x000000c0150a7824 */ /* 0x000fc600078e02ff */
[----:B------:R-:W-:Y:S01]  /*6f3b0*/  LEA.HI.X.SX32 R7, R7, R3, 0x1, P4 ;  /* 0x0000000307077211 */ /* 0x000fe200020f0eff */
[----:B------:R-:W-:Y:S01]  /*6f3c0*/  IMAD R9, R21, 0x5f, RZ ;  /* 0x0000005f15097824 */ /* 0x000fe200078e02ff */
[-C--:B------:R-:W-:Y:S01]  /*6f3d0*/  IADD3 R8, P5, R8, R2.reuse, RZ ;  /* 0x0000000208087210 */ /* 0x080fe20007fbe0ff */
[----:B------:R0:W-:Y:S01]  /*6f3e0*/  STG.E.U16 [R4.64], R0 ;  /* 0x0000000004007986 */ /* 0x0001e2000c101506 */
[----:B------:R-:W-:-:S03]  /*6f3f0*/  IADD3 R10, P6, R10, R2, RZ ;  /* 0x000000020a0a7210 */ /* 0x000fc60007fde0ff */
[----:B---3--:R1:W-:Y:S01]  /*6f400*/  STG.E.U16 [R6.64], R16 ;  /* 0x0000001006007986 */ /* 0x0083e2000c101506 */
[-C--:B------:R-:W-:Y:S02]  /*6f410*/  LEA.HI.X.SX32 R9, R9, R3.reuse, 0x1, P5 ;  /* 0x0000000309097211 */ /* 0x080fe400028f0eff */
[----:B------:R-:W-:Y:S02]  /*6f420*/  LEA.HI.X.SX32 R11, R14, R3, 0x1, P6 ;  /* 0x000000030e0b7211 */ /* 0x000fe400030f0eff */
[----:B0-----:R-:W-:Y:S02]  /*6f430*/  PRMT R0, R16, 0x7632, R0 ;  /* 0x0000763210007816 */ /* 0x001fe40000000000 */
[----:B-1----:R-:W3:Y:S04]  /*6f440*/  LDL.LU R16, [R1] ;  /* 0x0000000001107983 */ /* 0x002ee80000300800 */
[----:B------:R0:W-:Y:S04]  /*6f450*/  STG.E.U16 [R8.64], R0 ;  /* 0x0000000008007986 */ /* 0x0001e8000c101506 */
[----:B--2---:R1:W-:Y:S01]  /*6f460*/  STG.E.U16 [R10.64], R19 ;  /* 0x000000130a007986 */ /* 0x0043e2000c101506 */
[----:B0-----:R-:W-:-:S03]  /*6f470*/  PRMT R0, R19, 0x7632, R0 ;  /* 0x0000763213007816 */ /* 0x001fc60000000000 */
[----:B-1----:R-:W2:Y:S01]  /*6f480*/  LDL.LU R19, [R1+0x34] ;  /* 0x0000340001137983 */ /* 0x002ea20000300800 */
[C---:B------:R-:W-:Y:S02]  /*6f490*/  IMAD R4, R21.reuse, 0xc2, RZ ;  /* 0x000000c215047824 */ /* 0x040fe400078e02ff */
[C---:B------:R-:W-:Y:S02]  /*6f4a0*/  IMAD R5, R21.reuse, 0x61, RZ ;  /* 0x0000006115057824 */ /* 0x040fe400078e02ff */
[C---:B------:R-:W-:Y:S01]  /*6f4b0*/  IMAD R6, R21.reuse, 0xc4, RZ ;  /* 0x000000c415067824 */ /* 0x040fe200078e02ff */
[-C--:B------:R-:W-:Y:S01]  /*6f4c0*/  IADD3 R4, P5, R4, R2.reuse, RZ ;  /* 0x0000000204047210 */ /* 0x080fe20007fbe0ff */
[C---:B------:R-:W-:Y:S02]  /*6f4d0*/  IMAD R8, R21.reuse, 0xc6, RZ ;  /* 0x000000c615087824 */ /* 0x040fe400078e02ff */
[----:B------:R-:W-:Y:S01]  /*6f4e0*/  IMAD R10, R21, 0xc8, RZ ;  /* 0x000000c8150a7824 */ /* 0x000fe200078e02ff */
[----:B------:R-:W-:Y:S01]  /*6f4f0*/  LEA.HI.X.SX32 R5, R5, R3, 0x1, P5 ;  /* 0x0000000305057211 */ /* 0x000fe200028f0eff */
[----:B------:R-:W-:Y:S01]  /*6f500*/  IMAD R9, R21, 0x63, RZ ;  /* 0x0000006315097824 */ /* 0x000fe200078e02ff */
[----:B------:R-:W-:-:S02]  /*6f510*/  IADD3 R6, P4, R6, R2, RZ ;  /* 0x0000000206067210 */ /* 0x000fc40007f9e0ff */
[-C--:B------:R-:W-:Y:S02]  /*6f520*/  IADD3 R8, P5, R8, R2.reuse, RZ ;  /* 0x0000000208087210 */ /* 0x080fe40007fbe0ff */
[----:B------:R-:W-:Y:S01]  /*6f530*/  IADD3 R10, P6, R10, R2, RZ ;  /* 0x000000020a0a7210 */ /* 0x000fe20007fde0ff */
[----:B------:R0:W-:Y:S01]  /*6f540*/  STG.E.U16 [R4.64], R0 ;  /* 0x0000000004007986 */ /* 0x0001e2000c101506 */
[-C--:B------:R-:W-:Y:S02]  /*6f550*/  LEA.HI.X.SX32 R7, R24, R3.reuse, 0x1, P4 ;  /* 0x0000000318077211 */ /* 0x080fe400020f0eff */
[-C--:B------:R-:W-:Y:S02]  /*6f560*/  LEA.HI.X.SX32 R9, R9, R3.reuse, 0x1, P5 ;  /* 0x0000000309097211 */ /* 0x080fe400028f0eff */
[----:B------:R-:W-:Y:S01]  /*6f570*/  LEA.HI.X.SX32 R11, R23, R3, 0x1, P6 ;  /* 0x00000003170b7211 */ /* 0x000fe200030f0eff */
[C---:B0-----:R-:W-:Y:S02]  /*6f580*/  IMAD R4, R21.reuse, 0xca, RZ ;  /* 0x000000ca15047824 */ /* 0x041fe400078e02ff */
[----:B------:R-:W-:-:S03]  /*6f590*/  IMAD R5, R21, 0x65, RZ ;  /* 0x0000006515057824 */ /* 0x000fc600078e02ff */
[----:B------:R-:W-:Y:S02]  /*6f5a0*/  IADD3 R4, P5, R4, R2, RZ ;  /* 0x0000000204047210 */ /* 0x000fe40007fbe0ff */
[----:B------:R-:W-:Y:S02]  /*6f5b0*/  MOV R14, c[0x0][0x1c8] ;  /* 0x00007200000e7a02 */ /* 0x000fe40000000f00 */
[----:B------:R-:W-:-:S03]  /*6f5c0*/  LEA.HI.X.SX32 R5, R5, R3, 0x1, P5 ;  /* 0x0000000305057211 */ /* 0x000fc600028f0eff */
[----:B------:R-:W-:Y:S01]  /*6f5d0*/  IMAD R14, R14, 0x68, RZ ;  /* 0x000000680e0e7824 */ /* 0x000fe200078e02ff */
[----:B-----5:R-:W-:Y:S01]  /*6f5e0*/  PRMT R0, R15, 0x7632, R0 ;  /* 0x000076320f007816 */ /* 0x020fe20000000000 */
[----:B------:R0:W-:Y:S04]  /*6f5f0*/  STG.E.U16 [R6.64], R15 ;  /* 0x0000000f06007986 */ /* 0x0001e8000c101506 */
[----:B------:R1:W-:Y:S04]  /*6f600*/  STG.E.U16 [R8.64], R0 ;  /* 0x0000000008007986 */ /* 0x0003e8000c101506 */
[----:B0-----:R-:W5:Y:S04]  /*6f610*/  LDL.LU R15, [R1+0x24] ;  /* 0x00002400010f7983 */ /* 0x001f680000300800 */
[----:B----4-:R0:W-:Y:S01]  /*6f620*/  STG.E.U16 [R10.64], R22 ;  /* 0x000000160a007986 */ /* 0x0101e2000c101506 */
[----:B-1----:R-:W-:-:S02]  /*6f630*/  PRMT R0, R22, 0x7632, R0 ;  /* 0x0000763216007816 */ /* 0x002fc40000000000 */
[----:B0-----:R-:W-:-:S05]  /*6f640*/  MOV R22, c[0x0][0x1c8] ;  /* 0x0000720000167a02 */ /* 0x001fca0000000f00 */
        /* <DEDUP_REMOVED lines=15> */
[----:B-1----:R-:W3:Y:S04]  /*6f740*/  LDL.LU R16, [R1+0x4] ;  /* 0x0000040001107983 */ /* 0x002ee80000300800 */
        /* <DEDUP_REMOVED lines=30> */
[----:B-1----:R-:W-:Y:S01]  /*6f930*/  PRMT R0, R22, 0x7632, R0 ;  /* 0x0000763216007816 */ /* 0x002fe20000000000 */
[----:B0-----:R-:W-:-:S04]  /*6f940*/  IMAD.MOV.U32 R22, RZ, RZ, c[0x0][0x1c8] ;  /* 0x00007200ff167624 */ /* 0x001fc800078e00ff */
        /* <DEDUP_REMOVED lines=35> */
[C---:B------:R-:W-:Y:S02]  /*6fb80*/  IMAD R14, R21.reuse, 0xea, RZ ;  /* 0x000000ea150e7824 */ /* 0x040fe400078e02ff */
[----:B0-----:R-:W-:-:S02]  /*6fb90*/  IMAD R5, R21, 0xec, RZ ;  /* 0x000000ec15057824 */ /* 0x001fc400078e02ff */
[C---:B------:R-:W-:Y:S02]  /*6fba0*/  IMAD R4, R21.reuse, 0x75, RZ ;  /* 0x0000007515047824 */ /* 0x040fe400078e02ff */
[----:B------:R-:W-:Y:S01]  /*6fbb0*/  IMAD R17, R21, 0xf0, RZ ;  /* 0x000000f015117824 */ /* 0x000fe200078e02ff */
[----:B-----5:R-:W-:Y:S01]  /*6fbc0*/  PRMT R0, R15, 0x7632, R0 ;  /* 0x000076320f007816 */ /* 0x020fe20000000000 */
[----:B------:R0:W-:Y:S04]  /*6fbd0*/  STG.E.U16 [R6.64], R15 ;  /* 0x0000000f06007986 */ /* 0x0001e8000c101506 */
[----:B------:R1:W-:Y:S04]  /*6fbe0*/  STG.E.U16 [R8.64], R0 ;  /* 0x0000000008007986 */ /* 0x0003e8000c101506 */
[----:B0-----:R-:W5:Y:S01]  /*6fbf0*/  LDL.LU R15, [R1+0x2c] ;  /* 0x00002c00010f7983 */ /* 0x001f620000300800 */
[----:B------:R-:W-:-:S03]  /*6fc00*/  IADD3 R6, P5, R14, R2, RZ ;  /* 0x000000020e067210 */ /* 0x000fc60007fbe0ff */
[----:B----4-:R0:W-:Y:S01]  /*6fc10*/  STG.E.U16 [R10.64], R22 ;  /* 0x000000160a007986 */ /* 0x0101e2000c101506 */
[----:B-1----:R-:W-:Y:S02]  /*6fc20*/  PRMT R0, R22, 0x7632, R0 ;  /* 0x0000763216007816 */ /* 0x002fe40000000000 */
[----:B0-----:R-:W-:-:S05]  /*6fc30*/  MOV R22, c[0x0][0x1c8] ;  /* 0x0000720000167a02 */ /* 0x001fca0000000f00 */
[----:B------:R-:W-:Y:S02]  /*6fc40*/  IMAD R24, R22, 0x76, RZ ;  /* 0x0000007616187824 */ /* 0x000fe400078e02ff */
[----:B------:R-:W4:Y:S01]  /*6fc50*/  LDL.LU R22, [R1+0x1c] ;  /* 0x00001c0001167983 */ /* 0x000f220000300800 */
[-C--:B------:R-:W-:Y:S01]  /*6fc60*/  IADD3 R8, P4, R5, R2.reuse, RZ ;  /* 0x0000000205087210 */ /* 0x080fe20007f9e0ff */
[C---:B------:R-:W-:Y:S01]  /*6fc70*/  IMAD R10, R21.reuse, 0xee, RZ ;  /* 0x000000ee150a7824 */ /* 0x040fe200078e02ff */
[-C--:B------:R-:W-:Y:S01]  /*6fc80*/  LEA.HI.X.SX32 R7, R4, R3.reuse, 0x1, P5 ;  /* 0x0000000304077211 */ /* 0x080fe200028f0eff */
[----:B------:R-:W-:Y:S01]  /*6fc90*/  IMAD.MOV.U32 R14, RZ, RZ, c[0x0][0x1c8] ;  /* 0x00007200ff0e7624 */ /* 0x000fe200078e00ff */
[-C--:B------:R-:W-:Y:S01]  /*6fca0*/  LEA.HI.X.SX32 R9, R24, R3.reuse, 0x1, P4 ;  /* 0x0000000318097211 */ /* 0x080fe200020f0eff */
[----:B------:R-:W-:Y:S01]  /*6fcb0*/  IMAD R5, R21, 0x77, RZ ;  /* 0x0000007715057824 */ /* 0x000fe200078e02ff */
[-C--:B------:R-:W-:Y:S01]  /*6fcc0*/  IADD3 R10, P5, R10, R2.reuse, RZ ;  /* 0x000000020a0a7210 */ /* 0x080fe20007fbe0ff */
[----:B------:R-:W-:Y:S01]  /*6fcd0*/  IMAD R14, R14, 0x78, RZ ;  /* 0x000000780e0e7824 */ /* 0x000fe200078e02ff */
[----:B------:R-:W-:Y:S01]  /*6fce0*/  IADD3 R4, P6, R17, R2, RZ ;  /* 0x0000000211047210 */ /* 0x000fe20007fde0ff */
[----:B------:R0:W-:Y:S01]  /*6fcf0*/  STG.E.U16 [R6.64], R0 ;  /* 0x0000000006007986 */ /* 0x0001e2000c101506 */
[----:B------:R-:W-:-:S03]  /*6fd00*/  LEA.HI.X.SX32 R11, R5, R3, 0x1, P5 ;  /* 0x00000003050b7211 */ /* 0x000fc600028f0eff */
[----:B---3--:R1:W-:Y:S01]  /*6fd10*/  STG.E.U16 [R8.64], R16 ;  /* 0x0000001008007986 */ /* 0x0083e2000c101506 */
        /* <DEDUP_REMOVED lines=9> */
[----:B------:R-:W-:Y:S01]  /*6fdb0*/  IMAD R6, R21, 0xf4, RZ ;  /* 0x000000f415067824 */ /* 0x000fe200078e02ff */
        /* <DEDUP_REMOVED lines=14> */
[----:B------:R-:W-:-:S04]  /*6fea0*/  IADD3 R4, P5, R4, R2, RZ ;  /* 0x0000000204047210 */ /* 0x000fc80007fbe0ff */
[----:B------:R-:W-:Y:S02]  /*6feb0*/  LEA.HI.X.SX32 R5, R5, R3, 0x1, P5 ;  /* 0x0000000305057211 */ /* 0x000fe400028f0eff */
[----:B-----5:R-:W-:Y:S01]  /*6fec0*/  PRMT R0, R15, 0x7632, R0 ;  /* 0x000076320f007816 */ /* 0x020fe20000000000 */
[----:B------:R0:W-:Y:S04]  /*6fed0*/  STG.E.U16 [R6.64], R15 ;  /* 0x0000000f06007986 */ /* 0x0001e8000c101506 */
[----:B------:R1:W-:Y:S04]  /*6fee0*/  STG.E.U16 [R8.64], R0 ;  /* 0x0000000008007986 */ /* 0x0003e8000c101506 */
[----:B0-----:R-:W5:Y:S01]  /*6fef0*/  LDL.LU R15, [R1+0x360] ;  /* 0x00036000010f7983 */ /* 0x001f620000300800 */
[----:B------:R-:W-:-:S02]  /*6ff00*/  IMAD R6, R21, 0xfc, RZ ;  /* 0x000000fc15067824 */ /* 0x000fc400078e02ff */
[----:B-1----:R-:W-:-:S03]  /*6ff10*/  IMAD R8, R21, 0xfe, RZ ;  /* 0x000000fe15087824 */ /* 0x002fc600078e02ff */
[----:B------:R-:W-:Y:S02]  /*6ff20*/  IADD3 R6, P4, R6, R2, RZ ;  /* 0x0000000206067210 */ /* 0x000fe40007f9e0ff */
[----:B----4-:R-:W-:Y:S01]  /*6ff30*/  PRMT R0, R22, 0x7632, R0 ;  /* 0x0000763216007816 */ /* 0x010fe20000000000 */
[----:B------:R0:W-:Y:S02]  /*6ff40*/  STG.E.U16 [R10.64], R22 ;  /* 0x000000160a007986 */ /* 0x0001e4000c101506 */
[----:B0-----:R-:W-:-:S05]  /*6ff50*/  MOV R22, c[0x0][0x1c8] ;  /* 0x0000720000167a02 */ /* 0x001fca0000000f00 */
[----:B------:R-:W-:Y:S02]  /*6ff60*/  IMAD R14, R22, 0x7e, RZ ;  /* 0x0000007e160e7824 */ /* 0x000fe400078e02ff */
[----:B------:R-:W4:Y:S01]  /*6ff70*/  LDL.LU R22, [R1+0x350] ;  /* 0x0003500001167983 */ /* 0x000f220000300800 */
[C---:B------:R-:W-:Y:S02]  /*6ff80*/  IMAD R9, R21.reuse, 0x7f, RZ ;  /* 0x0000007f15097824 */ /* 0x040fe400078e02ff */
[----:B------:R-:W-:Y:S01]  /*6ff90*/  LEA.HI.X.SX32 R7, R14, R3, 0x1, P4 ;  /* 0x000000030e077211 */ /* 0x000fe200020f0eff */
[----:B------:R0:W-:Y:S01]  /*6ffa0*/  STG.E.U16 [R4.64], R0 ;  /* 0x0000000004007986 */ /* 0x0001e2000c101506 */
[-C--:B------:R-:W-:Y:S02]  /*6ffb0*/  IADD3 R8, P5, R8, R2.reuse, RZ ;  /* 0x0000000208087210 */ /* 0x080fe40007fbe0ff */
[C---:B------:R-:W-:Y:S01]  /*6ffc0*/  SHF.L.U32 R11, R21.reuse, 0x7, RZ ;  /* 0x00000007150b7819 */ /* 0x040fe200000006ff */
[----:B---3--:R1:W-:Y:S01]  /*6ffd0*/  STG.E.U16 [R6.64], R16 ;  /* 0x0000001006007986 */ /* 0x0083e2000c101506 */
[----:B------:R-:W-:-:S02]  /*6ffe0*/  LEA R10, P6, R21, R2, 0x8 ;  /* 0x00000002150a7211 */ /* 0x000fc400078c40ff */
        /* <DEDUP_REMOVED lines=10> */
[----:B------:R-:W-:Y:S01]  /*70090*/  IMAD.MOV.U32 R14, RZ, RZ, c[0x0][0x1c8] ;  /* 0x00007200ff0e7624 */ /* 0x000fe200078e00ff */
[-C--:B------:R-:W-:Y:S01]  /*700a0*/  IADD3 R4, P5, R4, R2.reuse, RZ ;  /* 0x0000000204047210 */ /* 0x080fe20007fbe0ff */
[C---:B------:R-:W-:Y:S01]  /*700b0*/  IMAD R5, R21.reuse, 0x81, RZ ;  /* 0x0000008115057824 */ /* 0x040fe200078e02ff */
[----:B------:R-:W-:Y:S01]  /*700c0*/  IADD3 R6, P4, R6, R2, RZ ;  /* 0x0000000206067210 */ /* 0x000fe20007f9e0ff */
[----:B------:R-:W-:Y:S02]  /*700d0*/  IMAD R14, R14, 0x82, RZ ;  /* 0x000000820e0e7824 */ /* 0x000fe400078e02ff */
[----:B------:R-:W-:-:S02]  /*700e0*/  IMAD R8, R21, 0x106, RZ ;  /* 0x0000010615087824 */ /* 0x000fc400078e02ff */
[----:B------:R-:W-:Y:S01]  /*700f0*/  IMAD R10, R21, 0x108, RZ ;  /* 0x00000108150a7824 */ /* 0x000fe200078e02ff */
[-C--:B------:R-:W-:Y:S01]  /*70100*/  LEA.HI.X.SX32 R5, R5, R3.reuse, 0x1, P5 ;  /* 0x0000000305057211 */ /* 0x080fe200028f0eff */
[----:B------:R-:W-:Y:S01]  /*70110*/  IMAD R9, R21, 0x83, RZ ;  /* 0x0000008315097824 */ /* 0x000fe200078e02ff */
[-C--:B------:R-:W-:Y:S02]  /*70120*/  LEA.HI.X.SX32 R7, R14, R3.reuse, 0x1, P4 ;  /* 0x000000030e077211 */ /* 0x080fe400020f0eff */
[-C--:B------:R-:W-:Y:S02]  /*70130*/  IADD3 R8, P5, R8, R2.reuse, RZ ;  /* 0x0000000208087210 */ /* 0x080fe40007fbe0ff */
[----:B------:R-:W-:Y:S01]  /*70140*/  IADD3 R10, P6, R10, R2, RZ ;  /* 0x000000020a0a7210 */ /* 0x000fe20007fde0ff */
[----:B------:R0:W-:Y:S01]  /*70150*/  STG.E.U16 [R4.64], R0 ;  /* 0x0000000004007986 */ /* 0x0001e2000c101506 */
[-C--:B------:R-:W-:Y:S02]  /*70160*/  LEA.HI.X.SX32 R9, R9, R3.reuse, 0x1, P5 ;  /* 0x0000000309097211 */ /* 0x080fe400028f0eff */
[----:B------:R-:W-:-:S02]  /*70170*/  LEA.HI.X.SX32 R11, R27, R3, 0x1, P6 ;  /* 0x000000031b0b7211 */ /* 0x000fc400030f0eff */
[----:B------:R-:W-:Y:S01]  /*70180*/  MOV R14, c[0x0][0x1c8] ;  /* 0x00007200000e7a02 */ /* 0x000fe20000000f00 */
[C---:B0-----:R-:W-:Y:S02]  /*70190*/  IMAD R4, R21.reuse, 0x10a, RZ ;  /* 0x0000010a15047824 */ /* 0x041fe400078e02ff */
[----:B------:R-:W-:Y:S02]  /*701a0*/  IMAD R5, R21, 0x85, RZ ;  /* 0x0000008515057824 */ /* 0x000fe400078e02ff */
[----:B------:R-:W-:Y:S01]  /*701b0*/  IMAD R24, R14, 0x86, RZ ;  /* 0x000000860e187824 */ /* 0x000fe200078e02ff */
[----:B------:R-:W-:-:S04]  /*701c0*/  IADD3 R4, P5, R4, R2, RZ ;  /* 0x0000000204047210 */ /* 0x000fc80007fbe0ff */
[----:B------:R-:W-:Y:S01]  /*701d0*/  LEA.HI.X.SX32 R5, R5, R3, 0x1, P5 ;  /* 0x0000000305057211 */ /* 0x000fe200028f0eff */
[----:B------:R-:W-:Y:S01]  /*701e0*/  IMAD R14, R14, 0x88, RZ ;  /* 0x000000880e0e7824 */ /* 0x000fe200078e02ff */
[----:B-----5:R-:W-:Y:S01]  /*701f0*/  PRMT R0, R15, 0x7632, R0 ;  /* 0x000076320f007816 */ /* 0x020fe20000000000 */
[----:B------:R0:W-:Y:S04]  /*70200*/  STG.E.U16 [R6.64], R15 ;  /* 0x0000000f06007986 */ /* 0x0001e8000c101506 */
[----:B------:R1:W-:Y:S04]  /*70210*/  STG.E.U16 [R8.64], R0 ;  /* 0x0000000008007986 */ /* 0x0003e8000c101506 */
[----:B0-----:R-:W5:Y:S01]  /*70220*/  LDL.LU R15, [R1+0x364] ;  /* 0x00036400010f7983 */ /* 0x001f620000300800 */
[----:B------:R-:W-:-:S02]  /*70230*/  IMAD R6, R21, 0x10c, RZ ;  /* 0x0000010c15067824 */ /* 0x000fc400078e02ff */
[----:B-1----:R-:W-:-:S03]  /*70240*/  IMAD R8, R21, 0x10e, RZ ;  /* 0x0000010e15087824 */ /* 0x002fc600078e02ff */
[----:B------:R-:W-:Y:S01]  /*70250*/  IADD3 R6, P4, R6, R2, RZ ;  /* 0x0000000206067210 */ /* 0x000fe20007f9e0ff */
[----:B------:R-:W-:-:S03]  /*70260*/  IMAD R9, R21, 0x87, RZ ;  /* 0x0000008715097824 */ /* 0x000fc600078e02ff */
[----:B------:R-:W-:Y:S02]  /*70270*/  LEA.HI.X.SX32 R7, R24, R3, 0x1, P4 ;  /* 0x0000000318077211 */ /* 0x000fe400020f0eff */
[----:B------:R-:W-:Y:S01]  /*70280*/  IADD3 R8, P5, R8, R2, RZ ;  /* 0x0000000208087210 */ /* 0x000fe20007fbe0ff */
[----:B----4-:R0:W-:Y:S01]  /*70290*/  STG.E.U16 [R10.64], R22 ;  /* 0x000000160a007986 */ /* 0x0101e2000c101506 */
[----:B------:R-:W-:-:S03]  /*702a0*/  PRMT R0, R22, 0x7632, R0 ;  /* 0x0000763216007816 */ /* 0x000fc60000000000 */
[----:B0-----:R-:W4:Y:S01]  /*702b0*/  LDL.LU R22, [R1+0x354] ;  /* 0x0003540001167983 */ /* 0x001f220000300800 */
[----:B------:R-:W-:-:S03]  /*702c0*/  IMAD R10, R21, 0x110, RZ ;  /* 0x00000110150a7824 */ /* 0x000fc600078e02ff */
[----:B------:R0:W-:Y:S02]  /*702d0*/  STG.E.U16 [R4.64], R0 ;  /* 0x0000000004007986 */ /* 0x0001e4000c101506 */
[----:B------:R-:W-:Y:S02]  /*702e0*/  IADD3 R10, P6, R10, R2, RZ ;  /* 0x000000020a0a7210 */ /* 0x000fe40007fde0ff */
        /* <DEDUP_REMOVED lines=13> */
[C---:B------:R-:W-:Y:S01]  /*703c0*/  IMAD R8, R21.reuse, 0x116, RZ ;  /* 0x0000011615087824 */ /* 0x040fe200078e02ff */
[----:B------:R-:W-:Y:S01]  /*703d0*/  IADD3 R6, P4, R6, R2, RZ ;  /* 0x0000000206067210 */ /* 0x000fe20007f9e0ff */
[----:B------:R-:W-:Y:S01]  /*703e0*/  IMAD R10, R21, 0x118, RZ ;  /* 0x00000118150a7824 */ /* 0x000fe200078e02ff */
[-C--:B------:R-:W-:Y:S01]  /*703f0*/  LEA.HI.X.SX32 R5, R5, R3.reuse, 0x1, P5 ;  /* 0x0000000305057211 */ /* 0x080fe200028f0eff */
[----:B------:R-:W-:Y:S01]  /*70400*/  IMAD R9, R21, 0x8b, RZ ;  /* 0x0000008b15097824 */ /* 0x000fe200078e02ff */
[----:B------:R-:W-:-:S02]  /*70410*/  LEA.HI.X.SX32 R7, R28, R3, 0x1, P4 ;  /* 0x000000031c077211 */ /* 0x000fc400020f0eff */
[-C--:B------:R-:W-:Y:S02]  /*70420*/  IADD3 R8, P5, R8, R2.reuse, RZ ;  /* 0x0000000208087210 */ /* 0x080fe40007fbe0ff */
[----:B------:R-:W-:Y:S01]  /*70430*/  IADD3 R10, P6, R10, R2, RZ ;  /* 0x000000020a0a7210 */ /* 0x000fe20007fde0ff */
[----:B------:R0:W-:Y:S01]  /*70440*/  STG.E.U16 [R4.64], R0 ;  /* 0x0000000004007986 */ /* 0x0001e2000c101506 */
[-C--:B------:R-:W-:Y:S02]  /*70450*/  LEA.HI.X.SX32 R9, R9, R3.reuse, 0x1, P5 ;  /* 0x0000000309097211 */ /* 0x080fe400028f0eff */
[----:B------:R-:W-:Y:S02]  /*70460*/  LEA.HI.X.SX32 R11, R20, R3, 0x1, P6 ;  /* 0x00000003140b7211 */ /* 0x000fe400030f0eff */
[----:B------:R-:W-:Y:S01]  /*70470*/  MOV R14, c[0x0][0x1c8] ;  /* 0x00007200000e7a02 */ /* 0x000fe20000000f00 */
[C---:B0-----:R-:W-:Y:S02]  /*70480*/  IMAD R4, R21.reuse, 0x11a, RZ ;  /* 0x0000011a15047824 */ /* 0x041fe400078e02ff */
[----:B------:R-:W-:-:S02]  /*70490*/  IMAD R5, R21, 0x8d, RZ ;  /* 0x0000008d15057824 */ /* 0x000fc400078e02ff */
        /* <DEDUP_REMOVED lines=28> */
[----:B-1----:R-:W2:Y:S01]  /*70660*/  LDL R19, [R1+0x37c] ;  /* 0x00037c0001137983 */ /* 0x002ea20000100800 */
[C---:B------:R-:W-:Y:S02]  /*70670*/  IMAD R4, R21.reuse, 0x122, RZ ;  /* 0x0000012215047824 */ /* 0x040fe400078e02ff */
[C---:B------:R-:W-:Y:S02]  /*70680*/  IMAD R5, R21.reuse, 0x91, RZ ;  /* 0x0000009115057824 */ /* 0x040fe400078e02ff */
[C---:B------:R-:W-:Y:S01]  /*70690*/  IMAD R6, R21.reuse, 0x124, RZ ;  /* 0x0000012415067824 */ /* 0x040fe200078e02ff */
[-C--:B------:R-:W-:Y:S01]  /*706a0*/  IADD3 R4, P5, R4, R2.reuse, RZ ;  /* 0x0000000204047210 */ /* 0x080fe20007fbe0ff */
[----:B------:R-:W-:Y:S02]  /*706b0*/  IMAD.MOV.U32 R14, RZ, RZ, c[0x0][0x1c8] ;  /* 0x00007200ff0e7624 */ /* 0x000fe400078e00ff */
[C---:B------:R-:W-:Y:S02]  /*706c0*/  IMAD R8, R21.reuse, 0x126, RZ ;  /* 0x0000012615087824 */ /* 0x040fe400078e02ff */
[----:B------:R-:W-:Y:S01]  /*706d0*/  IMAD R10, R21, 0x128, RZ ;  /* 0x00000128150a7824 */ /* 0x000fe200078e02ff */
[----:B------:R-:W-:Y:S01]  /*706e0*/  LEA.HI.X.SX32 R5, R5, R3, 0x1, P5 ;  /* 0x0000000305057211 */ /* 0x000fe200028f0eff */
[----:B------:R-:W-:Y:S01]  /*706f0*/  IMAD R14, R14, 0x92, RZ ;  /* 0x000000920e0e7824 */ /* 0x000fe200078e02ff */
[-C--:B------:R-:W-:Y:S01]  /*70700*/  IADD3 R6, P4, R6, R2.reuse, RZ ;  /* 0x0000000206067210 */ /* 0x080fe20007f9e0ff */
[----:B------:R-:W-:Y:S01]  /*70710*/  IMAD R9, R21, 0x93, RZ ;  /* 0x0000009315097824 */ /* 0x000fe200078e02ff */
[----:B------:R-:W-:-:S02]  /*70720*/  IADD3 R8, P5, R8, R2, RZ ;  /* 0x0000000208087210 */ /* 0x000fc40007fbe0ff */
        /* <DEDUP_REMOVED lines=8> */
[----:B------:R-:W-:Y:S01]  /*707b0*/  LEA.HI.X.SX32 R5, R5, R3, 0x1, P5 ;  /* 0x0000000305057211 */ /* 0x000fe200028f0eff */
[C---:B------:R-:W-:Y:S02]  /*707c0*/  IMAD R13, R21.reuse, 0x9d, RZ ;  /* 0x0000009d150d7824 */ /* 0x040fe400078e02ff */
[C---:B------:R-:W-:Y:S02]  /*707d0*/  IMAD R12, R21.reuse, 0x140, RZ ;  /* 0x00000140150c7824 */ /* 0x040fe400078e02ff */
[C---:B------:R-:W-:Y:S02]  /*707e0*/  IMAD R14, R21.reuse, 0x142, RZ ;  /* 0x00000142150e7824 */ /* 0x040fe400078e02ff */
[C---:B------:R-:W-:Y:S02]  /*707f0*/  IMAD R18, R21.reuse, 0x148, RZ ;  /* 0x0000014815127824 */ /* 0x040fe400078e02ff */
[----:B------:R-:W-:Y:S01]  /*70800*/  IMAD R17, R21, 0x146, RZ ;  /* 0x0000014615117824 */ /* 0x000fe200078e02ff */
[----:B-----5:R-:W-:Y:S01]  /*70810*/  PRMT R0, R15, 0x7632, R0 ;  /* 0x000076320f007816 */ /* 0x020fe20000000000 */
[----:B------:R0:W-:Y:S04]  /*70820*/  STG.E.U16 [R6.64], R15 ;  /* 0x0000000f06007986 */ /* 0x0001e8000c101506 */
[----:B------:R1:W-:Y:S01]  /*70830*/  STG.E.U16 [R8.64], R0 ;  /* 0x0000000008007986 */ /* 0x0003e2000c101506 */
[----:B0-----:R-:W-:-:S02]  /*70840*/  IMAD R6, R21, 0x12c, RZ ;  /* 0x0000012c15067824 */ /* 0x001fc400078e02ff */
[----:B-1----:R-:W-:-:S03]  /*70850*/  IMAD R8, R21, 0x12e, RZ ;  /* 0x0000012e15087824 */ /* 0x002fc600078e02ff */
[-C--:B------:R-:W-:Y:S01]  /*70860*/  IADD3 R6, P4, R6, R2.reuse, RZ ;  /* 0x0000000206067210 */ /* 0x080fe20007f9e0ff */
[----:B------:R-:W-:Y:S01]  /*70870*/  IMAD R9, R21, 0x97, RZ ;  /* 0x0000009715097824 */ /* 0x000fe200078e02ff */
[----:B------:R-:W-:-:S04]  /*70880*/  IADD3 R8, P5, R8, R2, RZ ;  /* 0x0000000208087210 */ /* 0x000fc80007fbe0ff */
[----:B------:R-:W-:Y:S01]  /*70890*/  LEA.HI.X.SX32 R9, R9, R3, 0x1, P5 ;  /* 0x0000000309097211 */ /* 0x000fe200028f0eff */
[----:B----4-:R0:W-:Y:S01]  /*708a0*/  STG.E.U16 [R10.64], R22 ;  /* 0x000000160a007986 */ /* 0x0101e2000c101506 */
[----:B------:R-:W-:Y:S02]  /*708b0*/  PRMT R0, R22, 0x7632, R0 ;  /* 0x0000763216007816 */ /* 0x000fe40000000000 */
[----:B0-----:R-:W-:Y:S01]  /*708c0*/  MOV R22, c[0x0][0x1c8] ;  /* 0x0000720000167a02 */ /* 0x001fe20000000f00 */
[----:B------:R-:W-:-:S04]  /*708d0*/  IMAD R10, R21, 0x130, RZ ;  /* 0x00000130150a7824 */ /* 0x000fc800078e02ff */
[C---:B------:R-:W-:Y:S02]  /*708e0*/  IMAD R15, R22.reuse, 0x96, RZ ;  /* 0x00000096160f7824 */ /* 0x040fe400078e02ff */
[----:B------:R-:W-:Y:S01]  /*708f0*/  IMAD R22, R22, 0x98, RZ ;  /* 0x0000009816167824 */ /* 0x000fe200078e02ff */
[----:B------:R-:W-:Y:S01]  /*70900*/  IADD3 R10, P6, R10, R2, RZ ;  /* 0x000000020a0a7210 */ /* 0x000fe20007fde0ff */
[----:B------:R0:W-:Y:S01]  /*70910*/  STG.E.U16 [R4.64], R0 ;  /* 0x0000000004007986 */ /* 0x0001e2000c101506 */
[-C--:B------:R-:W-:Y:S02]  /*70920*/  LEA.HI.X.SX32 R7, R15, R3.reuse, 0x1, P4 ;  /* 0x000000030f077211 */ /* 0x080fe400020f0eff */
[----:B------:R-:W-:-:S03]  /*70930*/  LEA.HI.X.SX32 R11, R22, R3, 0x1, P6 ;  /* 0x00000003160b7211 */ /* 0x000fc600030f0eff */
[----:B---3--:R-:W-:Y:S01]  /*70940*/  STG.E.U16 [R6.64], R16 ;  /* 0x0000001006007986 */ /* 0x008fe2000c101506 */
[----:B0-----:R-:W-:Y:S01]  /*70950*/  PRMT R0, R16, 0x7632, R0 ;  /* 0x0000763210007816 */ /* 0x001fe20000000000 */
[----:B------:R-:W-:-:S04]  /*70960*/  IMAD R15, R21, 0x144, RZ ;  /* 0x00000144150f7824 */ /* 0x000fc800078e02ff */
[----:B------:R0:W-:Y:S01]  /*70970*/  STG.E.U16 [R8.64], R0 ;  /* 0x0000000008007986 */ /* 0x0001e2000c101506 */
[----:B--2---:R1:W-:Y:S02]  /*70980*/  STG.E.U16 [R10.64], R19 ;  /* 0x000000130a007986 */ /* 0x0043e4000c101506 */
[C---:B0-----:R-:W-:Y:S02]  /*70990*/  IMAD R8, R21.reuse, 0x13a, RZ ;  /* 0x0000013a15087824 */ /* 0x041fe400078e02ff */
[C---:B------:R-:W-:Y:S02]  /*709a0*/  IMAD R9, R21.reuse, 0x13c, RZ ;  /* 0x0000013c15097824 */ /* 0x040fe400078e02ff */
[C---:B-1----:R-:W-:Y:S02]  /*709b0*/  IMAD R19, R21.reuse, 0xa1, RZ ;  /* 0x000000a115137824 */ /* 0x042fe400078e02ff */
[C---:B------:R-:W-:Y:S01]  /*709c0*/  IMAD R0, R21.reuse, 0x132, RZ ;  /* 0x0000013215007824 */ /* 0x040fe200078e02ff */
[----:B------:R-:W-:Y:S01]  /*709d0*/  STL.64 [R1+0x1650], R8 ;  /* 0x0016500801007387 */ /* 0x000fe20000100a00 */
[----:B------:R-:W-:Y:S02]  /*709e0*/  STL.64 [R1+0x1648], R12 ;  /* 0x0016480c01007387 */ /* 0x000fe40000100a00 */
[----:B------:R-:W-:Y:S02]  /*709f0*/  STL.64 [R1+0x1658], R14 ;  /* 0x0016580e01007387 */ /* 0x000fe40000100a00 */
[----:B------:R0:W-:Y:S02]  /*70a00*/  STL.64 [R1+0x1640], R18 ;  /* 0x0016401201007387 */ /* 0x0001e40000100a00 */
[----:B------:R-:W-:-:S02]  /*70a10*/  IMAD R4, R21, 0x134, RZ ;  /* 0x0000013415047824 */ /* 0x000fc400078e02ff */
[C---:B------:R-:W-:Y:S02]  /*70a20*/  IMAD R5, R21.reuse, 0x136, RZ ;  /* 0x0000013615057824 */ /* 0x040fe400078e02ff */
[C---:B------:R-:W-:Y:S02]  /*70a30*/  IMAD R7, R21.reuse, 0x99, RZ ;  /* 0x0000009915077824 */ /* 0x040fe400078e02ff */
[C---:B------:R-:W-:Y:S02]  /*70a40*/  IMAD R10, R21.reuse, 0x9b, RZ ;  /* 0x0000009b150a7824 */ /* 0x040fe400078e02ff */
[C---:B------:R-:W-:Y:S02]  /*70a50*/  IMAD R6, R21.reuse, 0x138, RZ ;  /* 0x0000013815067824 */ /* 0x040fe400078e02ff */
[C---:B------:R-:W-:Y:S02]  /*70a60*/  IMAD R16, R21.reuse, 0x9f, RZ ;  /* 0x0000009f15107824 */ /* 0x040fe400078e02ff */
[----:B------:R-:W-:-:S02]  /*70a70*/  IMAD R11, R21, 0x13e, RZ ;  /* 0x0000013e150b7824 */ /* 0x000fc400078e02ff */
[----:B------:R-:W-:Y:S01]  /*70a80*/  IMAD R22, R21, 0xa3, RZ ;  /* 0x000000a315167824 */ /* 0x000fe200078e02ff */
[----:B0-----:R-:W-:Y:S02]  /*70a90*/  MOV R18, c[0x0][0x1c8] ;  /* 0x0000720000127a02 */ /* 0x001fe40000000f00 */
[-C--:B------:R-:W-:Y:S02]  /*70aa0*/  IADD3 R14, P5, R0, R2.reuse, RZ ;  /* 0x00000002000e7210 */ /* 0x080fe40007fbe0ff */
[----:B------:R-:W-:Y:S01]  /*70ab0*/  IADD3 R8, P6, R4, R2, RZ ;  /* 0x0000000204087210 */ /* 0x000fe20007fde0ff */
[C---:B------:R-:W-:Y:S02]  /*70ac0*/  IMAD R25, R18.reuse, 0xa5, RZ ;  /* 0x000000a512197824 */ /* 0x040fe400078e02ff */
[C---:B------:R-:W-:Y:S02]  /*70ad0*/  IMAD R20, R18.reuse, 0x14a, RZ ;  /* 0x0000014a12147824 */ /* 0x040fe400078e02ff */
[----:B------:R-:W-:-:S02]  /*70ae0*/  IMAD R21, R18, 0x14c, RZ ;  /* 0x0000014c12157824 */ /* 0x000fc400078e02ff */
[C---:B------:R-:W-:Y:S02]  /*70af0*/  IMAD R28, R18.reuse, 0xa7, RZ ;  /* 0x000000a7121c7824 */ /* 0x040fe400078e02ff */
[C---:B------:R-:W-:Y:S02]  /*70b00*/  IMAD R23, R18.reuse, 0x14e, RZ ;  /* 0x0000014e12177824 */ /* 0x040fe400078e02ff */
[C---:B------:R-:W-:Y:S02]  /*70b10*/  IMAD R24, R18.reuse, 0x150, RZ ;  /* 0x0000015012187824 */ /* 0x040fe400078e02ff */
[C---:B------:R-:W-:Y:S02]  /*70b20*/  IMAD R26, R18.reuse, 0x152, RZ ;  /* 0x00000152121a7824 */ /* 0x040fe400078e02ff */
[C---:B------:R-:W-:Y:S02]  /*70b30*/  IMAD R27, R18.reuse, 0x154, RZ ;  /* 0x00000154121b7824 */ /* 0x040fe400078e02ff */
[----:B------:R-:W-:-:S02]  /*70b40*/  IMAD R29, R18, 0x156, RZ ;  /* 0x00000156121d7824 */ /* 0x000fc400078e02ff */
[C---:B------:R-:W-:Y:S02]  /*70b50*/  IMAD R0, R18.reuse, 0x1fe, RZ ;  /* 0x000001fe12007824 */ /* 0x040fe400078e02ff */
[----:B------:R-:W-:Y:S01]  /*70b60*/  IMAD R18, R18, 0x9a, RZ ;  /* 0x0000009a12127824 */ /* 0x000fe200078e02ff */
[----:B------:R-:W-:Y:S01]  /*70b70*/  IADD3 R12, P4, R5, R2, RZ ;  /* 0x00000002050c7210 */ /* 0x000fe20007f9e0ff */
[----:B------:R-:W-:Y:S01]  /*70b80*/  MOV R5, R15 ;  /* 0x0000000f00057202 */ /* 0x000fe20000000f00 */
[-C--:B------:R-:W-:Y:S02]  /*70b90*/  LEA.HI.X.SX32 R5, R7, R3.reuse, 0x1, P5 ;  /* 0x0000000307057211 */ /* 0x080fe400028f0eff */
[----:B------:R-:W-:Y:S01]  /*70ba0*/  LEA.HI.X.SX32 R9, R18, R3, 0x1, P6 ;  /* 0x0000000312097211 */ /* 0x000fe200030f0eff */
[----:B------:R0:W-:Y:S01]  /*70bb0*/  STL [R1+0x170], R14 ;  /* 0x0001700e01007387 */ /* 0x0001e20000100800 */
[----:B------:R-:W-:-:S03]  /*70bc0*/  IMAD.MOV.U32 R4, RZ, RZ, R14 ;  /* 0x000000ffff047224 */ /* 0x000fc600078e000e */
[----:B0-----:R-:W2:Y:S01]  /*70bd0*/  LDL.LU.64 R14, [R1+0x1658] ;  /* 0x00165800010e7983 */ /* 0x001ea20000300a00 */
[----:B------:R-:W-:Y:S02]  /*70be0*/  STL [R1+0x174], R5 ;  /* 0x0001740501007387 */ /* 0x000fe40000100800 */
[----:B------:R0:W-:Y:S02]  /*70bf0*/  STL.64 [R1+0x168], R8 ;  /* 0x0001680801007387 */ /* 0x0001e40000100a00 */
[----:B0-----:R-:W3:Y:S01]  /*70c00*/  LDL.LU.64 R8, [R1+0x1650] ;  /* 0x0016500001087983 */ /* 0x001ee20000300a00 */
[----:B------:R-:W-:Y:S02]  /*70c10*/  MOV R4, c[0x0][0x1c8] ;  /* 0x0000720000047a02 */ /* 0x000fe40000000f00 */
[----:B------:R-:W-:Y:S02]  /*70c20*/  LEA.HI.X.SX32 R13, R10, R3, 0x1, P4 ;  /* 0x000000030a0d7211 */ /* 0x000fe400020f0eff */
[----:B------:R-:W-:Y:S01]  /*70c30*/  IADD3 R6, P5, R6, R2, RZ ;  /* 0x0000000206067210 */ /* 0x000fe20007fbe0ff */
[----:B------:R-:W-:-:S02]  /*70c40*/  IMAD R5, R4, 0x9c, RZ ;  /* 0x0000009c04057824 */ /* 0x000fc400078e02ff */
[----:B------:R0:W-:Y:S03]  /*70c50*/  STL.64 [R1+0x160], R12 ;  /* 0x0001600c01007387 */ /* 0x0001e60000100a00 */
[----:B------:R-:W-:Y:S01]  /*70c60*/  LEA.HI.X.SX32 R7, R5, R3, 0x1, P5 ;  /* 0x0000000305077211 */ /* 0x000fe200028f0eff */
[----:B0-----:R-:W4:Y:S01]  /*70c70*/  LDL.LU.64 R12, [R1+0x1648] ;  /* 0x00164800010c7983 */ /* 0x001f220000300a00 */
[----:B---3--:R-:W-:-:S05]  /*70c80*/  IADD3 R18, P6, R8, R2, RZ ;  /* 0x0000000208127210 */ /* 0x008fca0007fde0ff */
[----:B------:R-:W-:Y:S01]  /*70c90*/  STL [R1+0x150], R18 ;  /* 0x0001501201007387 */ /* 0x000fe20000100800 */
[----:B------:R0:W-:Y:S02]  /*70ca0*/  STL.64 [R1+0x158], R6 ;  /* 0x0001580601007387 */ /* 0x0001e40000100a00 */
[----:B------:R-:W-:Y:S01]  /*70cb0*/  IMAD.MOV.U32 R10, RZ, RZ, R18 ;  /* 0x000000ffff0a7224 */ /* 0x000fe200078e0012 */
[-C--:B0-----:R-:W-:Y:S01]  /*70cc0*/  IADD3 R6, P5, R11, R2.reuse, RZ ;  /* 0x000000020b067210 */ /* 0x081fe20007fbe0ff */
[----:B------:R-:W-:Y:S02]  /*70cd0*/  MOV R11, R19 ;  /* 0x00000013000b7202 */ /* 0x000fe40000000f00 */
[----:B------:R-:W3:Y:S01]  /*70ce0*/  LDL.LU.64 R18, [R1+0x1640] ;  /* 0x0016400001127983 */ /* 0x000ee20000300a00 */
[----:B------:R-:W-:Y:S01]  /*70cf0*/  IMAD R5, R4, 0x9e, RZ ;  /* 0x0000009e04057824 */ /* 0x000fe200078e02ff */
[-C--:B------:R-:W-:Y:S02]  /*70d00*/  IADD3 R8, P4, R9, R2.reuse, RZ ;  /* 0x0000000209087210 */ /* 0x080fe40007f9e0ff */
[-C--:B----4-:R-:W-:Y:S01]  /*70d10*/  LEA.HI.X.SX32 R11, R13, R3.reuse, 0x1, P6 ;  /* 0x000000030d0b7211 */ /* 0x090fe200030f0eff */
[----:B------:R-:W-:Y:S01]  /*70d20*/  IADD3 R10, P6, R12, R2, RZ ;  /* 0x000000020c0a7210 */ /* 0x000fe20007fde0ff */
[----:B------:R-:W-:Y:S01]  /*70d30*/  LEA.HI.X.SX32 R9, R5, R3, 0x1, P4 ;  /* 0x0000000305097211 */ /* 0x000fe200020f0eff */
[----:B------:R-:W-:-:S02]  /*70d40*/  IMAD R5, R4, 0xa0, RZ ;  /* 0x000000a004057824 */ /* 0x000fc400078e02ff */
[----:B------:R0:W-:Y:S01]  /*70d50*/  STL [R1+0x154], R11 ;  /* 0x0001540b01007387 */ /* 0x0001e20000100800 */
[-C--:B------:R-:W-:Y:S01]  /*70d60*/  LEA.HI.X.SX32 R7, R16, R3.reuse, 0x1, P5 ;  /* 0x0000000310077211 */ /* 0x080fe200028f0eff */
[----:B------:R2:W-:Y:S04]  /*70d70*/  STL.64 [R1+0x148], R8 ;  /* 0x0001480801007387 */ /* 0x0005e80000100a00 */
[----:B------:R1:W-:Y:S01]  /*70d80*/  STL.64 [R1+0x140], R6 ;  /* 0x0001400601007387 */ /* 0x0003e20000100a00 */
[----:B0-----:R-:W-:Y:S01]  /*70d90*/  LEA.HI.X.SX32 R11, R5, R3, 0x1, P6 ;  /* 0x00000003050b7211 */ /* 0x001fe200030f0eff */
[----:B------:R-:W-:Y:S01]  /*70da0*/  IMAD R5, R4, 0xa2, RZ ;  /* 0x000000a204057824 */ /* 0x000fe200078e02ff */
[----:B--2---:R-:W-:-:S03]  /*70db0*/  IADD3 R8, P4, R14, R2, RZ ;  /* 0x000000020e087210 */ /* 0x004fc60007f9e0ff */
[----:B------:R0:W-:Y:S01]  /*70dc0*/  STL.64 [R1+0x138], R10 ;  /* 0x0001380a01007387 */ /* 0x0001e20000100a00 */
[----:B-1----:R-:W-:-:S04]  /*70dd0*/  IADD3 R6, P5, R15, R2, RZ ;  /* 0x000000020f067210 */ /* 0x002fc80007fbe0ff */
[----:B------:R-:W-:Y:S01]  /*70de0*/  LEA.HI.X.SX32 R7, R5, R3, 0x1, P5 ;  /* 0x0000000305077211 */ /* 0x000fe200028f0eff */
[----:B------:R-:W-:Y:S01]  /*70df0*/  IMAD R5, R4, 0xa4, RZ ;  /* 0x000000a404057824 */ /* 0x000fe200078e02ff */
[----:B0-----:R-:W-:-:S04]  /*70e00*/  IADD3 R10, P6, R17, R2, RZ ;  /* 0x00000002110a7210 */ /* 0x001fc80007fde0ff */
[-C--:B------:R-:W-:Y:S01]  /*70e10*/  LEA.HI.X.SX32 R11, R22, R3.reuse, 0x1, P6 ;  /* 0x00000003160b7211 */ /* 0x080fe200030f0eff */
[----:B------:R-:W-:Y:S01]  /*70e20*/  IMAD R14, R4, 0xc5, RZ ;  /* 0x000000c5040e7824 */ /* 0x000fe200078e02ff */
[----:B---3--:R-:W-:-:S05]  /*70e30*/  LEA.HI.X.SX32 R9, R19, R3, 0x1, P4 ;  /* 0x0000000313097211 */ /* 0x008fca00020f0eff */
[----:B------:R0:W-:Y:S01]  /*70e40*/  STL.64 [R1+0x130], R8 ;  /* 0x0001300801007387 */ /* 0x0001e20000100a00 */
[----:B------:R1:W-:Y:S02]  /*70e50*/  STL.64 [R1+0x128], R6 ;  /* 0x0001280601007387 */ /* 0x0003e40000100a00 */
[----:B------:R2:W-:Y:S01]  /*70e60*/  STL.64 [R1+0x120], R10 ;  /* 0x0001200a01007387 */ /* 0x0005e20000100a00 */
[-C--:B0-----:R-:W-:Y:S02]  /*70e70*/  IADD3 R8, P4, R18, R2.reuse, RZ ;  /* 0x0000000212087210 */ /* 0x081fe40007f9e0ff */
[-C--:B-1----:R-:W-:Y:S02]  /*70e80*/  IADD3 R6, P5, R20, R2.reuse, RZ ;  /* 0x0000000214067210 */ /* 0x082fe40007fbe0ff */
[----:B--2---:R-:W-:Y:S02]  /*70e90*/  IADD3 R10, P6, R21, R2, RZ ;  /* 0x00000002150a7210 */ /* 0x004fe40007fde0ff */
[-C--:B------:R-:W-:Y:S01]  /*70ea0*/  LEA.HI.X.SX32 R9, R5, R3.reuse, 0x1, P4 ;  /* 0x0000000305097211 */ /* 0x080fe200020f0eff */
[----:B------:R-:W-:Y:S01]  /*70eb0*/  IMAD R5, R4, 0xa6, RZ ;  /* 0x000000a604057824 */ /* 0x000fe200078e02ff */
[----:B------:R-:W-:-:S04]  /*70ec0*/  LEA.HI.X.SX32 R7, R25, R3, 0x1, P5 ;  /* 0x0000000319077211 */ /* 0x000fc800028f0eff */
[-C--:B------:R-:W-:Y:S01]  /*70ed0*/  LEA.HI.X.SX32 R11, R5, R3.reuse, 0x1, P6 ;  /* 0x00000003050b7211 */ /* 0x080fe200030f0eff */
[----:B------:R0:W-:Y:S01]  /*70ee0*/  STL.64 [R1+0x118], R8 ;  /* 0x0001180801007387 */ /* 0x0001e20000100a00 */
[----:B------:R1:W-:Y:S02]  /*70ef0*/  STL.64 [R1+0x110], R6 ;  /* 0x0001100601007387 */ /* 0x0003e40000100a00 */
[----:B------:R-:W-:Y:S01]  /*70f00*/  IMAD R5, R4, 0xa8, RZ ;  /* 0x000000a804057824 */ /* 0x000fe200078e02ff */
[----:B------:R2:W-:Y:S01]  /*70f10*/  STL.64 [R1+0x108], R10 ;  /* 0x0001080a01007387 */ /* 0x0005e20000100a00 */
[-C--:B------:R-:W-:Y:S02]  /*70f20*/  IADD3 R12, P6, R26, R2.reuse, RZ ;  /* 0x000000021a0c7210 */ /* 0x080fe40007fde0ff */
[-C--:B0-----:R-:W-:Y:S02]  /*70f30*/  IADD3 R8, P4, R23, R2.reuse, RZ ;  /* 0x0000000217087210 */ /* 0x081fe40007f9e0ff */
[----:B-1----:R-:W-:Y:S01]  /*70f40*/  IADD3 R6, P5, R24, R2, RZ ;  /* 0x0000000218067210 */ /* 0x002fe20007fbe0ff */
[----:B--2---:R-:W-:Y:S01]  /*70f50*/  IMAD R11, R4, 0xa9, RZ ;  /* 0x000000a9040b7824 */ /* 0x004fe200078e02ff */
[----:B------:R-:W-:-:S02]  /*70f60*/  LEA.HI.X.SX32 R9, R28, R3, 0x1, P4 ;  /* 0x000000031c097211 */ /* 0x000fc400020f0eff */
[-C--:B------:R-:W-:Y:S01]  /*70f70*/  LEA.HI.X.SX32 R7, R5, R3.reuse, 0x1, P5 ;  /* 0x0000000305077211 */ /* 0x080fe200028f0eff */
[C---:B------:R-:W-:Y:S01]  /*70f80*/  IMAD R10, R4.reuse, 0x158, RZ ;  /* 0x00000158040a7824 */ /* 0x040fe200078e02ff */
[----:B------:R-:W-:Y:S01]  /*70f90*/  LEA.HI.X.SX32 R13, R11, R3, 0x1, P6 ;  /* 0x000000030b0d7211 */ /* 0x000fe200030f0eff */
[----:B------:R0:W-:Y:S02]  /*70fa0*/  STL.64 [R1+0x100], R8 ;  /* 0x0001000801007387 */ /* 0x0001e40000100a00 */
[----:B------:R1:W-:Y:S02]  /*70fb0*/  STL.64 [R1+0xf8], R6 ;  /* 0x0000f80601007387 */ /* 0x0003e40000100a00 */
[C---:B------:R-:W-:Y:S01]  /*70fc0*/  IMAD R5, R4.reuse, 0xaa, RZ ;  /* 0x000000aa04057824 */ /* 0x040fe200078e02ff */
[----:B------:R2:W-:Y:S01]  /*70fd0*/  STL.64 [R1+0xf0], R12 ;  /* 0x0000f00c01007387 */ /* 0x0005e20000100a00 */
[----:B------:R-:W-:Y:S01]  /*70fe0*/  IMAD R11, R4, 0xac, RZ ;  /* 0x000000ac040b7824 */ /* 0x000fe200078e02ff */
[----:B0-----:R-:W-:-:S02]  /*70ff0*/  IADD3 R8, P4, R27, R2, RZ ;  /* 0x000000021b087210 */ /* 0x001fc40007f9e0ff */
[-C--:B-1----:R-:W-:Y:S02]  /*71000*/  IADD3 R6, P5, R29, R2.reuse, RZ ;  /* 0x000000021d067210 */ /* 0x082fe40007fbe0ff */
[----:B--2---:R-:W-:Y:S01]  /*71010*/  IADD3 R12, P6, R10, R2, RZ ;  /* 0x000000020a0c7210 */ /* 0x004fe20007fde0ff */
[C---:B------:R-:W-:Y:S01]  /*71020*/  IMAD R10, R4.reuse, 0xab, RZ ;  /* 0x000000ab040a7824 */ /* 0x040fe200078e02ff */
[----:B------:R-:W-:Y:S01]  /*71030*/  LEA.HI.X.SX32 R9, R5, R3, 0x1, P4 ;  /* 0x0000000305097211 */ /* 0x000fe200020f0eff */
[----:B------:R-:W-:-:S03]  /*71040*/  IMAD R5, R4, 0x15c, RZ ;  /* 0x0000015c04057824 */ /* 0x000fc600078e02ff */
[-C--:B------:R-:W-:Y:S01]  /*71050*/  LEA.HI.X.SX32 R7, R10, R3.reuse, 0x1, P5 ;  /* 0x000000030a077211 */ /* 0x080fe200028f0eff */
[----:B------:R0:W-:Y:S01]  /*71060*/  STL.64 [R1+0xe8], R8 ;  /* 0x0000e80801007387 */ /* 0x0001e20000100a00 */
[----:B------:R-:W-:Y:S01]  /*71070*/  LEA.HI.X.SX32 R13, R11, R3, 0x1, P6 ;  /* 0x000000030b0d7211 */ /* 0x000fe200030f0eff */
[C---:B------:R-:W-:Y:S02]  /*71080*/  IMAD R10, R4.reuse, 0x15e, RZ ;  /* 0x0000015e040a7824 */ /* 0x040fe400078e02ff */
[----:B------:R1:W-:Y:S02]  /*71090*/  STL.64 [R1+0xe0], R6 ;  /* 0x0000e00601007387 */ /* 0x0003e40000100a00 */
[----:B------:R2:W-:Y:S02]  /*710a0*/  STL.64 [R1+0xd8], R12 ;  /* 0x0000d80c01007387 */ /* 0x0005e40000100a00 */
[C---:B0-----:R-:W-:Y:S01]  /*710b0*/  IMAD R8, R4.reuse, 0x15a, RZ ;  /* 0x0000015a04087824 */ /* 0x041fe200078e02ff */
[----:B-1----:R-:W-:Y:S01]  /*710c0*/  IADD3 R6, P5, R5, R2, RZ ;  /* 0x0000000205067210 */ /* 0x002fe20007fbe0ff */
[----:B------:R-:W-:-:S03]  /*710d0*/  IMAD R5, R4, 0xad, RZ ;  /* 0x000000ad04057824 */ /* 0x000fc600078e02ff */
[-C--:B------:R-:W-:Y:S02]  /*710e0*/  IADD3 R8, P4, R8, R2.reuse, RZ ;  /* 0x0000000208087210 */ /* 0x080fe40007f9e0ff */
[----:B--2---:R-:W-:Y:S01]  /*710f0*/  IADD3 R12, P6, R10, R2, RZ ;  /* 0x000000020a0c7210 */ /* 0x004fe20007fde0ff */
[C---:B------:R-:W-:Y:S02]  /*71100*/  IMAD R10, R4.reuse, 0xae, RZ ;  /* 0x000000ae040a7824 */ /* 0x040fe400078e02ff */
[C---:B------:R-:W-:Y:S01]  /*71110*/  IMAD R11, R4.reuse, 0xaf, RZ ;  /* 0x000000af040b7824 */ /* 0x040fe200078e02ff */
[-C--:B------:R-:W-:Y:S01]  /*71120*/  LEA.HI.X.SX32 R9, R5, R3.reuse, 0x1, P4 ;  /* 0x0000000305097211 */ /* 0x080fe200020f0eff */
[----:B------:R-:W-:Y:S01]  /*71130*/  IMAD R5, R4, 0x162, RZ ;  /* 0x0000016204057824 */ /* 0x000fe200078e02ff */
[-C--:B------:R-:W-:Y:S02]  /*71140*/  LEA.HI.X.SX32 R7, R10, R3.reuse, 0x1, P5 ;  /* 0x000000030a077211 */ /* 0x080fe400028f0eff */
[----:B------:R-:W-:Y:S01]  /*71150*/  LEA.HI.X.SX32 R13, R11, R3, 0x1, P6 ;  /* 0x000000030b0d7211 */ /* 0x000fe200030f0eff */
[----:B------:R0:W-:Y:S01]  /*71160*/  STL.64 [R1+0xd0], R8 ;  /* 0x0000d00801007387 */ /* 0x0001e20000100a00 */
[----:B------:R-:W-:-:S02]  /*71170*/  IMAD R10, R4, 0x164, RZ ;  /* 0x00000164040a7824 */ /* 0x000fc400078e02ff */
[----:B------:R1:W-:Y:S01]  /*71180*/  STL.64 [R1+0xc8], R6 ;  /* 0x0000c80601007387 */ /* 0x0003e20000100a00 */
[----:B------:R2:W-:Y:S01]  /*71190*/  STL.64 [R1+0xc0], R12 ;  /* 0x0000c00c01007387 */ /* 0x0005e20000100a00 */
[C---:B0-----:R-:W-:Y:S01]  /*711a0*/  IMAD R8, R4.reuse, 0x160, RZ ;  /* 0x0000016004087824 */ /* 0x041fe200078e02ff */
[-C--:B-1----:R-:W-:Y:S01]  /*711b0*/  IADD3 R6, P5, R5, R2.reuse, RZ ;  /* 0x0000000205067210 */ /* 0x082fe20007fbe0ff */
[----:B------:R-:W-:Y:S01]  /*711c0*/  IMAD R5, R4, 0xb0, RZ ;  /* 0x000000b004057824 */ /* 0x000fe200078e02ff */
[-C--:B--2---:R-:W-:Y:S02]  /*711d0*/  IADD3 R12, P6, R10, R2.reuse, RZ ;  /* 0x000000020a0c7210 */ /* 0x084fe40007fde0ff */
[----:B------:R-:W-:Y:S01]  /*711e0*/  IADD3 R8, P4, R8, R2, RZ ;  /* 0x0000000208087210 */ /* 0x000fe20007f9e0ff */
[C---:B------:R-:W-:Y:S02]  /*711f0*/  IMAD R10, R4.reuse, 0xb1, RZ ;  /* 0x000000b1040a7824 */ /* 0x040fe400078e02ff */
[C---:B------:R-:W-:Y:S01]  /*71200*/  IMAD R11, R4.reuse, 0xb2, RZ ;  /* 0x000000b2040b7824 */ /* 0x040fe200078e02ff */
[-C--:B------:R-:W-:Y:S01]  /*71210*/  LEA.HI.X.SX32 R9, R5, R3.reuse, 0x1, P4 ;  /* 0x0000000305097211 */ /* 0x080fe200020f0eff */
[----:B------:R-:W-:Y:S01]  /*71220*/  IMAD R5, R4, 0x168, RZ ;  /* 0x0000016804057824 */ /* 0x000fe200078e02ff */
[----:B------:R-:W-:-:S02]  /*71230*/  LEA.HI.X.SX32 R7, R10, R3, 0x1, P5 ;  /* 0x000000030a077211 */ /* 0x000fc400028f0eff */
[----:B------:R-:W-:Y:S01]  /*71240*/  LEA.HI.X.SX32 R13, R11, R3, 0x1, P6 ;  /* 0x000000030b0d7211 */ /* 0x000fe200030f0eff */
[----:B------:R0:W-:Y:S01]  /*71250*/  STL.64 [R1+0xb8], R8 ;  /* 0x0000b80801007387 */ /* 0x0001e20000100a00 */
[C---:B------:R-:W-:Y:S02]  /*71260*/  IMAD R10, R4.reuse, 0x16a, RZ ;  /* 0x0000016a040a7824 */ /* 0x040fe400078e02ff */
[----:B------:R1:W-:Y:S02]  /*71270*/  STL.64 [R1+0xb0], R6 ;  /* 0x0000b00601007387 */ /* 0x0003e40000100a00 */
[----:B------:R2:W-:Y:S02]  /*71280*/  STL.64 [R1+0xa8], R12 ;  /* 0x0000a80c01007387 */ /* 0x0005e40000100a00 */
[C---:B0-----:R-:W-:Y:S01]  /*71290*/  IMAD R8, R4.reuse, 0x166, RZ ;  /* 0x0000016604087824 */ /* 0x041fe200078e02ff */
[-C--:B-1----:R-:W-:Y:S01]  /*712a0*/  IADD3 R6, P5, R5, R2.reuse, RZ ;  /* 0x0000000205067210 */ /* 0x082fe20007fbe0ff */
[----:B------:R-:W-:Y:S01]  /*712b0*/  IMAD R5, R4, 0xb3, RZ ;  /* 0x000000b304057824 */ /* 0x000fe200078e02ff */
[----:B--2---:R-:W-:-:S02]  /*712c0*/  IADD3 R12, P6, R10, R2, RZ ;  /* 0x000000020a0c7210 */ /* 0x004fc40007fde0ff */
[----:B------:R-:W-:Y:S01]  /*712d0*/  IADD3 R8, P4, R8, R2, RZ ;  /* 0x0000000208087210 */ /* 0x000fe20007f9e0ff */
        /* <DEDUP_REMOVED lines=8> */
[----:B------:R1:W-:Y:S02]  /*71360*/  STL.64 [R1+0x98], R6 ;  /* 0x0000980601007387 */ /* 0x0003e40000100a00 */
[----:B------:R2:W-:Y:S02]  /*71370*/  STL.64 [R1+0x90], R12 ;  /* 0x0000900c01007387 */ /* 0x0005e40000100a00 */
[C---:B0-----:R-:W-:Y:S01]  /*71380*/  IMAD R8, R4.reuse, 0x16c, RZ ;  /* 0x0000016c04087824 */ /* 0x041fe200078e02ff */
[-C--:B-1----:R-:W-:Y:S01]  /*71390*/  IADD3 R6, P5, R5, R2.reuse, RZ ;  /* 0x0000000205067210 */ /* 0x082fe20007fbe0ff */
[----:B------:R-:W-:Y:S01]  /*713a0*/  IMAD R5, R4, 0xb6, RZ ;  /* 0x000000b604057824 */ /* 0x000fe200078e02ff */
[-C--:B--2---:R-:W-:Y:S02]  /*713b0*/  IADD3 R12, P6, R10, R2.reuse, RZ ;  /* 0x000000020a0c7210 */ /* 0x084fe40007fde0ff */
[----:B------:R-:W-:Y:S01]  /*713c0*/  IADD3 R8, P4, R8, R2, RZ ;  /* 0x0000000208087210 */ /* 0x000fe20007f9e0ff */
[----:B------:R-:W-:-:S02]  /*713d0*/  IMAD R10, R4, 0xb7, RZ ;  /* 0x000000b7040a7824 */ /* 0x000fc400078e02ff */
[C---:B------:R-:W-:Y:S01]  /*713e0*/  IMAD R11, R4.reuse, 0xb8, RZ ;  /* 0x000000b8040b7824 */ /* 0x040fe200078e02ff */
[-C--:B------:R-:W-:Y:S01]  /*713f0*/  LEA.HI.X.SX32 R9, R5, R3.reuse, 0x1, P4 ;  /* 0x0000000305097211 */ /* 0x080fe200020f0eff */
[----:B------:R-:W-:Y:S01]  /*71400*/  IMAD R5, R4, 0x174, RZ ;  /* 0x0000017404057824 */ /* 0x000fe200078e02ff */
[-C--:B------:R-:W-:Y:S02]  /*71410*/  LEA.HI.X.SX32 R7, R10, R3.reuse, 0x1, P5 ;  /* 0x000000030a077211 */ /* 0x080fe400028f0eff */
        /* <DEDUP_REMOVED lines=25> */
[----:B------:R-:W-:-:S03]  /*715b0*/  IMAD R10, R4, 0xbd, RZ ;  /* 0x000000bd040a7824 */ /* 0x000fc600078e02ff */
[-C--:B------:R-:W-:Y:S01]  /*715c0*/  LEA.HI.X.SX32 R9, R5, R3.reuse, 0x1, P4 ;  /* 0x0000000305097211 */ /* 0x080fe200020f0eff */
[----:B------:R-:W-:Y:S01]  /*715d0*/  IMAD R5, R4, 0x180, RZ ;  /* 0x0000018004057824 */ /* 0x000fe200078e02ff */
[----:B------:R-:W-:-:S03]  /*715e0*/  LEA.HI.X.SX32 R7, R10, R3, 0x1, P5 ;  /* 0x000000030a077211 */ /* 0x000fc600028f0eff */
[----:B------:R0:W-:Y:S02]  /*715f0*/  STL.64 [R1+0x58], R8 ;  /* 0x0000580801007387 */ /* 0x0001e40000100a00 */
[----:B------:R1:W-:Y:S02]  /*71600*/  STL.64 [R1+0x50], R6 ;  /* 0x0000500601007387 */ /* 0x0003e40000100a00 */
[C---:B------:R-:W-:Y:S02]  /*71610*/  IMAD R11, R4.reuse, 0xbe, RZ ;  /* 0x000000be040b7824 */ /* 0x040fe400078e02ff */
[C---:B0-----:R-:W-:Y:S01]  /*71620*/  IMAD R8, R4.reuse, 0x17e, RZ ;  /* 0x0000017e04087824 */ /* 0x041fe200078e02ff */
[----:B-1----:R-:W-:Y:S01]  /*71630*/  IADD3 R6, P5, R5, R2, RZ ;  /* 0x0000000205067210 */ /* 0x002fe20007fbe0ff */
[----:B------:R-:W-:-:S03]  /*71640*/  IMAD R5, R4, 0xbf, RZ ;  /* 0x000000bf04057824 */ /* 0x000fc600078e02ff */
[----:B------:R-:W-:Y:S02]  /*71650*/  IADD3 R8, P4, R8, R2, RZ ;  /* 0x0000000208087210 */ /* 0x000fe40007f9e0ff */
[-C--:B------:R-:W-:Y:S02]  /*71660*/  LEA.HI.X.SX32 R13, R11, R3.reuse, 0x1, P6 ;  /* 0x000000030b0d7211 */ /* 0x080fe400030f0eff */
[----:B------:R-:W-:Y:S01]  /*71670*/  LEA.HI.X.SX32 R9, R5, R3, 0x1, P4 ;  /* 0x0000000305097211 */ /* 0x000fe200020f0eff */
[C---:B------:R-:W-:Y:S02]  /*71680*/  IMAD R10, R4.reuse, 0x182, RZ ;  /* 0x00000182040a7824 */ /* 0x040fe400078e02ff */
[----:B------:R-:W-:Y:S02]  /*71690*/  STL.64 [R1+0x48], R12 ;  /* 0x0000480c01007387 */ /* 0x000fe40000100a00 */
[----:B------:R0:W-:Y:S02]  /*716a0*/  STL.64 [R1+0x40], R8 ;  /* 0x0000400801007387 */ /* 0x0001e40000100a00 */
[----:B------:R-:W-:-:S02]  /*716b0*/  IMAD R5, R4, 0x186, RZ ;  /* 0x0000018604057824 */ /* 0x000fc400078e02ff */
[----:B0-----:R-:W-:Y:S01]  /*716c0*/  IMAD R8, R4, 0xc0, RZ ;  /* 0x000000c004087824 */ /* 0x001fe200078e02ff */
[----:B------:R-:W-:Y:S01]  /*716d0*/  IADD3 R12, P6, R10, R2, RZ ;  /* 0x000000020a0c7210 */ /* 0x000fe20007fde0ff */
[----:B------:R-:W-:-:S03]  /*716e0*/  IMAD R10, R4, 0x184, RZ ;  /* 0x00000184040a7824 */ /* 0x000fc600078e02ff */
[-C--:B------:R-:W-:Y:S01]  /*716f0*/  LEA.HI.X.SX32 R7, R8, R3.reuse, 0x1, P5 ;  /* 0x0000000308077211 */ /* 0x080fe200028f0eff */
[-C--:B------:R-:W-:Y:S02]  /*71700*/  IADD3 R8, P5, R5, R2.reuse, RZ ;  /* 0x0000000205087210 */ /* 0x080fe40007fbe0ff */
[----:B------:R-:W-:Y:S01]  /*71710*/  IMAD R5, R4, 0xc2, RZ ;  /* 0x000000c204057824 */ /* 0x000fe200078e02ff */
[----:B------:R-:W-:Y:S01]  /*71720*/  IADD3 R10, P4, R10, R2, RZ ;  /* 0x000000020a0a7210 */ /* 0x000fe20007f9e0ff */
[----:B------:R0:W-:Y:S03]  /*71730*/  STL.64 [R1+0x38], R6 ;  /* 0x0000380601007387 */ /* 0x0001e60000100a00 */
[----:B------:R-:W-:-:S05]  /*71740*/  LEA.HI.X.SX32 R11, R5, R3, 0x1, P4 ;  /* 0x00000003050b7211 */ /* 0x000fca00020f0eff */
[----:B------:R1:W-:Y:S01]  /*71750*/  STL.64 [R1+0x28], R10 ;  /* 0x0000280a01007387 */ /* 0x0003e20000100a00 */
[C---:B0-----:R-:W-:Y:S02]  /*71760*/  IMAD R6, R4.reuse, 0xc1, RZ ;  /* 0x000000c104067824 */ /* 0x041fe400078e02ff */
[----:B------:R-:W-:-:S03]  /*71770*/  IMAD R7, R4, 0x188, RZ ;  /* 0x0000018804077824 */ /* 0x000fc600078e02ff */
[-C--:B------:R-:W-:Y:S01]  /*71780*/  LEA.HI.X.SX32 R13, R6, R3.reuse, 0x1, P6 ;  /* 0x00000003060d7211 */ /* 0x080fe200030f0eff */
[C---:B-1----:R-:W-:Y:S02]  /*71790*/  IMAD R11, R4.reuse, 0x18a, RZ ;  /* 0x0000018a040b7824 */ /* 0x042fe400078e02ff */
[C---:B------:R-:W-:Y:S02]  /*717a0*/  IMAD R10, R4.reuse, 0xc3, RZ ;  /* 0x000000c3040a7824 */ /* 0x040fe400078e02ff */
[----:B------:R0:W-:Y:S01]  /*717b0*/  STL.64 [R1+0x30], R12 ;  /* 0x0000300c01007387 */ /* 0x0001e20000100a00 */
[----:B------:R-:W-:Y:S02]  /*717c0*/  IMAD R5, R4, 0x18c, RZ ;  /* 0x0000018c04057824 */ /* 0x000fe400078e02ff */
[-C--:B------:R-:W-:Y:S02]  /*717d0*/  LEA.HI.X.SX32 R9, R10, R3.reuse, 0x1, P5 ;  /* 0x000000030a097211 */ /* 0x080fe400028f0eff */
[-C--:B------:R-:W-:Y:S01]  /*717e0*/  IADD3 R6, P6, R7, R2.reuse, RZ ;  /* 0x0000000207067210 */ /* 0x080fe20007fde0ff */
[----:B------:R-:W-:Y:S01]  /*717f0*/  MOV R10, c[0x0][0x1c8] ;  /* 0x00007200000a7a02 */ /* 0x000fe20000000f00 */
[----:B0-----:R-:W-:Y:S01]  /*71800*/  IADD3 R12, P4, R11, R2, RZ ;  /* 0x000000020b0c7210 */ /* 0x001fe20007f9e0ff */
[C---:B------:R-:W-:Y:S01]  /*71810*/  IMAD R11, R4.reuse, 0xc4, RZ ;  /* 0x000000c4040b7824 */ /* 0x040fe200078e02ff */
[----:B------:R0:W-:Y:S04]  /*71820*/  STL.64 [R1+0x20], R8 ;  /* 0x0000200801007387 */ /* 0x0001e80000100a00 */
[-C--:B------:R-:W-:Y:S01]  /*71830*/  LEA.HI.X.SX32 R7, R11, R3.reuse, 0x1, P6 ;  /* 0x000000030b077211 */ /* 0x080fe200030f0eff */
[----:B------:R-:W-:Y:S01]  /*71840*/  IMAD R11, R4, 0x190, RZ ;  /* 0x00000190040b7824 */ /* 0x000fe200078e02ff */
[----:B------:R-:W-:-:S02]  /*71850*/  LEA.HI.X.SX32 R13, R14, R3, 0x1, P4 ;  /* 0x000000030e0d7211 */ /* 0x000fc400020f0eff */
[-C--:B0-----:R-:W-:Y:S01]  /*71860*/  IADD3 R8, P5, R5, R2.reuse, RZ ;  /* 0x0000000205087210 */ /* 0x081fe20007fbe0ff */
[----:B------:R-:W-:Y:S02]  /*71870*/  IMAD R5, R4, 0x18e, RZ ;  /* 0x0000018e04057824 */ /* 0x000fe400078e02ff */
[----:B------:R-:W-:Y:S01]  /*71880*/  IMAD R4, R10, 0xc6, RZ ;  /* 0x000000c60a047824 */ /* 0x000fe200078e02ff */
[----:B------:R0:W-:Y:S04]  /*71890*/  STL.64 [R1+0x18], R6 ;  /* 0x0000180601007387 */ /* 0x0001e80000100a00 */
[----:B------:R-:W-:Y:S01]  /*718a0*/  LEA.HI.X.SX32 R9, R4, R3, 0x1, P5 ;  /* 0x0000000304097211 */ /* 0x000fe200028f0eff */
[----:B------:R-:W-:Y:S01]  /*718b0*/  STL.64 [R1+0x10], R12 ;  /* 0x0000100c01007387 */ /* 0x000fe20000100a00 */
[----:B0-----:R-:W-:Y:S01]  /*718c0*/  IADD3 R6, P6, R5, R2, RZ ;  /* 0x0000000205067210 */ /* 0x001fe20007fde0ff */
[----:B------:R-:W-:-:S02]  /*718d0*/  IMAD.MOV.U32 R5, RZ, RZ, c[0x0][0x1c8] ;  /* 0x00007200ff057624 */ /* 0x000fc400078e00ff */
[----:B------:R0:W-:Y:S02]  /*718e0*/  STL.64 [R1+0x8], R8 ;  /* 0x0000080801007387 */ /* 0x0001e40000100a00 */
[----:B------:R-:W-:Y:S01]  /*718f0*/  IMAD R4, R5, 0x194, RZ ;  /* 0x0000019405047824 */ /* 0x000fe200078e02ff */
[----:B------:R-:W-:Y:S01]  /*71900*/  IADD3 R28, P4, R11, R2, RZ ;  /* 0x000000020b1c7210 */ /* 0x000fe20007f9e0ff */
[C---:B0-----:R-:W-:Y:S02]  /*71910*/  IMAD R8, R5.reuse, 0xc7, RZ ;  /* 0x000000c705087824 */ /* 0x041fe400078e02ff */
[----:B------:R-:W-:-:S03]  /*71920*/  IMAD R5, R5, 0xc8, RZ ;  /* 0x000000c805057824 */ /* 0x000fc600078e02ff */
[-C--:B------:R-:W-:Y:S01]  /*71930*/  LEA.HI.X.SX32 R7, R8, R3.reuse, 0x1, P6 ;  /* 0x0000000308077211 */ /* 0x080fe200030f0eff */
[----:B------:R-:W-:Y:S01]  /*71940*/  IADD3 R26, P6, R4, R2, RZ ;  /* 0x00000002041a7210 */ /* 0x000fe20007fde0ff */
[----:B------:R-:W-:Y:S01]  /*71950*/  MOV R4, c[0x0][0x1c8] ;  /* 0x0000720000047a02 */ /* 0x000fe20000000f00 */
[----:B------:R-:W-:Y:S01]  /*71960*/  IMAD R10, R10, 0x192, RZ ;  /* 0x000001920a0a7824 */ /* 0x000fe200078e02ff */
[----:B------:R-:W-:-:S03]  /*71970*/  LEA.HI.X.SX32 R29, R5, R3, 0x1, P4 ;  /* 0x00000003051d7211 */ /* 0x000fc600020f0eff */
[C---:B------:R-:W-:Y:S02]  /*71980*/  IMAD R5, R4.reuse, 0x196, RZ ;  /* 0x0000019604057824 */ /* 0x040fe400078e02ff */
[----:B------:R-:W-:Y:S01]  /*71990*/  IMAD R4, R4, 0xc9, RZ ;  /* 0x000000c904047824 */ /* 0x000fe200078e02ff */
[----:B------:R-:W-:-:S04]  /*719a0*/  IADD3 R22, P5, R10, R2, RZ ;  /* 0x000000020a167210 */ /* 0x000fc80007fbe0ff */
[----:B------:R-:W-:Y:S01]  /*719b0*/  LEA.HI.X.SX32 R23, R4, R3, 0x1, P5 ;  /* 0x0000000304177211 */ /* 0x000fe200028f0eff */
[----:B------:R-:W-:Y:S01]  /*719c0*/  MOV R4, c[0x0][0x1c8] ;  /* 0x0000720000047a02 */ /* 0x000fe20000000f00 */
[----:B------:R-:W-:Y:S01]  /*719d0*/  IADD3 R24, P4, R5, R2, RZ ;  /* 0x0000000205187210 */ /* 0x000fe20007f9e0ff */
[----:B------:R0:W-:Y:S03]  /*719e0*/  STL.64 [R1], R6 ;  /* 0x0000000601007387 */ /* 0x0001e60000100a00 */
[----:B------:R-:W-:-:S05]  /*719f0*/  IMAD R5, R4, 0xca, RZ ;  /* 0x000000ca04057824 */ /* 0x000fca00078e02ff */
[----:B------:R-:W-:Y:S01]  /*71a00*/  LEA.HI.X.SX32 R27, R5, R3, 0x1, P6 ;  /* 0x00000003051b7211 */ /* 0x000fe200030f0eff */
[C---:B0-----:R-:W-:Y:S02]  /*71a10*/  IMAD R7, R4.reuse, 0x198, RZ ;  /* 0x0000019804077824 */ /* 0x041fe400078e02ff */
[----:B------:R-:W-:-:S03]  /*71a20*/  IMAD R5, R4, 0xcb, RZ ;  /* 0x000000cb04057824 */ /* 0x000fc600078e02ff */
[----:B------:R-:W-:Y:S01]  /*71a30*/  IADD3 R20, P5, R7, R2, RZ ;  /* 0x0000000207147210 */ /* 0x000fe20007fbe0ff */
[C---:B------:R-:W-:Y:S01]  /*71a40*/  IMAD R7, R4.reuse, 0x19a, RZ ;  /* 0x0000019a04077824 */ /* 0x040fe200078e02ff */
[----:B------:R-:W-:Y:S01]  /*71a50*/  LEA.HI.X.SX32 R25, R5, R3, 0x1, P4 ;  /* 0x0000000305197211 */ /* 0x000fe200020f0eff */
[----:B------:R-:W-:-:S03]  /*71a60*/  IMAD R5, R4, 0xcc, RZ ;  /* 0x000000cc04057824 */ /* 0x000fc600078e02ff */
[----:B------:R-:W-:Y:S01]  /*71a70*/  IADD3 R14, P6, R7, R2, RZ ;  /* 0x00000002070e7210 */ /* 0x000fe20007fde0ff */
[C---:B------:R-:W-:Y:S01]  /*71a80*/  IMAD R7, R4.reuse, 0x19c, RZ ;  /* 0x0000019c04077824 */ /* 0x040fe200078e02ff */
[----:B------:R-:W-:Y:S01]  /*71a90*/  LEA.HI.X.SX32 R21, R5, R3, 0x1, P5 ;  /* 0x0000000305157211 */ /* 0x000fe200028f0eff */
[----:B------:R-:W-:-:S03]  /*71aa0*/  IMAD R5, R4, 0xcd, RZ ;  /* 0x000000cd04057824 */ /* 0x000fc600078e02ff */
[-C--:B------:R-:W-:Y:S01]  /*71ab0*/  IADD3 R18, P4, R7, R2.reuse, RZ ;  /* 0x0000000207127210 */ /* 0x080fe20007f9e0ff */
[C---:B------:R-:W-:Y:S01]  /*71ac0*/  IMAD R7, R4.reuse, 0x19e, RZ ;  /* 0x0000019e04077824 */ /* 0x040fe200078e02ff */
[-C--:B------:R-:W-:Y:S01]  /*71ad0*/  LEA.HI.X.SX32 R15, R5, R3.reuse, 0x1, P6 ;  /* 0x00000003050f7211 */ /* 0x080fe200030f0eff */
[----:B------:R-:W-:Y:S01]  /*71ae0*/  STL [R1+0x14d8], R28 ;  /* 0x0014d81c01007387 */ /* 0x000fe20000100800 */
[C---:B------:R-:W-:Y:S02]  /*71af0*/  IMAD R5, R4.reuse, 0xce, RZ ;  /* 0x000000ce04057824 */ /* 0x040fe400078e02ff */
[----:B------:R-:W-:Y:S01]  /*71b00*/  STL [R1+0x1508], R28 ;  /* 0x0015081c01007387 */ /* 0x000fe20000100800 */
[-C--:B------:R-:W-:Y:S01]  /*71b10*/  IADD3 R16, P5, R7, R2.reuse, RZ ;  /* 0x0000000207107210 */ /* 0x080fe20007fbe0ff */
[----:B------:R-:W-:Y:S01]  /*71b20*/  STL [R1+0x1530], R28 ;  /* 0x0015301c01007387 */ /* 0x000fe20000100800 */
[C---:B------:R-:W-:Y:S02]  /*71b30*/  IMAD R7, R4.reuse, 0x1a0, RZ ;  /* 0x000001a004077824 */ /* 0x040fe400078e02ff */
[----:B------:R-:W-:Y:S02]  /*71b40*/  STL [R1+0x14cc], R29 ;  /* 0x0014cc1d01007387 */ /* 0x000fe40000100800 */
[----:B------:R-:W-:Y:S01]  /*71b50*/  STL [R1+0x14e8], R22 ;  /* 0x0014e81601007387 */ /* 0x000fe20000100800 */
[----:B------:R-:W-:Y:S01]  /*71b60*/  STL [R1+0x14c8], R23 ;  /* 0x0014c81701007387 */ /* 0x000fe20000100800 */
[----:B------:R-:W-:Y:S01]  /*71b70*/  LEA.HI.X.SX32 R19, R5, R3, 0x1, P4 ;  /* 0x0000000305137211 */ /* 0x000fe200020f0eff */
[----:B------:R-:W-:Y:S02]  /*71b80*/  STL [R1+0x15a8], R23 ;  /* 0x0015a81701007387 */ /* 0x000fe40000100800 */
[C---:B------:R-:W-:Y:S01]  /*71b90*/  IMAD R5, R4.reuse, 0xcf, RZ ;  /* 0x000000cf04057824 */ /* 0x040fe200078e02ff */
[----:B------:R-:W-:Y:S01]  /*71ba0*/  STL [R1+0x15d0], R23 ;  /* 0x0015d01701007387 */ /* 0x000fe20000100800 */
[----:B------:R-:W-:Y:S01]  /*71bb0*/  IADD3 R10, P6, R7, R2, RZ ;  /* 0x00000002070a7210 */ /* 0x000fe20007fde0ff */
[----:B------:R-:W-:Y:S02]  /*71bc0*/  STL [R1+0x14c4], R27 ;  /* 0x0014c41b01007387 */ /* 0x000fe40000100800 */
[C---:B------:R-:W-:Y:S01]  /*71bd0*/  IMAD R7, R4.reuse, 0x1a2, RZ ;  /* 0x000001a204077824 */ /* 0x040fe200078e02ff */
[----:B------:R-:W-:Y:S01]  /*71be0*/  STL.64 [R1+0x14d0], R26 ;  /* 0x0014d01a01007387 */ /* 0x000fe20000100a00 */
[----:B------:R-:W-:Y:S02]  /*71bf0*/  STL [R1+0x1518], R24 ;  /* 0x0015181801007387 */ /* 0x000fe40000100800 */
[----:B------:R-:W-:-:S02]  /*71c00*/  IMAD R6, R4, 0x1a4, RZ ;  /* 0x000001a404067824 */ /* 0x000fc400078e02ff */
[----:B------:R-:W-:Y:S01]  /*71c10*/  STL [R1+0x14c0], R25 ;  /* 0x0014c01901007387 */ /* 0x000fe20000100800 */
[----:B------:R-:W-:Y:S01]  /*71c20*/  LEA.HI.X.SX32 R17, R5, R3, 0x1, P5 ;  /* 0x0000000305117211 */ /* 0x000fe200028f0eff */
[----:B------:R0:W-:Y:S01]  /*71c30*/  STL.64 [R1+0x14e0], R20 ;  /* 0x0014e01401007387 */ /* 0x0001e20000100a00 */
[----:B------:R-:W-:Y:S01]  /*71c40*/  IMAD R5, R4, 0xd0, RZ ;  /* 0x000000d004057824 */ /* 0x000fe200078e02ff */
[----:B------:R-:W-:Y:S01]  /*71c50*/  IADD3 R8, P5, R6, R2, RZ ;  /* 0x0000000206087210 */ /* 0x000fe20007fbe0ff */
[----:B------:R-:W-:-:S03]  /*71c60*/  IMAD R6, R4, 0x1a6, RZ ;  /* 0x000001a604067824 */ /* 0x000fc600078e02ff */
[----:B------:R-:W-:Y:S01]  /*71c70*/  LEA.HI.X.SX32 R11, R5, R3, 0x1, P6 ;  /* 0x00000003050b7211 */ /* 0x000fe200030f0eff */
[----:B------:R-:W-:Y:S01]  /*71c80*/  MOV R5, c[0x0][0x1c8] ;  /* 0x0000720000057a02 */ /* 0x000fe20000000f00 */
[-C--:B0-----:R-:W-:Y:S01]  /*71c90*/  IADD3 R20, P4, R7, R2.reuse, RZ ;  /* 0x0000000207147210 */ /* 0x081fe20007f9e0ff */
[----:B------:R-:W-:Y:S01]  /*71ca0*/  IMAD.MOV.U32 R7, RZ, RZ, c[0x0][0x1c8] ;  /* 0x00007200ff077624 */ /* 0x000fe200078e00ff */
[----:B------:R-:W-:-:S03]  /*71cb0*/  IADD3 R12, P6, R6, R2, RZ ;  /* 0x00000002060c7210 */ /* 0x000fc60007fde0ff */
[C---:B------:R-:W-:Y:S02]  /*71cc0*/  IMAD R4, R7.reuse, 0xd1, RZ ;  /* 0x000000d107047824 */ /* 0x040fe400078e02ff */
[----:B------:R-:W-:Y:S02]  /*71cd0*/  IMAD R6, R7, 0x1a8, RZ ;  /* 0x000001a807067824 */ /* 0x000fe400078e02ff */
[C---:B------:R-:W-:Y:S01]  /*71ce0*/  IMAD R7, R5.reuse, 0xd2, RZ ;  /* 0x000000d205077824 */ /* 0x040fe200078e02ff */
[----:B------:R-:W-:Y:S01]  /*71cf0*/  STL.64 [R1+0x14f0], R14 ;  /* 0x0014f00e01007387 */ /* 0x000fe20000100a00 */
[----:B------:R-:W-:Y:S01]  /*71d00*/  IMAD R5, R5, 0x1aa, RZ ;  /* 0x000001aa05057824 */ /* 0x000fe200078e02ff */
[-C--:B------:R-:W-:Y:S01]  /*71d10*/  LEA.HI.X.SX32 R21, R4, R3.reuse, 0x1, P4 ;  /* 0x0000000304157211 */ /* 0x080fe200020f0eff */
[----:B------:R-:W-:Y:S01]  /*71d20*/  MOV R4, c[0x0][0x1c8] ;  /* 0x0000720000047a02 */ /* 0x000fe20000000f00 */
[----:B------:R-:W-:Y:S01]  /*71d30*/  STL.64 [R1+0x14f8], R18 ;  /* 0x0014f81201007387 */ /* 0x000fe20000100a00 */
[----:B------:R-:W-:Y:S02]  /*71d40*/  STL.64 [R1+0x1500], R16 ;  /* 0x0015001001007387 */ /* 0x000fe40000100a00 */
[----:B------:R0:W-:Y:S01]  /*71d50*/  STL.64 [R1+0x1510], R10 ;  /* 0x0015100a01007387 */ /* 0x0001e20000100a00 */
[----:B------:R-:W-:Y:S01]  /*71d60*/  LEA.HI.X.SX32 R9, R7, R3, 0x1, P5 ;  /* 0x0000000307097211 */ /* 0x000fe200028f0eff */
[----:B------:R-:W-:Y:S01]  /*71d70*/  IMAD R28, R4, 0xd3, RZ ;  /* 0x000000d3041c7824 */ /* 0x000fe200078e02ff */
[----:B------:R-:W-:Y:S03]  /*71d80*/  STL.64 [R1+0x178], R20 ;  /* 0x0001781401007387 */ /* 0x000fe60000100a00 */
[----:B------:R1:W-:Y:S01]  /*71d90*/  STL.64 [R1+0x1520], R8 ;  /* 0x0015200801007387 */ /* 0x0003e20000100a00 */
[-C--:B0-----:R-:W-:Y:S01]  /*71da0*/  IADD3 R10, P4, R6, R2.reuse, RZ ;  /* 0x00000002060a7210 */ /* 0x081fe20007f9e0ff */
[----:B------:R-:W-:-:S02]  /*71db0*/  IADD3 R6, P5, R5, R2, RZ ;  /* 0x0000000205067210 */ /* 0x000fc40007fbe0ff */
[----:B------:R-:W-:Y:S01]  /*71dc0*/  IMAD R5, R4, 0x1ac, RZ ;  /* 0x000001ac04057824 */ /* 0x000fe200078e02ff */
[----:B------:R-:W-:Y:S01]  /*71dd0*/  LEA.HI.X.SX32 R13, R28, R3, 0x1, P6 ;  /* 0x000000031c0d7211 */ /* 0x000fe200030f0eff */
[----:B------:R-:W-:-:S03]  /*71de0*/  IMAD R29, R4, 0xd4, RZ ;  /* 0x000000d4041d7824 */ /* 0x000fc600078e02ff */
[-C--:B-1----:R-:W-:Y:S01]  /*71df0*/  IADD3 R8, P6, R5, R2.reuse, RZ ;  /* 0x0000000205087210 */ /* 0x082fe20007fde0ff */
[C---:B------:R-:W-:Y:S02]  /*71e00*/  IMAD R5, R4.reuse, 0xd5, RZ ;  /* 0x000000d504057824 */ /* 0x040fe400078e02ff */
[C---:B------:R-:W-:Y:S01]  /*71e10*/  IMAD R28, R4.reuse, 0x1ae, RZ ;  /* 0x000001ae041c7824 */ /* 0x040fe200078e02ff */
[----:B------:R0:W-:Y:S01]  /*71e20*/  STL.64 [R1+0x1528], R12 ;  /* 0x0015280c01007387 */ /* 0x0001e20000100a00 */
[-C--:B------:R-:W-:Y:S02]  /*71e30*/  LEA.HI.X.SX32 R11, R29, R3.reuse, 0x1, P4 ;  /* 0x000000031d0b7211 */ /* 0x080fe400020f0eff */
[-C--:B------:R-:W-:Y:S01]  /*71e40*/  LEA.HI.X.SX32 R7, R5, R3.reuse, 0x1, P5 ;  /* 0x0000000305077211 */ /* 0x080fe200028f0eff */
[C---:B------:R-:W-:Y:S02]  /*71e50*/  IMAD R5, R4.reuse, 0xd6, RZ ;  /* 0x000000d604057824 */ /* 0x040fe400078e02ff */
[----:B------:R-:W-:Y:S01]  /*71e60*/  IMAD R29, R4, 0x1b2, RZ ;  /* 0x000001b2041d7824 */ /* 0x000fe200078e02ff */
[----:B------:R1:W-:Y:S01]  /*71e70*/  STL.64 [R1+0x180], R10 ;  /* 0x0001800a01007387 */ /* 0x0003e20000100a00 */
[-C--:B0-----:R-:W-:Y:S01]  /*71e80*/  IADD3 R12, P4, R28, R2.reuse, RZ ;  /* 0x000000021c0c7210 */ /* 0x081fe20007f9e0ff */
[----:B------:R-:W-:Y:S01]  /*71e90*/  IMAD R28, R4, 0x1b0, RZ ;  /* 0x000001b0041c7824 */ /* 0x000fe200078e02ff */
[----:B------:R-:W-:Y:S01]  /*71ea0*/  LEA.HI.X.SX32 R9, R5, R3, 0x1, P6 ;  /* 0x0000000305097211 */ /* 0x000fe200030f0eff */
[----:B------:R-:W-:Y:S03]  /*71eb0*/  STL.64 [R1+0x1538], R6 ;  /* 0x0015380601007387 */ /* 0x000fe60000100a00 */
[----:B-1----:R-:W-:Y:S01]  /*71ec0*/  IADD3 R10, P5, R28, R2, RZ ;  /* 0x000000021c0a7210 */ /* 0x002fe20007fbe0ff */
[C---:B------:R-:W-:Y:S01]  /*71ed0*/  IMAD R28, R4.reuse, 0xd7, RZ ;  /* 0x000000d7041c7824 */ /* 0x040fe200078e02ff */
[----:B------:R0:W-:Y:S01]  /*71ee0*/  STL.64 [R1+0x250], R8 ;  /* 0x0002500801007387 */ /* 0x0001e20000100a00 */
[----:B------:R-:W-:-:S03]  /*71ef0*/  IMAD R5, R4, 0x1b4, RZ ;  /* 0x000001b404057824 */ /* 0x000fc600078e02ff */
[-C--:B------:R-:W-:Y:S01]  /*71f00*/  LEA.HI.X.SX32 R13, R28, R3.reuse, 0x1, P4 ;  /* 0x000000031c0d7211 */ /* 0x080fe200020f0eff */
[C---:B------:R-:W-:Y:S01]  /*71f10*/  IMAD R28, R4.reuse, 0x1b6, RZ ;  /* 0x000001b6041c7824 */ /* 0x040fe200078e02ff */
[----:B0-----:R-:W-:Y:S01]  /*71f20*/  IADD3 R8, P6, R29, R2, RZ ;  /* 0x000000021d087210 */ /* 0x001fe20007fde0ff */
[C---:B------:R-:W-:Y:S02]  /*71f30*/  IMAD R29, R4.reuse, 0xd8, RZ ;  /* 0x000000d8041d7824 */ /* 0x040fe400078e02ff */
[----:B------:R0:W-:Y:S03]  /*71f40*/  STL.64 [R1+0x248], R12 ;  /* 0x0002480c01007387 */ /* 0x0001e60000100a00 */
[----:B------:R-:W-:Y:S01]  /*71f50*/  LEA.HI.X.SX32 R11, R29, R3, 0x1, P5 ;  /* 0x000000031d0b7211 */ /* 0x000fe200028f0eff */
[----:B------:R-:W-:-:S04]  /*71f60*/  IMAD R29, R4, 0x1b8, RZ ;  /* 0x000001b8041d7824 */ /* 0x000fc800078e02ff */
[----:B------:R1:W-:Y:S01]  /*71f70*/  STL.64 [R1+0x240], R10 ;  /* 0x0002400a01007387 */ /* 0x0003e20000100a00 */
[----:B0-----:R-:W-:Y:S01]  /*71f80*/  IADD3 R12, P4, R5, R2, RZ ;  /* 0x00000002050c7210 */ /* 0x001fe20007f9e0ff */
[----:B------:R-:W-:-:S05]  /*71f90*/  IMAD R5, R4, 0xd9, RZ ;  /* 0x000000d904057824 */ /* 0x000fca00078e02ff */
[-C--:B------:R-:W-:Y:S02]  /*71fa0*/  LEA.HI.X.SX32 R9, R5, R3.reuse, 0x1, P6 ;  /* 0x0000000305097211 */ /* 0x080fe400030f0eff */
[----:B-1----:R-:W-:Y:S01]  /*71fb0*/  IADD3 R10, P5, R28, R2, RZ ;  /* 0x000000021c0a7210 */ /* 0x002fe20007fbe0ff */
[C---:B------:R-:W-:Y:S02]  /*71fc0*/  IMAD R28, R4.reuse, 0xda, RZ ;  /* 0x000000da041c7824 */ /* 0x040fe400078e02ff */
[----:B------:R-:W-:Y:S01]  /*71fd0*/  IMAD R5, R4, 0x1ba, RZ ;  /* 0x000001ba04057824 */ /* 0x000fe200078e02ff */
[----:B------:R0:W-:Y:S02]  /*71fe0*/  STL.64 [R1+0x238], R8 ;  /* 0x0002380801007387 */ /* 0x0001e40000100a00 */
        /* <DEDUP_REMOVED lines=8> */
[C---:B------:R-:W-:Y:S01]  /*72070*/  IMAD R29, R4.reuse, 0x1be, RZ ;  /* 0x000001be041d7824 */ /* 0x040fe200078e02ff */
        /* <DEDUP_REMOVED lines=107> */
[-C--:B-1----:R-:W-:Y:S01]  /*72730*/  IADD3 R10, P5, R28, R2.reuse, RZ ;  /* 0x000000021c0a7210 */ /* 0x082fe20007fbe0ff */
[----:B------:R-:W-:Y:S02]  /*72740*/  IMAD R28, R4, 0xf2, RZ ;  /* 0x000000f2041c7824 */ /* 0x000fe400078e02ff */
[----:B------:R-:W-:Y:S01]  /*72750*/  IMAD.MOV.U32 R5, RZ, RZ, c[0x0][0x1c8] ;  /* 0x00007200ff057624 */ /* 0x000fe200078e00ff */
[----:B------:R0:W-:Y:S01]  /*72760*/  STL.64 [R1+0x290], R8 ;  /* 0x0002900801007387 */ /* 0x0001e20000100a00 */
[----:B------:R-:W2:Y:S01]  /*72770*/  LDL.LU R19, [R1+0x37c] ;  /* 0x00037c0001137983 */ /* 0x000ea20000300800 */
[----:B------:R-:W-:Y:S01]  /*72780*/  LEA.HI.X.SX32 R13, R28, R3, 0x1, P4 ;  /* 0x000000031c0d7211 */ /* 0x000fe200020f0eff */
[C---:B------:R-:W-:Y:S01]  /*72790*/  IMAD R28, R4.reuse, 0xf3, RZ ;  /* 0x000000f3041c7824 */ /* 0x040fe200078e02ff */
[----:B0-----:R-:W-:Y:S01]  /*727a0*/  IADD3 R8, P6, R29, R2, RZ ;  /* 0x000000021d087210 */ /* 0x001fe20007fde0ff */
[----:B------:R-:W-:-:S02]  /*727b0*/  IMAD R29, R4, 0x1ea, RZ ;  /* 0x000001ea041d7824 */ /* 0x000fc400078e02ff */
[C---:B------:R-:W-:Y:S02]  /*727c0*/  IMAD R4, R5.reuse, 0x1ec, RZ ;  /* 0x000001ec05047824 */ /* 0x040fe400078e02ff */
[----:B------:R-:W-:Y:S01]  /*727d0*/  IMAD R5, R5, 0xf4, RZ ;  /* 0x000000f405057824 */ /* 0x000fe200078e02ff */
[-C--:B------:R-:W-:Y:S01]  /*727e0*/  LEA.HI.X.SX32 R11, R28, R3.reuse, 0x1, P5 ;  /* 0x000000031c0b7211 */ /* 0x080fe200028f0eff */
[----:B------:R0:W-:Y:S03]  /*727f0*/  STL.64 [R1+0x2a8], R12 ;  /* 0x0002a80c01007387 */ /* 0x0001e60000100a00 */
[----:B------:R-:W-:Y:S01]  /*72800*/  LEA.HI.X.SX32 R9, R5, R3, 0x1, P6 ;  /* 0x0000000305097211 */ /* 0x000fe200030f0eff */
[----:B------:R1:W-:Y:S01]  /*72810*/  STL.64 [R1+0x2c0], R10 ;  /* 0x0002c00a01007387 */ /* 0x0003e20000100a00 */
[----:B0-----:R-:W-:-:S03]  /*72820*/  IADD3 R12, P4, R29, R2, RZ ;  /* 0x000000021d0c7210 */ /* 0x001fc60007f9e0ff */
[----:B------:R-:W3:Y:S01]  /*72830*/  LDL.LU R29, [R1+0x36c] ;  /* 0x00036c00011d7983 */ /* 0x000ee20000300800 */
[----:B------:R-:W4:Y:S02]  /*72840*/  LDL.LU.64 R20, [R1+0x170] ;  /* 0x0001700001147983 */ /* 0x000f240000300a00 */
[----:B------:R-:W5:Y:S02]  /*72850*/  LDL.LU.64 R24, [R1+0x168] ;  /* 0x0001680001187983 */ /* 0x000f640000300a00 */
[----:B------:R0:W-:Y:S01]  /*72860*/  STL.64 [R1+0x2b8], R8 ;  /* 0x0002b80801007387 */ /* 0x0001e20000100a00 */
[----:B------:R-:W5:Y:S01]  /*72870*/  LDL.LU.64 R26, [R1+0x160] ;  /* 0x00016000011a7983 */ /* 0x000f620000300a00 */
[----:B------:R-:W5:Y:S02]  /*72880*/  LDL.LU R28, [R1+0x35c] ;  /* 0x00035c00011c7983 */ /* 0x000f640000300800 */
[----:B------:R-:W5:Y:S01]  /*72890*/  LDL.LU.64 R22, [R1+0x158] ;  /* 0x0001580001167983 */ /* 0x000f620000300a00 */
[----:B-1----:R-:W-:Y:S01]  /*728a0*/  IADD3 R10, P5, R4, R2, RZ ;  /* 0x00000002040a7210 */ /* 0x002fe20007fbe0ff */
[----:B------:R-:W-:-:S05]  /*728b0*/  MOV R4, c[0x0][0x1c8] ;  /* 0x0000720000047a02 */ /* 0x000fca0000000f00 */
[C---:B------:R-:W-:Y:S02]  /*728c0*/  IMAD R18, R4.reuse, 0xf5, RZ ;  /* 0x000000f504127824 */ /* 0x040fe400078e02ff */
[C---:B------:R-:W-:Y:S02]  /*728d0*/  IMAD R5, R4.reuse, 0x1ee, RZ ;  /* 0x000001ee04057824 */ /* 0x040fe400078e02ff */
[----:B------:R-:W-:Y:S01]  /*728e0*/  IMAD R15, R4, 0x1f0, RZ ;  /* 0x000001f0040f7824 */ /* 0x000fe200078e02ff */
[-C--:B------:R-:W-:Y:S02]  /*728f0*/  LEA.HI.X.SX32 R13, R18, R3.reuse, 0x1, P4 ;  /* 0x00000003120d7211 */ /* 0x080fe400020f0eff */
[----:B0-----:R-:W-:Y:S01]  /*72900*/  IADD3 R8, P6, R5, R2, RZ ;  /* 0x0000000205087210 */ /* 0x001fe20007fde0ff */
[C---:B------:R-:W-:Y:S02]  /*72910*/  IMAD R5, R4.reuse, 0xf6, RZ ;  /* 0x000000f604057824 */ /* 0x040fe400078e02ff */
[----:B------:R0:W-:Y:S03]  /*72920*/  STL.64 [R1+0x2b0], R12 ;  /* 0x0002b00c01007387 */ /* 0x0001e60000100a00 */
[----:B------:R-:W-:Y:S01]  /*72930*/  LEA.HI.X.SX32 R11, R5, R3, 0x1, P5 ;  /* 0x00000003050b7211 */ /* 0x000fe200028f0eff */
[----:B------:R-:W-:-:S02]  /*72940*/  IMAD R5, R4, 0x1f4, RZ ;  /* 0x000001f404057824 */ /* 0x000fc400078e02ff */
[C---:B------:R-:W-:Y:S01]  /*72950*/  IMAD R18, R4.reuse, 0x1f2, RZ ;  /* 0x000001f204127824 */ /* 0x040fe200078e02ff */
[----:B0-----:R-:W-:Y:S01]  /*72960*/  IADD3 R12, P4, R15, R2, RZ ;  /* 0x000000020f0c7210 */ /* 0x001fe20007f9e0ff */
[----:B------:R-:W-:Y:S01]  /*72970*/  IMAD R15, R4, 0xf7, RZ ;  /* 0x000000f7040f7824 */ /* 0x000fe200078e02ff */
[----:B------:R0:W-:Y:S04]  /*72980*/  STL.64 [R1+0x288], R10 ;  /* 0x0002880a01007387 */ /* 0x0001e80000100a00 */
[----:B------:R-:W-:-:S05]  /*72990*/  LEA.HI.X.SX32 R9, R15, R3, 0x1, P6 ;  /* 0x000000030f097211 */ /* 0x000fca00030f0eff */
[----:B------:R1:W-:Y:S01]  /*729a0*/  STL.64 [R1+0x260], R8 ;  /* 0x0002600801007387 */ /* 0x0003e20000100a00 */
[-C--:B0-----:R-:W-:Y:S01]  /*729b0*/  IADD3 R10, P5, R18, R2.reuse, RZ ;  /* 0x00000002120a7210 */ /* 0x081fe20007fbe0ff */
[C---:B------:R-:W-:Y:S01]  /*729c0*/  IMAD R18, R4.reuse, 0xf8, RZ ;  /* 0x000000f804127824 */ /* 0x040fe200078e02ff */
[----:B-1----:R-:W-:Y:S01]  /*729d0*/  IADD3 R8, P6, R5, R2, RZ ;  /* 0x0000000205087210 */ /* 0x002fe20007fde0ff */
[----:B------:R-:W-:-:S03]  /*729e0*/  IMAD R5, R4, 0xf9, RZ ;  /* 0x000000f904057824 */ /* 0x000fc600078e02ff */
[-C--:B------:R-:W-:Y:S01]  /*729f0*/  LEA.HI.X.SX32 R13, R18, R3.reuse, 0x1, P4 ;  /* 0x00000003120d7211 */ /* 0x080fe200020f0eff */
[C---:B------:R-:W-:Y:S01]  /*72a00*/  IMAD R15, R4.reuse, 0x1f6, RZ ;  /* 0x000001f6040f7824 */ /* 0x040fe200078e02ff */
[-C--:B------:R-:W-:Y:S01]  /*72a10*/  LEA.HI.X.SX32 R11, R5, R3.reuse, 0x1, P5 ;  /* 0x00000003050b7211 */ /* 0x080fe200028f0eff */
[C---:B------:R-:W-:Y:S02]  /*72a20*/  IMAD R5, R4.reuse, 0xfa, RZ ;  /* 0x000000fa04057824 */ /* 0x040fe400078e02ff */
[----:B------:R0:W-:Y:S01]  /*72a30*/  STL.64 [R1+0x1b0], R12 ;  /* 0x0001b00c01007387 */ /* 0x0001e20000100a00 */
[C---:B------:R-:W-:Y:S02]  /*72a40*/  IMAD R18, R4.reuse, 0x1f8, RZ ;  /* 0x000001f804127824 */ /* 0x040fe400078e02ff */
[----:B------:R-:W-:Y:S01]  /*72a50*/  IMAD R4, R4, 0x1fa, RZ ;  /* 0x000001fa04047824 */ /* 0x000fe200078e02ff */
[----:B------:R-:W-:Y:S01]  /*72a60*/  LEA.HI.X.SX32 R9, R5, R3, 0x1, P6 ;  /* 0x0000000305097211 */ /* 0x000fe200030f0eff */
[----:B------:R1:W-:Y:S01]  /*72a70*/  STL.64 [R1+0x1a8], R10 ;  /* 0x0001a80a01007387 */ /* 0x0003e20000100a00 */
[----:B0-----:R-:W-:Y:S01]  /*72a80*/  IADD3 R12, P4, R15, R2, RZ ;  /* 0x000000020f0c7210 */ /* 0x001fe20007f9e0ff */
[----:B------:R-:W-:-:S02]  /*72a90*/  MOV R15, c[0x0][0x1c8] ;  /* 0x00007200000f7a02 */ /* 0x000fc40000000f00 */
[----:B------:R0:W-:Y:S01]  /*72aa0*/  STL.64 [R1+0x1a0], R8 ;  /* 0x0001a00801007387 */ /* 0x0001e20000100a00 */
[-C--:B-1----:R-:W-:Y:S02]  /*72ab0*/  IADD3 R10, P5, R18, R2.reuse, RZ ;  /* 0x00000002120a7210 */ /* 0x082fe40007fbe0ff */
[C---:B------:R-:W-:Y:S02]  /*72ac0*/  IMAD R5, R15.reuse, 0xfb, RZ ;  /* 0x000000fb0f057824 */ /* 0x040fe400078e02ff */
[----:B------:R-:W-:Y:S01]  /*72ad0*/  IMAD.MOV.U32 R18, RZ, RZ, c[0x0][0x1c8] ;  /* 0x00007200ff127624 */ /* 0x000fe200078e00ff */
[-C--:B0-----:R-:W-:Y:S01]  /*72ae0*/  IADD3 R8, P6, R4, R2.reuse, RZ ;  /* 0x0000000204087210 */ /* 0x081fe20007fde0ff */
[C---:B------:R-:W-:Y:S02]  /*72af0*/  IMAD R4, R15.reuse, 0x1fc, RZ ;  /* 0x000001fc0f047824 */ /* 0x040fe400078e02ff */
[----:B------:R-:W-:Y:S01]  /*72b00*/  IMAD R15, R15, 0xfc, RZ ;  /* 0x000000fc0f0f7824 */ /* 0x000fe200078e02ff */
[----:B------:R-:W-:Y:S01]  /*72b10*/  LEA.HI.X.SX32 R13, R5, R3, 0x1, P4 ;  /* 0x00000003050d7211 */ /* 0x000fe200020f0eff */
[----:B------:R-:W-:Y:S01]  /*72b20*/  IMAD R5, R18, 0xfd, RZ ;  /* 0x000000fd12057824 */ /* 0x000fe200078e02ff */
[----:B------:R-:W-:-:S02]  /*72b30*/  IADD3 R4, P4, R4, R2, RZ ;  /* 0x0000000204047210 */ /* 0x000fc40007f9e0ff */
[-C--:B------:R-:W-:Y:S01]  /*72b40*/  LEA.HI.X.SX32 R11, R15, R3.reuse, 0x1, P5 ;  /* 0x000000030f0b7211 */ /* 0x080fe200028f0eff */
[----:B------:R-:W-:Y:S01]  /*72b50*/  IMAD R15, R18, 0xfe, RZ ;  /* 0x000000fe120f7824 */ /* 0x000fe200078e02ff */
[----:B------:R-:W-:Y:S01]  /*72b60*/  IADD3 R2, P5, R0, R2, RZ ;  /* 0x0000000200027210 */ /* 0x000fe20007fbe0ff */
[----:B------:R-:W-:Y:S01]  /*72b70*/  IMAD R0, R18, 0xff, RZ ;  /* 0x000000ff12007824 */ /* 0x000fe200078e02ff */
[-C--:B------:R-:W-:Y:S02]  /*72b80*/  LEA.HI.X.SX32 R9, R5, R3.reuse, 0x1, P6 ;  /* 0x0000000305097211 */ /* 0x080fe400030f0eff */
[-C--:B------:R-:W-:Y:S01]  /*72b90*/  LEA.HI.X.SX32 R5, R15, R3.reuse, 0x1, P4 ;  /* 0x000000030f057211 */ /* 0x080fe200020f0eff */
[----:B------:R-:W-:Y:S01]  /*72ba0*/  STL.64 [R1+0x198], R12 ;  /* 0x0001980c01007387 */ /* 0x000fe20000100a00 */
[----:B------:R-:W-:Y:S01]  /*72bb0*/  LEA.HI.X.SX32 R3, R0, R3, 0x1, P5 ;  /* 0x0000000300037211 */ /* 0x000fe200028f0eff */
[----:B------:R-:W-:Y:S02]  /*72bc0*/  STL.64 [R1+0x190], R10 ;  /* 0x0001900a01007387 */ /* 0x000fe40000100a00 */
[----:B------:R-:W-:Y:S01]  /*72bd0*/  STL.64 [R1+0x1408], R4 ;  /* 0x0014080401007387 */ /* 0x000fe20000100a00 */
[----:B------:R-:W-:Y:S02]  /*72be0*/  STL.64 [R1+0x188], R8 ;  /* 0x0001880801007387 */ /* 0x000fe40000100a00 */
[----:B------:R-:W-:Y:S02]  /*72bf0*/  STL.64 [R1+0x1410], R2 ;  /* 0x0014100201007387 */ /* 0x000fe40000100a00 */
[----:B------:R-:W-:Y:S01]  /*72c00*/  STL.64 [R1+0x15b0], R2 ;  /* 0x0015b00201007387 */ /* 0x000fe20000100a00 */
[----:B--2---:R-:W-:-:S02]  /*72c10*/  PRMT R6, R19, 0x7632, R6 ;  /* 0x0000763213067816 */ /* 0x004fc40000000006 */
[----:B---3--:R-:W-:-:S03]  /*72c20*/  PRMT R0, R29, 0x7632, R0 ;  /* 0x000076321d007816 */ /* 0x008fc60000000000 */
[----:B----4-:R-:W-:Y:S01]  /*72c30*/  STG.E.U16 [R20.64], R6 ;  /* 0x0000000614007986 */ /* 0x010fe2000c101506 */
[----:B-----5:R0:W-:Y:S03]  /*72c40*/  STG.E.U16 [R24.64], R29 ;  /* 0x0000001d18007986 */ /* 0x0201e6000c101506 */
[----:B------:R1:W-:Y:S01]  /*72c50*/  STG.E.U16 [R26.64], R0 ;  /* 0x000000001a007986 */ /* 0x0003e2000c101506 */
[----:B------:R-:W-:Y:S01]  /*72c60*/  PRMT R14, R28, 0x7632, R14 ;  /* 0x000076321c0e7816 */ /* 0x000fe2000000000e */
[----:B------:R2:W-:Y:S02]  /*72c70*/  STG.E.U16 [R22.64], R28 ;  /* 0x0000001c16007986 */ /* 0x0005e4000c101506 */
[----:B0-----:R-:W3:Y:S01]  /*72c80*/  LDL.LU.64 R24, [R1+0x150] ;  /* 0x0001500001187983 */ /* 0x001ee20000300a00 */
[----:B-1----:R-:W4:Y:S03]  /*72c90*/  LDL.LU.64 R26, [R1+0x148] ;  /* 0x00014800011a7983 */ /* 0x002f260000300a00 */
[----:B--2---:R-:W2:Y:S01]  /*72ca0*/  LDL.LU R28, [R1+0x2cc] ;  /* 0x0002cc00011c7983 */ /* 0x004ea20000300800 */
[----:B------:R-:W5:Y:S03]  /*72cb0*/  LDL.LU R23, [R1+0x310] ;  /* 0x0003100001177983 */ /* 0x000f660000300800 */
[----:B-----5:R0:W-:Y:S04]  /*72cc0*/  STL [R1+0x15f0], R23 ;  /* 0x0015f01701007387 */ /* 0x0201e80000100800 */
[----:B0-----:R-:W5:Y:S04]  /*72cd0*/  LDL.LU R23, [R1+0x320] ;  /* 0x0003200001177983 */ /* 0x001f680000300800 */
[----:B-----5:R0:W-:Y:S04]  /*72ce0*/  STL [R1+0x1608], R23 ;  /* 0x0016081701007387 */ /* 0x0201e80000100800 */
[----:B0-----:R-:W5:Y:S04]  /*72cf0*/  LDL.LU R23, [R1+0x330] ;  /* 0x0003300001177983 */ /* 0x001f680000300800 */
[----:B-----5:R0:W-:Y:S04]  /*72d00*/  STL [R1+0x1628], R23 ;  /* 0x0016281701007387 */ /* 0x0201e80000100800 */
[----:B0-----:R-:W5:Y:S01]  /*72d10*/  LDL.LU R23, [R1+0x340] ;  /* 0x0003400001177983 */ /* 0x001f620000300800 */
[----:B------:R-:W2:Y:S03]  /*72d20*/  LDL.LU.64 R2, [R1+0xf0] ;  /* 0x0000f00001027983 */ /* 0x000ea60000300a00 */
[----:B--2---:R0:W-:Y:S04]  /*72d30*/  STL [R1+0x15b8], R3 ;  /* 0x0015b80301007387 */ /* 0x0041e80000100800 */
[----:B0-----:R-:W2:Y:S04]  /*72d40*/  LDL.LU R3, [R1+0x344] ;  /* 0x0003440001037983 */ /* 0x001ea80000300800 */
[----:B--2---:R0:W-:Y:S04]  /*72d50*/  STL.64 [R1+0x15c8], R2 ;  /* 0x0015c80201007387 */ /* 0x0041e80000100a00 */
[----:B0-----:R-:W2:Y:S04]  /*72d60*/  LDL.LU.64 R2, [R1+0x100] ;  /* 0x0001000001027983 */ /* 0x001ea80000300a00 */
[----:B--2---:R0:W-:Y:S04]  /*72d70*/  STL.64 [R1+0x15d8], R2 ;  /* 0x0015d80201007387 */ /* 0x0041e80000100a00 */
[----:B0-----:R-:W2:Y:S04]  /*72d80*/  LDL.LU.64 R2, [R1+0x108] ;  /* 0x0001080001027983 */ /* 0x001ea80000300a00 */
[----:B--2---:R-:W-:Y:S01]  /*72d90*/  STL [R1+0x15e0], R3 ;  /* 0x0015e00301007387 */ /* 0x004fe20000100800 */
[----:B------:R0:W-:Y:S03]  /*72da0*/  STL.64 [R1+0x1600], R2 ;  /* 0x0016000201007387 */ /* 0x0001e60000100a00 */
[----:B0-----:R-:W2:Y:S04]  /*72db0*/  LDL.LU.64 R2, [R1+0x120] ;  /* 0x0001200001027983 */ /* 0x001ea80000300a00 */
[----:B--2---:R0:W-:Y:S04]  /*72dc0*/  STL.64 [R1+0x1610], R2 ;  /* 0x0016100201007387 */ /* 0x0041e80000100a00 */
[----:B0-----:R-:W2:Y:S04]  /*72dd0*/  LDL.LU.64 R2, [R1+0x128] ;  /* 0x0001280001027983 */ /* 0x001ea80000300a00 */
[----:B--2---:R-:W-:Y:S01]  /*72de0*/  STL [R1+0x1618], R3 ;  /* 0x0016180301007387 */ /* 0x004fe20000100800 */
[----:B------:R0:W-:Y:S03]  /*72df0*/  STL.64 [R1+0x1638], R2 ;  /* 0x0016380201007387 */ /* 0x0001e60000100a00 */
[----:B0-----:R-:W2:Y:S01]  /*72e00*/  LDL.LU.64 R2, [R1+0x140] ;  /* 0x0001400001027983 */ /* 0x001ea20000300a00 */
[----:B------:R-:W2:Y:S03]  /*72e10*/  LDL.LU.64 R4, [R1+0xe8] ;  /* 0x0000e80001047983 */ /* 0x000ea60000300a00 */
[----:B--2---:R0:W-:Y:S04]  /*72e20*/  STL.64 [R1+0x15c0], R4 ;  /* 0x0015c00401007387 */ /* 0x0041e80000100a00 */
[----:B0-----:R-:W2:Y:S04]  /*72e30*/  LDL.LU.64 R4, [R1+0xf8] ;  /* 0x0000f80001047983 */ /* 0x001ea80000300a00 */
[----:B--2---:R0:W-:Y:S04]  /*72e40*/  STL.64 [R1+0x15e8], R4 ;  /* 0x0015e80401007387 */ /* 0x0041e80000100a00 */
[----:B0-----:R-:W2:Y:S04]  /*72e50*/  LDL.LU.64 R4, [R1+0x110] ;  /* 0x0001100001047983 */ /* 0x001ea80000300a00 */
[----:B--2---:R0:W-:Y:S04]  /*72e60*/  STL.64 [R1+0x15f8], R4 ;  /* 0x0015f80401007387 */ /* 0x0041e80000100a00 */
[----:B0-----:R-:W2:Y:S04]  /*72e70*/  LDL.LU.64 R4, [R1+0x118] ;  /* 0x0001180001047983 */ /* 0x001ea80000300a00 */
[----:B--2---:R0:W-:Y:S04]  /*72e80*/  STL.64 [R1+0x1620], R4 ;  /* 0x0016200401007387 */ /* 0x0041e80000100a00 */
[----:B0-----:R-:W2:Y:S01]  /*72e90*/  LDL.LU.64 R4, [R1+0x130] ;  /* 0x0001300001047983 */ /* 0x001ea20000300a00 */
[----:B------:R-:W-:-:S03]  /*72ea0*/  PRMT R0, R28, 0x7632, R0 ;  /* 0x000076321c007816 */ /* 0x000fc60000000000 */
[----:B---3--:R-:W-:Y:S01]  /*72eb0*/  STG.E.U16 [R24.64], R14 ;  /* 0x0000000e18007986 */ /* 0x008fe2000c101506 */
[----:B----4-:R-:W-:Y:S03]  /*72ec0*/  STG.E.U16 [R26.64], R28 ;  /* 0x0000001c1a007986 */ /* 0x010fe6000c101506 */
[----:B--2---:R0:W-:Y:S04]  /*72ed0*/  STL.64 [R1+0x1630], R4 ;  /* 0x0016300401007387 */ /* 0x0041e80000100a00 */
[----:B0-----:R-:W5:Y:S01]  /*72ee0*/  LDL.LU.64 R4, [R1+0x138] ;  /* 0x0001380001047983 */ /* 0x001f620000300a00 */
[----:B------:R-:W2:Y:S02]  /*72ef0*/  LDL.LU R8, [R1+0x334] ;  /* 0x0003340001087983 */ /* 0x000ea40000300800 */
[----:B------:R-:W3:Y:S02]  /*72f00*/  LDL.LU.64 R6, [R1+0xe0] ;  /* 0x0000e00001067983 */ /* 0x000ee40000300a00 */
[----:B------:R-:W4:Y:S01]  /*72f10*/  LDL.LU.64 R12, [R1+0xd8] ;  /* 0x0000d800010c7983 */ /* 0x000f220000300a00 */
[----:B------:R-:W4:Y:S01]  /*72f20*/  LDL.LU R9, [R1+0x324] ;  /* 0x0003240001097983 */ /* 0x000f220000300800 */
[----:B------:R-:W2:Y:S02]  /*72f30*/  LDL.LU.64 R10, [R1+0xd0] ;  /* 0x0000d000010a7983 */ /* 0x000ea40000300a00 */
[----:B------:R-:W2:Y:S02]  /*72f40*/  LDL.LU.64 R16, [R1+0xc8] ;  /* 0x0000c80001107983 */ /* 0x000ea40000300a00 */
[----:B------:R-:W2:Y:S01]  /*72f50*/  LDL.LU R20, [R1+0x314] ;  /* 0x0003140001147983 */ /* 0x000ea20000300800 */
[----:B------:R-:W2:Y:S01]  /*72f60*/  LDL.LU.64 R18, [R1+0xc0] ;  /* 0x0000c00001127983 */ /* 0x000ea20000300a00 */
[----:B------:R-:W2:Y:S02]  /*72f70*/  LDL.LU R21, [R1+0x348] ;  /* 0x0003480001157983 */ /* 0x000ea40000300800 */
[----:B------:R-:W2:Y:S02]  /*72f80*/  LDL.LU R22, [R1+0x338] ;  /* 0x0003380001167983 */ /* 0x000ea40000300800 */
[----:B------:R-:W2:Y:S01]  /*72f90*/  LDL.LU.64 R14, [R1+0xb8] ;  /* 0x0000b800010e7983 */ /* 0x000ea20000300a00 */
[----:B------:R-:W2:Y:S01]  /*72fa0*/  LDL.LU.64 R24, [R1+0xb0] ;  /* 0x0000b00001187983 */ /* 0x000ea20000300a00 */
[----:B------:R-:W2:Y:S02]  /*72fb0*/  LDL.LU.64 R26, [R1+0xa8] ;  /* 0x0000a800011a7983 */ /* 0x000ea40000300a00 */
[----:B------:R-:W2:Y:S01]  /*72fc0*/  LDL.LU.64 R28, [R1+0xa0] ;  /* 0x0000a000011c7983 */ /* 0x000ea20000300a00 */
[----:B------:R0:W-:Y:S04]  /*72fd0*/  STG.E.U16 [R2.64], R0 ;  /* 0x0000000002007986 */ /* 0x0001e8000c101506 */
[----:B0-----:R-:W2:Y:S04]  /*72fe0*/  LDL.LU.64 R2, [R1+0x1638] ;  /* 0x0016380001027983 */ /* 0x001ea80000300a00 */
[----:B-----5:R0:W-:Y:S04]  /*72ff0*/  STG.E.U16 [R4.64], R23 ;  /* 0x0000001704007986 */ /* 0x0201e8000c101506 */
[----:B0-----:R-:W5:Y:S01]  /*73000*/  LDL.LU.64 R4, [R1+0x1630] ;  /* 0x0016300001047983 */ /* 0x001f620000300a00 */
[----:B--2---:R-:W-:-:S03]  /*73010*/  PRMT R3, R23, 0x7632, R3 ;  /* 0x0000763217037816 */ /* 0x004fc60000000003 */
[----:B------:R-:W2:Y:S04]  /*73020*/  LDL.LU R23, [R1+0x1628] ;  /* 0x0016280001177983 */ /* 0x000ea80000300800 */
[----:B-----5:R0:W-:Y:S04]  /*73030*/  STG.E.U16 [R4.64], R3 ;  /* 0x0000000304007986 */ /* 0x0201e8000c101506 */
[----:B0-----:R-:W5:Y:S01]  /*73040*/  LDL.LU.64 R4, [R1+0x1620] ;  /* 0x0016200001047983 */ /* 0x001f620000300a00 */
[----:B------:R-:W3:Y:S01]  /*73050*/  LDL.LU R3, [R1+0x1618] ;  /* 0x0016180001037983 */ /* 0x000ee20000300800 */
[----:B--2---:R-:W-:-:S02]  /*73060*/  PRMT R0, R23, 0x7632, R0 ;  /* 0x0000763217007816 */ /* 0x004fc40000000000 */
[----:B---3--:R0:W-:Y:S04]  /*73070*/  STG.E.U16 [R2.64], R23 ;  /* 0x0000001702007986 */ /* 0x0081e8000c101506 */
[----:B0-----:R-:W2:Y:S01]  /*73080*/  LDL.LU.64 R2, [R1+0x1610] ;  /* 0x0016100001027983 */ /* 0x001ea20000300a00 */
[----:B------:R-:W5:Y:S03]  /*73090*/  LDL.LU R23, [R1+0x1608] ;  /* 0x0016080001177983 */ /* 0x000f660000300800 */
[----:B--2---:R0:W-:Y:S01]  /*730a0*/  STG.E.U16 [R2.64], R0 ;  /* 0x0000000002007986 */ /* 0x0041e2000c101506 */
[----:B-----5:R1:W-:Y:S03]  /*730b0*/  STG.E.U16 [R4.64], R23 ;  /* 0x0000001704007986 */ /* 0x0203e6000c101506 */
[----:B0-----:R-:W2:Y:S01]  /*730c0*/  LDL.LU.64 R2, [R1+0x1600] ;  /* 0x0016000001027983 */ /* 0x001ea20000300a00 */
[----:B-1----:R-:W3:Y:S01]  /*730d0*/  LDL.LU.64 R4, [R1+0x15f8] ;  /* 0x0015f80001047983 */ /* 0x002ee20000300a00 */
[----:B--2---:R-:W-:-:S02]  /*730e0*/  PRMT R3, R23, 0x7632, R3 ;  /* 0x0000763217037816 */ /* 0x004fc40000000003 */
[----:B------:R-:W2:Y:S04]  /*730f0*/  LDL.LU R23, [R1+0x15f0] ;  /* 0x0015f00001177983 */ /* 0x000ea80000300800 */
[----:B---3--:R0:W-:Y:S04]  /*73100*/  STG.E.U16 [R4.64], R3 ;  /* 0x0000000304007986 */ /* 0x0081e8000c101506 */
[----:B0-----:R-:W3:Y:S01]  /*73110*/  LDL.LU.64 R4, [R1+0x15e8] ;  /* 0x0015e80001047983 */ /* 0x001ee20000300a00 */
[----:B------:R-:W2:Y:S03]  /*73120*/  LDL.LU R3, [R1+0x15e0] ;  /* 0x0015e00001037983 */ /* 0x000ea60000300800 */
[----:B--2---:R0:W-:Y:S04]  /*73130*/  STG.E.U16 [R2.64], R23 ;  /* 0x0000001702007986 */ /* 0x0041e8000c101506 */
[----:B0-----:R-:W2:Y:S01]  /*73140*/  LDL.LU.64 R2, [R1+0x15d8] ;  /* 0x0015d80001027983 */ /* 0x001ea20000300a00 */
[----:B------:R-:W-:-:S02]  /*73150*/  PRMT R0, R23, 0x7632, R0 ;  /* 0x0000763217007816 */ /* 0x000fc40000000000 */
[----:B------:R-:W5:Y:S03]  /*73160*/  LDL.LU R23, [R1+0x15d0] ;  /* 0x0015d00001177983 */ /* 0x000f660000300800 */
[----:B--2---:R0:W-:Y:S04]  /*73170*/  STG.E.U16 [R2.64], R0 ;  /* 0x0000000002007986 */ /* 0x0041e8000c101506 */
[----:B0-----:R-:W3:Y:S04]  /*73180*/  LDL.LU.64 R2, [R1+0x15c8] ;  /* 0x0015c80001027983 */ /* 0x001ee80000300a00 */
[----:B---3--:R0:W-:Y:S01]  /*73190*/  STG.E.U16 [R4.64], R3 ;  /* 0x0000000304007986 */ /* 0x0081e2000c101506 */
[----:B-----5:R-:W-:-:S03]  /*731a0*/  PRMT R23, R3, 0x7632, R23 ;  /* 0x0000763203177816 */ /* 0x020fc60000000017 */
[----:B0-----:R-:W2:Y:S01]  /*731b0*/  LDL.LU.64 R4, [R1+0x15c0] ;  /* 0x0015c00001047983 */ /* 0x001ea20000300a00 */
[----:B------:R-:W3:Y:S01]  /*731c0*/  LDL.LU R3, [R1+0x15b8] ;  /* 0x0015b80001037983 */ /* 0x000ee20000300800 */
[----:B------:R-:W-:Y:S02]  /*731d0*/  PRMT R0, R8, 0x7632, R0 ;  /* 0x0000763208007816 */ /* 0x000fe40000000000 */
[----:B---3--:R0:W-:Y:S04]  /*731e0*/  STG.E.U16 [R2.64], R23 ;  /* 0x0000001702007986 */ /* 0x0081e8000c101506 */
[----:B0-----:R-:W3:Y:S01]  /*731f0*/  LDL.LU.64 R2, [R1+0x15b0] ;  /* 0x0015b00001027983 */ /* 0x001ee20000300a00 */
[----:B--2---:R-:W-:Y:S02]  /*73200*/  STG.E.U16 [R4.64], R8 ;  /* 0x0000000804007986 */ /* 0x004fe4000c101506 */
[----:B------:R0:W-:Y:S02]  /*73210*/  STG.E.U16 [R6.64], R0 ;  /* 0x0000000006007986 */ /* 0x0001e4000c101506 */
[----:B----4-:R-:W-:Y:S01]  /*73220*/  STG.E.U16 [R12.64], R9 ;  /* 0x000000090c007986 */ /* 0x010fe2000c101506 */
[----:B------:R-:W2:Y:S01]  /*73230*/  LDL.LU R23, [R1+0x15a8] ;  /* 0x0015a80001177983 */ /* 0x000ea20000300800 */
[----:B0-----:R-:W-:-:S02]  /*73240*/  PRMT R0, R20, 0x7632, R0 ;  /* 0x0000763214007816 */ /* 0x001fc40000000000 */
[----:B---3--:R-:W-:Y:S02]  /*73250*/  PRMT R3, R9, 0x7632, R3 ;  /* 0x0000763209037816 */ /* 0x008fe40000000003 */
[----:B------:R-:W-:-:S03]  /*73260*/  PRMT R2, R21, 0x7632, R2 ;  /* 0x0000763215027816 */ /* 0x000fc60000000002 */
[----:B------:R-:W-:Y:S01]  /*73270*/  STG.E.U16 [R10.64], R3 ;  /* 0x000000030a007986 */ /* 0x000fe2000c101506 */
[----:B------:R-:W-:Y:S02]  /*73280*/  STG.E.U16 [R16.64], R20 ;  /* 0x0000001410007986 */ /* 0x000fe4000c101506 */
[----:B------:R-:W-:Y:S02]  /*73290*/  STG.E.U16 [R18.64], R0 ;  /* 0x0000000012007986 */ /* 0x000fe4000c101506 */
[----:B------:R0:W-:Y:S01]  /*732a0*/  STG.E.U16 [R14.64], R21 ;  /* 0x000000150e007986 */ /* 0x0001e2000c101506 */
[----:B------:R-:W-:Y:S01]  /*732b0*/  STG.E.U16 [R24.64], R2 ;  /* 0x0000000218007986 */ /* 0x000fe2000c101506 */
[----:B------:R1:W-:Y:S03]  /*732c0*/  STG.E.U16 [R26.64], R22 ;  /* 0x000000161a007986 */ /* 0x0003e6000c101506 */
[----:B0-----:R-:W3:Y:S01]  /*732d0*/  LDL.LU.64 R20, [R1+0x98] ;  /* 0x0000980001147983 */ /* 0x001ee20000300a00 */
[----:B-1----:R-:W2:Y:S02]  /*732e0*/  LDL.LU R27, [R1+0x328] ;  /* 0x00032800011b7983 */ /* 0x002ea40000300800 */
[----:B------:R-:W4:Y:S02]  /*732f0*/  LDL.LU R25, [R1+0x318] ;  /* 0x0003180001197983 */ /* 0x000f240000300800 */
[----:B------:R-:W5:Y:S02]  /*73300*/  LDL.LU R4, [R1+0x33c] ;  /* 0x00033c0001047983 */ /* 0x000f640000300800 */
[----:B-----5:R0:W-:Y:S04]  /*73310*/  STL [R1+0x1580], R4 ;  /* 0x0015800401007387 */ /* 0x0201e80000100800 */
[----:B0-----:R-:W5:Y:S01]  /*73320*/  LDL.LU R4, [R1+0x34c] ;  /* 0x00034c0001047983 */ /* 0x001f620000300800 */
[----:B------:R-:W2:Y:S03]  /*73330*/  LDL.LU.64 R6, [R1+0x48] ;  /* 0x0000480001067983 */ /* 0x000ea60000300a00 */
[----:B--2---:R0:W-:Y:S04]  /*73340*/  STL [R1+0x1550], R6 ;  /* 0x0015500601007387 */ /* 0x0041e80000100800 */
[----:B0-----:R-:W2:Y:S01]  /*73350*/  LDL.LU R6, [R1+0x32c] ;  /* 0x00032c0001067983 */ /* 0x001ea20000300800 */
[----:B------:R-:W-:Y:S03]  /*73360*/  STL [R1+0x1540], R7 ;  /* 0x0015400701007387 */ /* 0x000fe60000100800 */
[----:B--2---:R0:W-:Y:S04]  /*73370*/  STL.64 [R1+0x1560], R6 ;  /* 0x0015600601007387 */ /* 0x0041e80000100a00 */
[----:B0-----:R-:W2:Y:S04]  /*73380*/  LDL.LU.64 R6, [R1+0x60] ;  /* 0x0000600001067983 */ /* 0x001ea80000300a00 */
[----:B--2---:R0:W-:Y:S04]  /*73390*/  STL.64 [R1+0x1568], R6 ;  /* 0x0015680601007387 */ /* 0x0041e80000100a00 */
[----:B0-----:R-:W2:Y:S04]  /*733a0*/  LDL.LU.64 R6, [R1+0x68] ;  /* 0x0000680001067983 */ /* 0x001ea80000300a00 */
[----:B--2---:R-:W-:Y:S01]  /*733b0*/  STL [R1+0x1570], R7 ;  /* 0x0015700701007387 */ /* 0x004fe20000100800 */
[----:B------:R0:W-:Y:S03]  /*733c0*/  STL.64 [R1+0x1590], R6 ;  /* 0x0015900601007387 */ /* 0x0001e60000100a00 */
[----:B0-----:R-:W2:Y:S01]  /*733d0*/  LDL.LU.64 R6, [R1+0x80] ;  /* 0x0000800001067983 */ /* 0x001ea20000300a00 */
[----:B------:R-:W-:-:S03]  /*733e0*/  PRMT R0, R22, 0x7632, R0 ;  /* 0x0000763216007816 */ /* 0x000fc60000000000 */
[----:B--2---:R0:W-:Y:S04]  /*733f0*/  STL.64 [R1+0x1598], R6 ;  /* 0x0015980601007387 */ /* 0x0041e80000100a00 */
[----:B0-----:R-:W2:Y:S04]  /*73400*/  LDL.LU.64 R6, [R1+0x88] ;  /* 0x0000880001067983 */ /* 0x001ea80000300a00 */
[----:B------:R-:W-:Y:S04]  /*73410*/  STG.E.U16 [R28.64], R0 ;  /* 0x000000001c007986 */ /* 0x000fe8000c101506 */
[----:B--2---:R0:W-:Y:S04]  /*73420*/  STL.64 [R1+0x15a0], R6 ;  /* 0x0015a00601007387 */ /* 0x0041e80000100a00 */
[----:B0-----:R-:W2:Y:S01]  /*73430*/  LDL.LU.64 R6, [R1+0x90] ;  /* 0x0000900001067983 */ /* 0x001ea20000300a00 */
[----:B------:R-:W2:Y:S02]  /*73440*/  LDL.LU R28, [R1+0x31c] ;  /* 0x00031c00011c7983 */ /* 0x000ea40000300800 */
[----:B------:R-:W2:Y:S02]  /*73450*/  LDL.LU.64 R12, [R1+0x40] ;  /* 0x00004000010c7983 */ /* 0x000ea40000300a00 */
[----:B--2---:R0:W-:Y:S04]  /*73460*/  STL.64 [R1+0x1548], R12 ;  /* 0x0015480c01007387 */ /* 0x0041e80000100a00 */
[----:B0-----:R-:W2:Y:S04]  /*73470*/  LDL.LU.64 R12, [R1+0x50] ;  /* 0x00005000010c7983 */ /* 0x001ea80000300a00 */
[----:B--2---:R0:W-:Y:S04]  /*73480*/  STL.64 [R1+0x1558], R12 ;  /* 0x0015580c01007387 */ /* 0x0041e80000100a00 */
[----:B0-----:R-:W2:Y:S04]  /*73490*/  LDL.LU.64 R12, [R1+0x58] ;  /* 0x00005800010c7983 */ /* 0x001ea80000300a00 */
[----:B--2---:R0:W-:Y:S04]  /*734a0*/  STL.64 [R1+0x1578], R12 ;  /* 0x0015780c01007387 */ /* 0x0041e80000100a00 */
[----:B0-----:R-:W2:Y:S01]  /*734b0*/  LDL.LU.64 R12, [R1+0x70] ;  /* 0x00007000010c7983 */ /* 0x001ea20000300a00 */
[----:B------:R-:W-:Y:S01]  /*734c0*/  PRMT R23, R27, 0x7632, R23 ;  /* 0x000076321b177816 */ /* 0x000fe20000000017 */
[----:B---3--:R-:W-:Y:S04]  /*734d0*/  STG.E.U16 [R20.64], R27 ;  /* 0x0000001b14007986 */ /* 0x008fe8000c101506 */
[----:B------:R-:W-:Y:S04]  /*734e0*/  STG.E.U16 [R6.64], R23 ;  /* 0x0000001706007986 */ /* 0x000fe8000c101506 */
[----:B--2---:R0:W-:Y:S04]  /*734f0*/  STL.64 [R1+0x1588], R12 ;  /* 0x0015880c01007387 */ /* 0x0041e80000100a00 */
[----:B0-----:R-:W5:Y:S01]  /*73500*/  LDL.LU.64 R12, [R1+0x78] ;  /* 0x00007800010c7983 */ /* 0x001f620000300a00 */
[----:B------:R-:W2:Y:S02]  /*73510*/  LDL.LU.64 R8, [R1+0x38] ;  /* 0x0000380001087983 */ /* 0x000ea40000300a00 */
[----:B------:R-:W2:Y:S02]  /*73520*/  LDL.LU R24, [R1+0x300] ;  /* 0x0003000001187983 */ /* 0x000ea40000300800 */
[----:B------:R-:W3:Y:S01]  /*73530*/  LDL.LU.64 R10, [R1+0x30] ;  /* 0x00003000010a7983 */ /* 0x000ee20000300a00 */
[----:B------:R-:W2:Y:S01]  /*73540*/  LDL.LU.64 R16, [R1+0x28] ;  /* 0x0000280001107983 */ /* 0x000ea20000300a00 */
[----:B------:R-:W2:Y:S02]  /*73550*/  LDL.LU R5, [R1+0x2f0] ;  /* 0x0002f00001057983 */ /* 0x000ea40000300800 */
[----:B------:R-:W2:Y:S02]  /*73560*/  LDL.LU.64 R18, [R1+0x20] ;  /* 0x0000200001127983 */ /* 0x000ea40000300a00 */
[----:B------:R-:W2:Y:S01]  /*73570*/  LDL.LU R22, [R1+0x2e0] ;  /* 0x0002e00001167983 */ /* 0x000ea20000300800 */
[----:B------:R-:W2:Y:S01]  /*73580*/  LDL.LU R29, [R1+0x2d0] ;  /* 0x0002d000011d7983 */ /* 0x000ea20000300800 */
[----:B------:R-:W2:Y:S02]  /*73590*/  LDL.LU.64 R14, [R1+0x18] ;  /* 0x00001800010e7983 */ /* 0x000ea40000300a00 */
[----:B------:R-:W2:Y:S02]  /*735a0*/  LDL.LU.64 R20, [R1+0x10] ;  /* 0x0000100001147983 */ /* 0x000ea40000300a00 */
[----:B------:R-:W2:Y:S01]  /*735b0*/  LDL.LU.64 R26, [R1+0x8] ;  /* 0x00000800011a7983 */ /* 0x000ea20000300a00 */
[----:B------:R-:W2:Y:S01]  /*735c0*/  LDL.LU.64 R2, [R1] ;  /* 0x0000000001027983 */ /* 0x000ea20000300a00 */
[----:B------:R-:W2:Y:S02]  /*735d0*/  LDL.LU.64 R6, [R1+0x15a0] ;  /* 0x0015a00001067983 */ /* 0x000ea40000300a00 */
[----:B------:R-:W3:Y:S01]  /*735e0*/  LDL.LU R23, [R1+0x304] ;  /* 0x0003040001177983 */ /* 0x000ee20000300800 */
[----:B----4-:R-:W-:Y:S01]  /*735f0*/  PRMT R0, R25, 0x7632, R0 ;  /* 0x0000763219007816 */ /* 0x010fe20000000000 */
[----:B--2---:R0:W-:Y:S04]  /*73600*/  STG.E.U16 [R6.64], R25 ;  /* 0x0000001906007986 */ /* 0x0041e8000c101506 */
[----:B0-----:R-:W2:Y:S04]  /*73610*/  LDL.LU.64 R6, [R1+0x1598] ;  /* 0x0015980001067983 */ /* 0x001ea80000300a00 */
[----:B--2---:R0:W-:Y:S01]  /*73620*/  STG.E.U16 [R6.64], R0 ;  /* 0x0000000006007986 */ /* 0x0041e2000c101506 */
[----:B-----5:R1:W-:Y:S03]  /*73630*/  STG.E.U16 [R12.64], R4 ;  /* 0x000000040c007986 */ /* 0x0203e6000c101506 */
[----:B0-----:R-:W2:Y:S01]  /*73640*/  LDL.LU.64 R6, [R1+0x1590] ;  /* 0x0015900001067983 */ /* 0x001ea20000300a00 */
[----:B------:R-:W4:Y:S02]  /*73650*/  LDL.LU R25, [R1+0x2f4] ;  /* 0x0002f40001197983 */ /* 0x000f240000300800 */
[----:B-1----:R-:W5:Y:S01]  /*73660*/  LDL.LU.64 R12, [R1+0x1588] ;  /* 0x00158800010c7983 */ /* 0x002f620000300a00 */
[----:B--2---:R-:W-:-:S02]  /*73670*/  PRMT R7, R4, 0x7632, R7 ;  /* 0x0000763204077816 */ /* 0x004fc40000000007 */
[----:B------:R-:W2:Y:S04]  /*73680*/  LDL.LU R4, [R1+0x1580] ;  /* 0x0015800001047983 */ /* 0x000ea80000300800 */
[----:B-----5:R0:W-:Y:S04]  /*73690*/  STG.E.U16 [R12.64], R7 ;  /* 0x000000070c007986 */ /* 0x0201e8000c101506 */
[----:B0-----:R-:W5:Y:S01]  /*736a0*/  LDL.LU.64 R12, [R1+0x1578] ;  /* 0x00157800010c7983 */ /* 0x001f620000300a00 */
[----:B------:R-:W2:Y:S03]  /*736b0*/  LDL.LU R7, [R1+0x1570] ;  /* 0x0015700001077983 */ /* 0x000ea60000300800 */
[----:B--2---:R0:W-:Y:S04]  /*736c0*/  STG.E.U16 [R6.64], R4 ;  /* 0x0000000406007986 */ /* 0x0041e8000c101506 */
[----:B0-----:R-:W2:Y:S01]  /*736d0*/  LDL.LU.64 R6, [R1+0x1568] ;  /* 0x0015680001067983 */ /* 0x001ea20000300a00 */
[----:B------:R-:W-:-:S05]  /*736e0*/  PRMT R0, R4, 0x7632, R0 ;  /* 0x0000763204007816 */ /* 0x000fca0000000000 */
[----:B--2---:R0:W-:Y:S04]  /*736f0*/  STG.E.U16 [R6.64], R0 ;  /* 0x0000000006007986 */ /* 0x0041e8000c101506 */
[----:B0-----:R-:W5:Y:S01]  /*73700*/  LDL.LU.64 R6, [R1+0x1560] ;  /* 0x0015600001067983 */ /* 0x001f620000300a00 */
[----:B------:R-:W2:Y:S03]  /*73710*/  LDL.LU R4, [R1+0x2e4] ;  /* 0x0002e40001047983 */ /* 0x000ea60000300800 */
[----:B-----5:R0:W-:Y:S04]  /*73720*/  STG.E.U16 [R12.64], R6 ;  /* 0x000000060c007986 */ /* 0x0201e8000c101506 */
[----:B0-----:R-:W5:Y:S01]  /*73730*/  LDL.LU.64 R12, [R1+0x1558] ;  /* 0x00155800010c7983 */ /* 0x001f620000300a00 */
[----:B------:R-:W-:-:S02]  /*73740*/  PRMT R7, R6, 0x7632, R7 ;  /* 0x0000763206077816 */ /* 0x000fc40000000007 */
[----:B------:R-:W2:Y:S03]  /*73750*/  LDL.LU R6, [R1+0x1550] ;  /* 0x0015500001067983 */ /* 0x000ea60000300800 */
[----:B-----5:R0:W-:Y:S04]  /*73760*/  STG.E.U16 [R12.64], R7 ;  /* 0x000000070c007986 */ /* 0x0201e8000c101506 */
[----:B0-----:R-:W5:Y:S01]  /*73770*/  LDL.LU.64 R12, [R1+0x1548] ;  /* 0x00154800010c7983 */ /* 0x001f620000300a00 */
[----:B------:R-:W2:Y:S01]  /*73780*/  LDL.LU R7, [R1+0x1540] ;  /* 0x0015400001077983 */ /* 0x000ea20000300800 */
[----:B------:R-:W-:Y:S02]  /*73790*/  PRMT R0, R28, 0x7632, R0 ;  /* 0x000076321c007816 */ /* 0x000fe40000000000 */
[----:B--2---:R0:W-:Y:S04]  /*737a0*/  STG.E.U16 [R6.64], R28 ;  /* 0x0000001c06007986 */ /* 0x0041e8000c101506 */
[----:B0-----:R-:W2:Y:S01]  /*737b0*/  LDL.LU.64 R6, [R1+0x1538] ;  /* 0x0015380001067983 */ /* 0x001ea20000300a00 */
[----:B------:R-:W2:Y:S02]  /*737c0*/  LDL.LU R28, [R1+0x1530] ;  /* 0x00153000011c7983 */ /* 0x000ea40000300800 */
[----:B-----5:R0:W-:Y:S02]  /*737d0*/  STG.E.U16 [R12.64], R0 ;  /* 0x000000000c007986 */ /* 0x0201e4000c101506 */
[----:B------:R1:W-:Y:S01]  /*737e0*/  STG.E.U16 [R8.64], R24 ;  /* 0x0000001808007986 */ /* 0x0003e2000c101506 */
[----:B0-----:R-:W5:Y:S01]  /*737f0*/  LDL.LU.64 R12, [R1+0x1528] ;  /* 0x00152800010c7983 */ /* 0x001f620000300a00 */
[----:B-1----:R-:W4:Y:S01]  /*73800*/  LDL.LU.64 R8, [R1+0x1520] ;  /* 0x0015200001087983 */ /* 0x002f220000300a00 */
[----:B--2---:R-:W-:-:S02]  /*73810*/  PRMT R28, R24, 0x7632, R28 ;  /* 0x00007632181c7816 */ /* 0x004fc4000000001c */
[----:B------:R-:W2:Y:S04]  /*73820*/  LDL.LU R24, [R1+0x1518] ;  /* 0x0015180001187983 */ /* 0x000ea80000300800 */
[----:B---3--:R0:W-:Y:S04]  /*73830*/  STG.E.U16 [R10.64], R28 ;  /* 0x0000001c0a007986 */ /* 0x0081e8000c101506 */
[----:B0-----:R-:W3:Y:S01]  /*73840*/  LDL.LU.64 R10, [R1+0x1510] ;  /* 0x00151000010a7983 */ /* 0x001ee20000300a00 */
[----:B------:R-:W2:Y:S01]  /*73850*/  LDL.LU R28, [R1+0x1508] ;  /* 0x00150800011c7983 */ /* 0x000ea20000300800 */
[----:B------:R-:W-:Y:S01]  /*73860*/  PRMT R0, R5, 0x7632, R0 ;  /* 0x0000763205007816 */ /* 0x000fe20000000000 */
[----:B------:R0:W-:Y:S04]  /*73870*/  STG.E.U16 [R16.64], R5 ;  /* 0x0000000510007986 */ /* 0x0001e8000c101506 */
[----:B------:R1:W-:Y:S01]  /*73880*/  STG.E.U16 [R18.64], R0 ;  /* 0x0000000012007986 */ /* 0x0003e2000c101506 */
[----:B------:R4:W-:Y:S03]  /*73890*/  STG.E.U16 [R14.64], R22 ;  /* 0x000000160e007986 */ /* 0x0009e6000c101506 */
[----:B0-----:R-:W3:Y:S04]  /*738a0*/  LDL.LU.64 R16, [R1+0x1500] ;  /* 0x0015000001107983 */ /* 0x001ee80000300a00 */
[----:B-1----:R-:W3:Y:S01]  /*738b0*/  LDL.LU.64 R18, [R1+0x14f8] ;  /* 0x0014f80001127983 */ /* 0x002ee20000300a00 */
[----:B------:R-:W3:Y:S02]  /*738c0*/  LDL.LU R5, [R1+0x2e8] ;  /* 0x0002e80001057983 */ /* 0x000ee40000300800 */
[----:B----4-:R-:W4:Y:S01]  /*738d0*/  LDL.LU.64 R14, [R1+0x14f0] ;  /* 0x0014f000010e7983 */ /* 0x010f220000300a00 */
[----:B------:R-:W-:-:S02]  /*738e0*/  PRMT R0, R29, 0x7632, R0 ;  /* 0x000076321d007816 */ /* 0x000fc40000000000 */
[----:B--2---:R-:W-:Y:S02]  /*738f0*/  PRMT R28, R22, 0x7632, R28 ;  /* 0x00007632161c7816 */ /* 0x004fe4000000001c */
[----:B------:R-:W2:Y:S04]  /*73900*/  LDL.LU R22, [R1+0x14e8] ;  /* 0x0014e80001167983 */ /* 0x000ea80000300800 */
[----:B------:R0:W-:Y:S01]  /*73910*/  STG.E.U16 [R20.64], R28 ;  /* 0x0000001c14007986 */ /* 0x0001e2000c101506 */
[----:B------:R1:W-:Y:S03]  /*73920*/  STG.E.U16 [R26.64], R29 ;  /* 0x0000001d1a007986 */ /* 0x0003e6000c101506 */
[----:B0-----:R-:W2:Y:S01]  /*73930*/  LDL.LU.64 R20, [R1+0x14e0] ;  /* 0x0014e00001147983 */ /* 0x001ea20000300a00 */
[----:B------:R-:W2:Y:S02]  /*73940*/  LDL.LU R28, [R1+0x14d8] ;  /* 0x0014d800011c7983 */ /* 0x000ea40000300800 */
[----:B-1----:R-:W2:Y:S02]  /*73950*/  LDL.LU.64 R26, [R1+0x14d0] ;  /* 0x0014d000011a7983 */ /* 0x002ea40000300a00 */
[----:B------:R-:W3:Y:S01]  /*73960*/  LDL.LU R29, [R1+0x14cc] ;  /* 0x0014cc00011d7983 */ /* 0x000ee20000300800 */
[----:B------:R0:W-:Y:S04]  /*73970*/  STG.E.U16 [R2.64], R0 ;  /* 0x0000000002007986 */ /* 0x0001e8000c101506 */
[----:B0-----:R-:W4:Y:S01]  /*73980*/  LDL.LU.64 R2, [R1+0x180] ;  /* 0x0001800001027983 */ /* 0x001f220000300a00 */
[----:B--2---:R-:W-:-:S03]  /*73990*/  PRMT R27, R23, 0x7632, R27 ;  /* 0x00007632171b7816 */ /* 0x004fc6000000001b */
[----:B---3--:R0:W-:Y:S04]  /*739a0*/  STG.E.U16 [R28.64], R23 ;  /* 0x000000171c007986 */ /* 0x0081e8000c101506 */
[----:B0-----:R-:W2:Y:S01]  /*739b0*/  LDL.LU R23, [R1+0x14c8] ;  /* 0x0014c80001177983 */ /* 0x001ea20000300800 */
[----:B------:R-:W3:Y:S02]  /*739c0*/  LDL.LU R29, [R1+0x308] ;  /* 0x00030800011d7983 */ /* 0x000ee40000300800 */
[----:B------:R-:W3:Y:S01]  /*739d0*/  LDL.LU R28, [R1+0x2f8] ;  /* 0x0002f800011c7983 */ /* 0x000ee20000300800 */
[----:B--2---:R0:W-:Y:S04]  /*739e0*/  STG.E.U16 [R22.64], R27 ;  /* 0x0000001b16007986 */ /* 0x0041e8000c101506 */
[----:B0-----:R-:W2:Y:S01]  /*739f0*/  LDL.LU R27, [R1+0x14c4] ;  /* 0x0014c400011b7983 */ /* 0x001ea20000300800 */
[----:B------:R-:W-:Y:S01]  /*73a00*/  PRMT R0, R25, 0x7632, R0 ;  /* 0x0000763219007816 */ /* 0x000fe20000000000 */
[----:B------:R-:W3:Y:S02]  /*73a10*/  LDL.LU R23, [R1+0x2d4] ;  /* 0x0002d40001177983 */ /* 0x000ee40000300800 */
[----:B--2---:R0:W-:Y:S04]  /*73a20*/  STG.E.U16 [R26.64], R25 ;  /* 0x000000191a007986 */ /* 0x0041e8000c101506 */
[----:B0-----:R-:W2:Y:S01]  /*73a30*/  LDL.LU R25, [R1+0x14c0] ;  /* 0x0014c00001197983 */ /* 0x001ea20000300800 */
[----:B------:R-:W3:Y:S01]  /*73a40*/  LDL.LU R27, [R1+0x2d8] ;  /* 0x0002d800011b7983 */ /* 0x000ee20000300800 */
[----:B------:R-:W-:-:S02]  /*73a50*/  PRMT R22, R4, 0x7632, R22 ;  /* 0x0000763204167816 */ /* 0x000fc40000000016 */
[----:B--2---:R0:W-:Y:S04]  /*73a60*/  STG.E.U16 [R24.64], R0 ;  /* 0x0000000018007986 */ /* 0x0041e8000c101506 */
[----:B0-----:R-:W2:Y:S01]  /*73a70*/  LDL.LU.64 R24, [R1+0x178] ;  /* 0x0001780001187983 */ /* 0x001ea20000300a00 */
[----:B------:R0:W-:Y:S01]  /*73a80*/  STG.E.U16 [R20.64], R4 ;  /* 0x0000000414007986 */ /* 0x0001e2000c101506 */
[----:B---3--:R-:W-:Y:S02]  /*73a90*/  PRMT R0, R23, 0x7632, R0 ;  /* 0x0000763217007816 */ /* 0x008fe40000000000 */
[----:B0-----:R-:W0:Y:S01]  /*73aa0*/  S2R R4, SR_TID.X ;  /* 0x0000000000047919 */ /* 0x001e220000002100 */
[----:B----4-:R-:W-:Y:S02]  /*73ab0*/  STG.E.U16 [R14.64], R22 ;  /* 0x000000160e007986 */ /* 0x010fe4000c101506 */
[----:B------:R-:W-:Y:S02]  /*73ac0*/  STG.E.U16 [R18.64], R23 ;  /* 0x0000001712007986 */ /* 0x000fe4000c101506 */
[----:B------:R1:W-:Y:S01]  /*73ad0*/  STG.E.U16 [R16.64], R0 ;  /* 0x0000000010007986 */ /* 0x0003e2000c101506 */
[----:B------:R3:W-:Y:S01]  /*73ae0*/  STG.E.U16 [R10.64], R29 ;  /* 0x0000001d0a007986 */ /* 0x0007e2000c101506 */
[----:B-1----:R-:W-:-:S03]  /*73af0*/  PRMT R0, R29, 0x7632, R0 ;  /* 0x000076321d007816 */ /* 0x002fc60000000000 */
[----:B---3--:R-:W1:Y:S01]  /*73b00*/  S2R R29, SR_TID.X ;  /* 0x00000000001d7919 */ /* 0x008e620000002100 */
[C---:B0-----:R-:W-:Y:S01]  /*73b10*/  LOP3.LUT R23, R4.reuse, 0xff, RZ, 0xc0, !PT ;  /* 0x000000ff04177812 */ /* 0x041fe200078ec0ff */
[----:B------:R-:W-:-:S04]  /*73b20*/  SHF.L.U32 R4, R4, 0xb, RZ ;  /* 0x0000000b04047819 */ /* 0x000fc800000006ff */
[----:B------:R-:W-:-:S04]  /*73b30*/  LOP3.LUT R4, R4, 0x3000, RZ, 0xc0, !PT ;  /* 0x0000300004047812 */ /* 0x000fc800078ec0ff */
[----:B------:R-:W-:-:S05]  /*73b40*/  LEA R4, R23, R4, 0x4 ;  /* 0x0000000417047211 */ /* 0x000fca00078e20ff */
[----:B------:R1:W0:Y:S02]  /*73b50*/  LDS.128 R16, [R4] ;  /* 0x0000000004107984 */ /* 0x0002240000000c00 */
[C---:B-1----:R-:W-:Y:S01]  /*73b60*/  LOP3.LUT R4, R29.reuse, 0xff, RZ, 0xc0, !PT ;  /* 0x000000ff1d047812 */ /* 0x042fe200078ec0ff */
[----:B------:R-:W-:-:S05]  /*73b70*/  IMAD.SHL.U32 R29, R29, 0x800, RZ ;  /* 0x000008001d1d7824 */ /* 0x000fca00078e00ff */
[----:B------:R-:W-:-:S04]  /*73b80*/  LOP3.LUT R29, R29, 0x3000, RZ, 0xc0, !PT ;  /* 0x000030001d1d7812 */ /* 0x000fc800078ec0ff */
[----:B------:R-:W-:Y:S02]  /*73b90*/  LEA R29, R4, R29, 0x4 ;  /* 0x0000001d041d7211 */ /* 0x000fe400078e20ff */
[----:B------:R-:W1:Y:S02]  /*73ba0*/  S2R R4, SR_TID.X ;  /* 0x0000000000047919 */ /* 0x000e640000002100 */
[----:B------:R-:W-:Y:S02]  /*73bb0*/  LOP3.LUT R29, R29, 0x20, RZ, 0x3c, !PT ;  /* 0x000000201d1d7812 */ /* 0x000fe400078e3cff */
[C---:B-1----:R-:W-:Y:S01]  /*73bc0*/  LOP3.LUT R23, R4.reuse, 0xff, RZ, 0xc0, !PT ;  /* 0x000000ff04177812 */ /* 0x042fe200078ec0ff */
[----:B------:R-:W-:-:S04]  /*73bd0*/  SHF.L.U32 R4, R4, 0xb, RZ ;  /* 0x0000000b04047819 */ /* 0x000fc800000006ff */
[----:B------:R-:W-:-:S05]  /*73be0*/  LOP3.LUT R4, R4, 0x3000, RZ, 0xc0, !PT ;  /* 0x0000300004047812 */ /* 0x000fca00078ec0ff */
[----:B------:R-:W-:-:S05]  /*73bf0*/  IMAD R4, R23, 0x10, R4 ;  /* 0x0000001017047824 */ /* 0x000fca00078e0204 */
[----:B------:R-:W-:Y:S01]  /*73c00*/  LOP3.LUT R4, R4, 0x40, RZ, 0x3c, !PT ;  /* 0x0000004004047812 */ /* 0x000fe200078e3cff */
[----:B0-----:R-:W-:Y:S01]  /*73c10*/  STL.64 [R1+0x1490], R16 ;  /* 0x0014901001007387 */ /* 0x001fe20000100a00 */
[----:B------:R-:W-:Y:S03]  /*73c20*/  STL.64 [R1+0x1460], R18 ;  /* 0x0014601201007387 */ /* 0x000fe60000100a00 */
[----:B--2---:R0:W-:Y:S01]  /*73c30*/  STG.E.U16 [R24.64], R0 ;  /* 0x0000000018007986 */ /* 0x0041e2000c101506 */
[----:B------:R-:W-:Y:S02]  /*73c40*/  STG.E.U16 [R8.64], R28 ;  /* 0x0000001c08007986 */ /* 0x000fe4000c101506 */
[----:B------:R-:W1:Y:S01]  /*73c50*/  LDS.128 R8, [R29] ;  /* 0x000000001d087984 */ /* 0x000e620000000c00 */
[----:B0-----:R-:W-:-:S05]  /*73c60*/  PRMT R0, R28, 0x7632, R0 ;  /* 0x000076321c007816 */ /* 0x001fca0000000000 */
[----:B-----5:R-:W-:Y:S02]  /*73c70*/  STG.E.U16 [R12.64], R0 ;  /* 0x000000000c007986 */ /* 0x020fe4000c101506 */
[----:B------:R-:W0:Y:S02]  /*73c80*/  LDS.128 R12, [R4] ;  /* 0x00000000040c7984 */ /* 0x000e240000000c00 */
[----:B-1----:R-:W-:Y:S02]  /*73c90*/  STL.64 [R1+0x1480], R8 ;  /* 0x0014800801007387 */ /* 0x002fe40000100a00 */
[----:B------:R-:W-:Y:S02]  /*73ca0*/  STL.64 [R1+0x1458], R10 ;  /* 0x0014580a01007387 */ /* 0x000fe40000100a00 */
[----:B------:R-:W2:Y:S01]  /*73cb0*/  LDL.LU R24, [R1+0x30c] ;  /* 0x00030c0001187983 */ /* 0x000ea20000300800 */
[----:B0-----:R-:W-:Y:S01]  /*73cc0*/  STL.64 [R1+0x1478], R12 ;  /* 0x0014780c01007387 */ /* 0x001fe20000100a00 */
[----:B------:R0:W-:Y:S02]  /*73cd0*/  STL.64 [R1+0x1450], R14 ;  /* 0x0014500e01007387 */ /* 0x0001e40000100a00 */
[----:B------:R-:W3:Y:S02]  /*73ce0*/  LDL.LU.64 R18, [R1+0x250] ;  /* 0x0002500001127983 */ /* 0x000ee40000300a00 */
[----:B------:R-:W4:Y:S01]  /*73cf0*/  LDL.LU.64 R28, [R1+0x248] ;  /* 0x00024800011c7983 */ /* 0x000f220000300a00 */
[----:B0-----:R-:W5:Y:S01]  /*73d00*/  LDL.LU.64 R14, [R1+0x238] ;  /* 0x00023800010e7983 */ /* 0x001f620000300a00 */
[----:B------:R-:W-:-:S03]  /*73d10*/  PRMT R0, R5, 0x7632, R0 ;  /* 0x0000763205007816 */ /* 0x000fc60000000000 */
[----:B------:R-:W-:Y:S04]  /*73d20*/  STG.E.U16 [R2.64], R5 ;  /* 0x0000000502007986 */ /* 0x000fe8000c101506 */
[----:B------:R-:W-:Y:S04]  /*73d30*/  STG.E.U16 [R6.64], R0 ;  /* 0x0000000006007986 */ /* 0x000fe8000c101506 */
[----:B-----5:R0:W-:Y:S04]  /*73d40*/  STL.64 [R1+0x14b8], R14 ;  /* 0x0014b80e01007387 */ /* 0x0201e80000100a00 */
[----:B0-----:R-:W2:Y:S01]  /*73d50*/  LDL.LU.64 R14, [R1+0x240] ;  /* 0x00024000010e7983 */ /* 0x001ea20000300a00 */
[----:B------:R-:W5:Y:S02]  /*73d60*/  LDL.LU.64 R10, [R1+0x230] ;  /* 0x00023000010a7983 */ /* 0x000f640000300a00 */
[----:B------:R-:W2:Y:S02]  /*73d70*/  LDL.LU R25, [R1+0x2fc] ;  /* 0x0002fc0001197983 */ /* 0x000ea40000300800 */
[----:B------:R-:W2:Y:S02]  /*73d80*/  LDL.LU R7, [R1+0x2dc] ;  /* 0x0002dc0001077983 */ /* 0x000ea40000300800 */
[----:B--2---:R0:W-:Y:S04]  /*73d90*/  STL [R1+0x14a0], R7 ;  /* 0x0014a00701007387 */ /* 0x0041e80000100800 */
[----:B0-----:R-:W2:Y:S01]  /*73da0*/  LDL.LU R7, [R1+0x2ec] ;  /* 0x0002ec0001077983 */ /* 0x001ea20000300800 */
[----:B------:R-:W2:Y:S03]  /*73db0*/  LDL.LU.64 R16, [R1+0x210] ;  /* 0x0002100001107983 */ /* 0x000ea60000300a00 */
[----:B--2---:R0:W-:Y:S04]  /*73dc0*/  STL.64 [R1+0x1498], R16 ;  /* 0x0014981001007387 */ /* 0x0041e80000100a00 */
[----:B0-----:R-:W2:Y:S04]  /*73dd0*/  LDL.LU.64 R16, [R1+0x218] ;  /* 0x0002180001107983 */ /* 0x001ea80000300a00 */
[----:B------:R-:W0:Y:S04]  /*73de0*/  S2R R5, SR_TID.X ;  /* 0x0000000000057919 */ /* 0x000e280000002100 */
[----:B--2---:R1:W-:Y:S04]  /*73df0*/  STL.64 [R1+0x14a8], R16 ;  /* 0x0014a81001007387 */ /* 0x0043e80000100a00 */
[----:B-1----:R-:W2:Y:S01]  /*73e00*/  LDL.LU.64 R16, [R1+0x220] ;  /* 0x0002200001107983 */ /* 0x002ea20000300a00 */
[C---:B0-----:R-:W-:Y:S01]  /*73e10*/  LOP3.LUT R2, R5.reuse, 0xff, RZ, 0xc0, !PT ;  /* 0x000000ff05027812 */ /* 0x041fe200078ec0ff */
[----:B------:R-:W-:-:S04]  /*73e20*/  SHF.L.U32 R5, R5, 0xb, RZ ;  /* 0x0000000b05057819 */ /* 0x000fc800000006ff */
[----:B------:R-:W-:-:S04]  /*73e30*/  LOP3.LUT R5, R5, 0x3000, RZ, 0xc0, !PT ;  /* 0x0000300005057812 */ /* 0x000fc800078ec0ff */
[----:B------:R-:W-:-:S04]  /*73e40*/  LEA R5, R2, R5, 0x4 ;  /* 0x0000000502057211 */ /* 0x000fc800078e20ff */
[----:B------:R-:W-:-:S05]  /*73e50*/  LOP3.LUT R5, R5, 0x60, RZ, 0x3c, !PT ;  /* 0x0000006005057812 */ /* 0x000fca00078e3cff */
[----:B------:R-:W0:Y:S04]  /*73e60*/  LDS.128 R20, [R5] ;  /* 0x0000000005147984 */ /* 0x000e280000000c00 */
[----:B--2---:R1:W-:Y:S04]  /*73e70*/  STL.64 [R1+0x14b0], R16 ;  /* 0x0014b01001007387 */ /* 0x0043e80000100a00 */
[----:B-1----:R-:W2:Y:S01]  /*73e80*/  LDL.LU.64 R16, [R1+0x228] ;  /* 0x0002280001107983 */ /* 0x002ea20000300a00 */
[----:B------:R-:W2:Y:S02]  /*73e90*/  LDL.LU.64 R2, [R1+0x208] ;  /* 0x0002080001027983 */ /* 0x000ea40000300a00 */
[----:B------:R-:W2:Y:S02]  /*73ea0*/  LDL.LU.64 R8, [R1+0x1f8] ;  /* 0x0001f80001087983 */ /* 0x000ea40000300a00 */
[----:B--2---:R1:W-:Y:S04]  /*73eb0*/  STL.64 [R1+0x1488], R8 ;  /* 0x0014880801007387 */ /* 0x0043e80000100a00 */
[----:B-1----:R-:W2:Y:S01]  /*73ec0*/  LDL.LU.64 R8, [R1+0x200] ;  /* 0x0002000001087983 */ /* 0x002ea20000300a00 */
[----:B------:R-:W2:Y:S02]  /*73ed0*/  LDL.LU.64 R12, [R1+0x1f0] ;  /* 0x0001f000010c7983 */ /* 0x000ea40000300a00 */
[----:B0-----:R0:W-:Y:S02]  /*73ee0*/  STL.64 [R1+0x1468], R20 ;  /* 0x0014681401007387 */ /* 0x0011e40000100a00 */
[----:B0-----:R-:W2:Y:S01]  /*73ef0*/  LDL.LU.64 R20, [R1+0x1e0] ;  /* 0x0001e00001147983 */ /* 0x001ea20000300a00 */
[----:B------:R-:W-:-:S03]  /*73f00*/  PRMT R6, R27, 0x7632, R6 ;  /* 0x000076321b067816 */ /* 0x000fc60000000006 */
[----:B---3--:R-:W-:Y:S04]  /*73f10*/  STG.E.U16 [R18.64], R27 ;  /* 0x0000001b12007986 */ /* 0x008fe8000c101506 */
[----:B----4-:R-:W-:Y:S01]  /*73f20*/  STG.E.U16 [R28.64], R6 ;  /* 0x000000061c007986 */ /* 0x010fe2000c101506 */
[----:B------:R-:W-:Y:S03]  /*73f30*/  STG.E.U16 [R14.64], R24 ;  /* 0x000000180e007986 */ /* 0x000fe6000c101506 */
[----:B--2---:R0:W-:Y:S04]  /*73f40*/  STL.64 [R1+0x1470], R20 ;  /* 0x0014701401007387 */ /* 0x0041e80000100a00 */
[----:B0-----:R-:W2:Y:S01]  /*73f50*/  LDL.LU.64 R20, [R1+0x1e8] ;  /* 0x0001e80001147983 */ /* 0x001ea20000300a00 */
[----:B------:R-:W3:Y:S02]  /*73f60*/  LDL.LU.64 R4, [R1+0x1d8] ;  /* 0x0001d80001047983 */ /* 0x000ee40000300a00 */
[----:B------:R0:W-:Y:S02]  /*73f70*/  STL.64 [R1+0x1438], R22 ;  /* 0x0014381601007387 */ /* 0x0001e40000100a00 */
[----:B------:R-:W4:Y:S01]  /*73f80*/  LDL.LU.64 R18, [R1+0x1d0] ;  /* 0x0001d00001127983 */ /* 0x000f220000300a00 */
[----:B0-----:R-:W2:Y:S01]  /*73f90*/  LDL.LU.64 R22, [R1+0x1c8] ;  /* 0x0001c80001167983 */ /* 0x001ea20000300a00 */
[----:B------:R-:W2:Y:S02]  /*73fa0*/  LDL.LU.64 R26, [R1+0x1c0] ;  /* 0x0001c000011a7983 */ /* 0x000ea40000300a00 */
[----:B------:R-:W2:Y:S02]  /*73fb0*/  LDL.LU.64 R28, [R1+0x1b8] ;  /* 0x0001b800011c7983 */ /* 0x000ea40000300a00 */
[----:B------:R-:W2:Y:S01]  /*73fc0*/  LDL.LU.64 R14, [R1+0x14b8] ;  /* 0x0014b800010e7983 */ /* 0x000ea20000300a00 */
[----:B------:R-:W-:-:S02]  /*73fd0*/  PRMT R0, R24, 0x7632, R0 ;  /* 0x0000763218007816 */ /* 0x000fc40000000000 */
[----:B------:R-:W-:-:S03]  /*73fe0*/  PRMT R6, R25, 0x7632, R6 ;  /* 0x0000763219067816 */ /* 0x000fc60000000006 */
[----:B--2---:R0:W-:Y:S01]  /*73ff0*/  STG.E.U16 [R14.64], R0 ;  /* 0x000000000e007986 */ /* 0x0041e2000c101506 */
[----:B-----5:R1:W-:Y:S02]  /*74000*/  STG.E.U16 [R10.64], R25 ;  /* 0x000000190a007986 */ /* 0x0203e4000c101506 */
[----:B------:R2:W-:Y:S01]  /*74010*/  STG.E.U16 [R16.64], R6 ;  /* 0x0000000610007986 */ /* 0x0005e2000c101506 */
[----:B0-----:R-:W5:Y:S01]  /*74020*/  LDL.LU.64 R14, [R1+0x258] ;  /* 0x00025800010e7983 */ /* 0x001f620000300a00 */
[----:B-1----:R-:W3:Y:S02]  /*74030*/  LDL.LU.64 R10, [R1+0x278] ;  /* 0x00027800010a7983 */ /* 0x002ee40000300a00 */
[----:B------:R-:W3:Y:S02]  /*74040*/  LDL.LU.64 R24, [R1+0x270] ;  /* 0x0002700001187983 */ /* 0x000ee40000300a00 */
[----:B--2---:R-:W2:Y:S01]  /*74050*/  LDL.LU.64 R16, [R1+0x14b0] ;  /* 0x0014b00001107983 */ /* 0x004ea20000300a00 */
[----:B------:R-:W-:Y:S01]  /*74060*/  PRMT R0, R7, 0x7632, R0 ;  /* 0x0000763207007816 */ /* 0x000fe20000000000 */
[----:B--2---:R0:W-:Y:S04]  /*74070*/  STG.E.U16 [R16.64], R7 ;  /* 0x0000000710007986 */ /* 0x0041e8000c101506 */
[----:B0-----:R-:W2:Y:S01]  /*74080*/  LDL.LU.64 R16, [R1+0x14a8] ;  /* 0x0014a80001107983 */ /* 0x001ea20000300a00 */
[----:B------:R-:W3:Y:S03]  /*74090*/  LDL.LU R7, [R1+0x14a0] ;  /* 0x0014a00001077983 */ /* 0x000ee60000300800 */
[----:B--2---:R0:W-:Y:S04]  /*740a0*/  STG.E.U16 [R16.64], R0 ;  /* 0x0000000010007986 */ /* 0x0041e8000c101506 */
[----:B0-----:R-:W2:Y:S01]  /*740b0*/  LDL.LU.64 R16, [R1+0x1498] ;  /* 0x0014980001107983 */ /* 0x001ea20000300a00 */
[----:B---3--:R-:W-:-:S03]  /*740c0*/  PRMT R6, R7, 0x7632, R6 ;  /* 0x0000763207067816 */ /* 0x008fc60000000006 */
[----:B--2---:R0:W-:Y:S04]  /*740d0*/  STG.E.U16 [R16.64], R7 ;  /* 0x0000000710007986 */ /* 0x0041e8000c101506 */
[----:B0-----:R-:W2:Y:S01]  /*740e0*/  LDL.LU.64 R16, [R1+0x1490] ;  /* 0x0014900001107983 */ /* 0x001ea20000300a00 */
[----:B------:R0:W-:Y:S03]  /*740f0*/  STG.E.U16 [R2.64], R6 ;  /* 0x0000000602007986 */ /* 0x0001e6000c101506 */
[----:B0-----:R-:W3:Y:S04]  /*74100*/  LDL.LU.64 R2, [R1+0x268] ;  /* 0x0002680001027983 */ /* 0x001ee80000300a00 */
[----:B--2---:R0:W-:Y:S04]  /*74110*/  STG.E.U16 [R8.64], R16 ;  /* 0x0000001008007986 */ /* 0x0041e8000c101506 */
[----:B0-----:R-:W2:Y:S01]  /*74120*/  LDL.LU.64 R8, [R1+0x1488] ;  /* 0x0014880001087983 */ /* 0x001ea20000300a00 */
[----:B------:R-:W-:-:S05]  /*74130*/  PRMT R0, R16, 0x7632, R0 ;  /* 0x0000763210007816 */ /* 0x000fca0000000000 */
[----:B--2---:R0:W-:Y:S04]  /*74140*/  STG.E.U16 [R8.64], R0 ;  /* 0x0000000008007986 */ /* 0x0041e8000c101506 */
[----:B0-----:R-:W2:Y:S02]  /*74150*/  LDL.LU.64 R8, [R1+0x1480] ;  /* 0x0014800001087983 */ /* 0x001ea40000300a00 */
[----:B--2---:R-:W-:Y:S02]  /*74160*/  PRMT R6, R8, 0x7632, R6 ;  /* 0x0000763208067816 */ /* 0x004fe40000000006 */
[----:B------:R0:W-:Y:S04]  /*74170*/  STG.E.U16 [R12.64], R8 ;  /* 0x000000080c007986 */ /* 0x0001e8000c101506 */
[----:B------:R1:W-:Y:S04]  /*74180*/  STG.E.U16 [R20.64], R6 ;  /* 0x0000000614007986 */ /* 0x0003e8000c101506 */
[----:B0-----:R-:W2:Y:S04]  /*74190*/  LDL.LU.64 R12, [R1+0x1478] ;  /* 0x00147800010c7983 */ /* 0x001ea80000300a00 */
[----:B-1----:R-:W2:Y:S04]  /*741a0*/  LDL.LU.64 R20, [R1+0x1470] ;  /* 0x0014700001147983 */ /* 0x002ea80000300a00 */
[----:B--2---:R0:W-:Y:S04]  /*741b0*/  STG.E.U16 [R20.64], R12 ;  /* 0x0000000c14007986 */ /* 0x0041e8000c101506 */
[----:B0-----:R-:W2:Y:S01]  /*741c0*/  LDL.LU.64 R20, [R1+0x1468] ;  /* 0x0014680001147983 */ /* 0x001ea20000300a00 */
[----:B------:R-:W-:-:S05]  /*741d0*/  PRMT R0, R12, 0x7632, R0 ;  /* 0x000076320c007816 */ /* 0x000fca0000000000 */
[----:B------:R0:W-:Y:S02]  /*741e0*/  STG.E.U16 [R4.64], R0 ;  /* 0x0000000004007986 */ /* 0x0001e4000c101506 */
[----:B0-----:R-:W-:Y:S02]  /*741f0*/  PRMT R0, R17, 0x7632, R0 ;  /* 0x0000763211007816 */ /* 0x001fe40000000000 */
[----:B------:R-:W3:Y:S01]  /*74200*/  LDL.LU.64 R4, [R1+0x280] ;  /* 0x0002800001047983 */ /* 0x000ee20000300a00 */
[----:B--2---:R-:W-:-:S03]  /*74210*/  PRMT R6, R20, 0x7632, R6 ;  /* 0x0000763214067816 */ /* 0x004fc60000000006 */
[----:B----4-:R0:W-:Y:S04]  /*74220*/  STG.E.U16 [R18.64], R20 ;  /* 0x0000001412007986 */ /* 0x0101e8000c101506 */
[----:B------:R-:W-:Y:S01]  /*74230*/  STG.E.U16 [R22.64], R6 ;  /* 0x0000000616007986 */ /* 0x000fe2000c101506 */
[----:B------:R1:W-:Y:S02]  /*74240*/  STG.E.U16 [R26.64], R17 ;  /* 0x000000111a007986 */ /* 0x0003e4000c101506 */
[----:B------:R2:W-:Y:S02]  /*74250*/  STG.E.U16 [R28.64], R0 ;  /* 0x000000001c007986 */ /* 0x0005e4000c101506 */
[----:B-----5:R-:W-:Y:S01]  /*74260*/  STG.E.U16 [R14.64], R9 ;  /* 0x000000090e007986 */ /* 0x020fe2000c101506 */
[----:B0-----:R-:W4:Y:S04]  /*74270*/  LDL.LU.64 R18, [R1+0x1460] ;  /* 0x0014600001127983 */ /* 0x001f280000300a00 */
[----:B-1----:R-:W5:Y:S01]  /*74280*/  LDL.LU.64 R26, [R1+0x2a0] ;  /* 0x0002a000011a7983 */ /* 0x002f620000300a00 */
[----:B--2---:R-:W-:Y:S01]  /*74290*/  PRMT R0, R9, 0x7632, R0 ;  /* 0x0000763209007816 */ /* 0x004fe20000000000 */
[----:B------:R-:W4:Y:S04]  /*742a0*/  LDL.LU.64 R28, [R1+0x298] ;  /* 0x00029800011c7983 */ /* 0x000f280000300a00 */
[----:B------:R0:W-:Y:S04]  /*742b0*/  STG.E.U16 [R10.64], R0 ;  /* 0x000000000a007986 */ /* 0x0001e8000c101506 */
[----:B0-----:R-:W2:Y:S01]  /*742c0*/  LDL.LU.64 R10, [R1+0x290] ;  /* 0x00029000010a7983 */ /* 0x001ea20000300a00 */
[----:B------:R-:W2:Y:S02]  /*742d0*/  LDL.LU.64 R14, [R1+0x2a8] ;  /* 0x0002a800010e7983 */ /* 0x000ea40000300a00 */
[----:B------:R-:W2:Y:S02]  /*742e0*/  LDL.LU.64 R22, [R1+0x2b0] ;  /* 0x0002b00001167983 */ /* 0x000ea40000300a00 */
[----:B--2---:R0:W-:Y:S04]  /*742f0*/  STL.64 [R1+0x1440], R22 ;  /* 0x0014401601007387 */ /* 0x0041e80000100a00 */
[----:B0-----:R-:W2:Y:S01]  /*74300*/  LDL.LU.64 R22, [R1+0x2b8] ;  /* 0x0002b80001167983 */ /* 0x001ea20000300a00 */
[----:B------:R-:W-:Y:S01]  /*74310*/  PRMT R6, R13, 0x7632, R6 ;  /* 0x000076320d067816 */ /* 0x000fe20000000006 */
[----:B------:R-:W-:Y:S02]  /*74320*/  STG.E.U16 [R24.64], R13 ;  /* 0x0000000d18007986 */ /* 0x000fe4000c101506 */
[----:B--2---:R0:W-:Y:S04]  /*74330*/  STL.64 [R1+0x1448], R22 ;  /* 0x0014481601007387 */ /* 0x0041e80000100a00 */
[----:B0-----:R-:W2:Y:S01]  /*74340*/  LDL.LU.64 R22, [R1+0x2c0] ;  /* 0x0002c00001167983 */ /* 0x001ea20000300a00 */
[----:B------:R0:W-:Y:S03]  /*74350*/  STL [R1+0x1418], R12 ;  /* 0x0014180c01007387 */ /* 0x0001e60000100800 */
[----:B0-----:R-:W2:Y:S04]  /*74360*/  LDL.LU.64 R12, [R1+0x1a8] ;  /* 0x0001a800010c7983 */ /* 0x001ea80000300a00 */
[----:B--2---:R0:W-:Y:S04]  /*74370*/  STL.64 [R1+0x1420], R12 ;  /* 0x0014200c01007387 */ /* 0x0041e80000100a00 */
[----:B0-----:R-:W2:Y:S04]  /*74380*/  LDL.LU.64 R12, [R1+0x1b0] ;  /* 0x0001b000010c7983 */ /* 0x001ea80000300a00 */
[----:B--2---:R0:W-:Y:S04]  /*74390*/  STL.64 [R1+0x1428], R12 ;  /* 0x0014280c01007387 */ /* 0x0041e80000100a00 */
[----:B0-----:R-:W2:Y:S04]  /*743a0*/  LDL.LU.64 R12, [R1+0x260] ;  /* 0x00026000010c7983 */ /* 0x001ea80000300a00 */
[----:B---3--:R0:W-:Y:S01]  /*743b0*/  STG.E.U16 [R2.64], R6 ;  /* 0x0000000602007986 */ /* 0x0081e2000c101506 */
[----:B------:R-:W-:Y:S01]  /*743c0*/  STG.E.U16 [R4.64], R21 ;  /* 0x0000001504007986 */ /* 0x000fe2000c101506 */
[----:B------:R-:W-:-:S05]  /*743d0*/  PRMT R0, R21, 0x7632, R0 ;  /* 0x0000763215007816 */ /* 0x000fca0000000000 */
[----:B-----5:R-:W-:Y:S01]  /*743e0*/  STG.E.U16 [R26.64], R0 ;  /* 0x000000001a007986 */ /* 0x020fe2000c101506 */
[----:B----4-:R-:W-:Y:S01]  /*743f0*/  STG.E.U16 [R28.64], R18 ;  /* 0x000000121c007986 */ /* 0x010fe2000c101506 */
[----:B0-----:R-:W-:-:S05]  /*74400*/  PRMT R6, R18, 0x7632, R6 ;  /* 0x0000763212067816 */ /* 0x001fca0000000006 */
[----:B------:R-:W-:Y:S04]  /*74410*/  STG.E.U16 [R10.64], R6 ;  /* 0x000000060a007986 */ /* 0x000fe8000c101506 */
[----:B--2---:R0:W-:Y:S04]  /*74420*/  STL.64 [R1+0x1430], R12 ;  /* 0x0014300c01007387 */ /* 0x0041e80000100a00 */
[----:B0-----:R-:W2:Y:S01]  /*74430*/  LDL.LU.64 R12, [R1+0x288] ;  /* 0x00028800010c7983 */ /* 0x001ea20000300a00 */
[----:B------:R-:W3:Y:S02]  /*74440*/  LDL.LU.64 R2, [R1+0x1a0] ;  /* 0x0001a00001027983 */ /* 0x000ee40000300a00 */
[----:B------:R-:W4:Y:S02]  /*74450*/  LDL.LU.64 R4, [R1+0x198] ;  /* 0x0001980001047983 */ /* 0x000f240000300a00 */
[----:B------:R-:W5:Y:S01]  /*74460*/  LDL.LU.64 R20, [R1+0x188] ;  /* 0x0001880001147983 */ /* 0x000f620000300a00 */
        /* <DEDUP_REMOVED lines=8> */
[----:B------:R-:W2:Y:S02]  /*744f0*/  LDL.LU.64 R10, [R1+0x1458] ;  /* 0x00145800010a7983 */ /* 0x000ea40000300a00 */
[----:B--2---:R-:W-:-:S02]  /*74500*/  PRMT R0, R10, 0x7632, R0 ;  /* 0x000076320a007816 */ /* 0x004fc40000000000 */
[----:B------:R0:W-:Y:S04]  /*74510*/  STG.E.U16 [R14.64], R10 ;  /* 0x0000000a0e007986 */ /* 0x0001e8000c101506 */
[----:B------:R1:W-:Y:S04]  /*74520*/  STG.E.U16 [R22.64], R0 ;  /* 0x0000000016007986 */ /* 0x0003e8000c101506 */
[----:B0-----:R-:W2:Y:S04]  /*74530*/  LDL.LU.64 R14, [R1+0x1450] ;  /* 0x00145000010e7983 */ /* 0x001ea80000300a00 */
[----:B-1----:R-:W2:Y:S04]  /*74540*/  LDL.LU.64 R22, [R1+0x1448] ;  /* 0x0014480001167983 */ /* 0x002ea80000300a00 */
[----:B--2---:R0:W-:Y:S04]  /*74550*/  STG.E.U16 [R22.64], R14 ;  /* 0x0000000e16007986 */ /* 0x0041e8000c101506 */
[----:B0-----:R-:W2:Y:S01]  /*74560*/  LDL.LU.64 R22, [R1+0x1440] ;  /* 0x0014400001167983 */ /* 0x001ea20000300a00 */
[----:B------:R-:W-:-:S05]  /*74570*/  PRMT R6, R14, 0x7632, R6 ;  /* 0x000076320e067816 */ /* 0x000fca0000000006 */
[----:B--2---:R0:W-:Y:S04]  /*74580*/  STG.E.U16 [R22.64], R6 ;  /* 0x0000000616007986 */ /* 0x0041e8000c101506 */
[----:B0-----:R-:W2:Y:S01]  /*74590*/  LDL.LU.64 R22, [R1+0x1438] ;  /* 0x0014380001167983 */ /* 0x001ea20000300a00 */
[----:B------:R-:W3:Y:S03]  /*745a0*/  LDL.LU R27, [R1+0x45c] ;  /* 0x00045c00011b7983 */ /* 0x000ee60000300800 */
[----:B--2---:R0:W-:Y:S04]  /*745b0*/  STG.E.U16 [R12.64], R22 ;  /* 0x000000160c007986 */ /* 0x0041e8000c101506 */
[----:B0-----:R-:W2:Y:S01]  /*745c0*/  LDL.LU.64 R12, [R1+0x1430] ;  /* 0x00143000010c7983 */ /* 0x001ea20000300a00 */
[----:B------:R-:W-:-:S05]  /*745d0*/  PRMT R0, R22, 0x7632, R0 ;  /* 0x0000763216007816 */ /* 0x000fca0000000000 */
[----:B--2---:R0:W-:Y:S04]  /*745e0*/  STG.E.U16 [R12.64], R0 ;  /* 0x000000000c007986 */ /* 0x0041e8000c101506 */
[----:B0-----:R-:W2:Y:S01]  /*745f0*/  LDL.LU.64 R12, [R1+0x1428] ;  /* 0x00142800010c7983 */ /* 0x001ea20000300a00 */
[----:B------:R-:W-:-:S03]  /*74600*/  PRMT R6, R19, 0x7632, R6 ;  /* 0x0000763213067816 */ /* 0x000fc60000000006 */
[----:B--2---:R0:W-:Y:S04]  /*74610*/  STG.E.U16 [R12.64], R19 ;  /* 0x000000130c007986 */ /* 0x0041e8000c101506 */
[----:B0-----:R-:W2:Y:S01]  /*74620*/  LDL.LU.64 R12, [R1+0x1420] ;  /* 0x00142000010c7983 */ /* 0x001ea20000300a00 */
[----:B------:R-:W3:Y:S01]  /*74630*/  LDL.LU.64 R18, [R1+0x190] ;  /* 0x0001900001127983 */ /* 0x000ee20000300a00 */
[----:B------:R-:W-:Y:S02]  /*74640*/  PRMT R10, R11, 0x7632, R10 ;  /* 0x000076320b0a7816 */ /* 0x000fe4000000000a */
[----:B--2---:R0:W-:Y:S01]  /*74650*/  STG.E.U16 [R12.64], R6 ;  /* 0x000000060c007986 */ /* 0x0041e2000c101506 */
[----:B---3--:R1:W-:Y:S02]  /*74660*/  STG.E.U16 [R2.64], R11 ;  /* 0x0000000b02007986 */ /* 0x0083e4000c101506 */
[----:B----4-:R2:W-:Y:S01]  /*74670*/  STG.E.U16 [R4.64], R10 ;  /* 0x0000000a04007986 */ /* 0x0105e2000c101506 */
[----:B0-----:R-:W3:Y:S01]  /*74680*/  LDL.LU R12, [R1+0x1418] ;  /* 0x00141800010c7983 */ /* 0x001ee20000300800 */
[----:B-1----:R-:W4:Y:S02]  /*74690*/  LDL.LU.64 R2, [R1+0x1410] ;  /* 0x0014100001027983 */ /* 0x002f240000300a00 */
[----:B--2---:R-:W2:Y:S01]  /*746a0*/  LDL.LU.64 R4, [R1+0x1408] ;  /* 0x0014080001047983 */ /* 0x004ea20000300a00 */
[----:B------:R-:W-:-:S02]  /*746b0*/  FSEL R0, R24, -INF , P1 ;  /* 0xff80000018007808 */ /* 0x000fc40000800000 */
[----:B------:R-:W0:Y:S01]  /*746c0*/  S2R R24, SR_TID.X ;  /* 0x0000000000187919 */ /* 0x000e220000002100 */
[----:B------:R-:W-:-:S03]  /*746d0*/  PRMT R14, R23, 0x7632, R14 ;  /* 0x00007632170e7816 */ /* 0x000fc6000000000e */
[----:B------:R-:W-:Y:S01]  /*746e0*/  STG.E.U16 [R18.64], R15 ;  /* 0x0000000f12007986 */ /* 0x000fe2000c101506 */
[----:B------:R-:W-:Y:S02]  /*746f0*/  FSEL R8, R8, -INF , P3 ;  /* 0xff80000008087808 */ /* 0x000fe40001800000 */
[----:B------:R-:W-:Y:S02]  /*74700*/  FSEL R7, R7, -INF , P2 ;  /* 0xff80000007077808 */ /* 0x000fe40001000000 */
[----:B------:R-:W-:Y:S01]  /*74710*/  FSEL R9, R16, -INF , P0 ;  /* 0xff80000010097808 */ /* 0x000fe20000000000 */
[----:B------:R-:W-:Y:S02]  /*74720*/  FFMA R6, R8, 0.69314718246459960938, R25 ;  /* 0x3f31721808067823 */ /* 0x000fe40000000019 */
[----:B------:R-:W-:Y:S02]  /*74730*/  FFMA R7, R7, 0.69314718246459960938, R26 ;  /* 0x3f31721807077823 */ /* 0x000fe4000000001a */
[----:B------:R-:W-:-:S02]  /*74740*/  FFMA R8, R0, 0.69314718246459960938, R28 ;  /* 0x3f31721800087823 */ /* 0x000fc4000000001c */
[----:B------:R-:W-:Y:S02]  /*74750*/  FFMA R9, R9, 0.69314718246459960938, R29 ;  /* 0x3f31721809097823 */ /* 0x000fe4000000001d */
[----:B0-----:R-:W-:-:S05]  /*74760*/  IMAD.SHL.U32 R13, R24, 0x2, RZ ;  /* 0x00000002180d7824 */ /* 0x001fca00078e00ff */
[----:B------:R-:W-:Y:S01]  /*74770*/  LOP3.LUT R10, R13, 0x1f8, RZ, 0xc0, !PT ;  /* 0x000001f80d0a7812 */ /* 0x000fe200078ec0ff */
[----:B------:R-:W0:Y:S04]  /*74780*/  S2R R28, SR_CTAID.Y ;  /* 0x00000000001c7919 */ /* 0x000e280000002600 */
[----:B------:R-:W1:Y:S04]  /*74790*/  S2R R29, SR_TID.X ;  /* 0x00000000001d7919 */ /* 0x000e680000002100 */
[----:B------:R-:W1:Y:S01]  /*747a0*/  S2R R26, SR_CTAID.X ;  /* 0x00000000001a7919 */ /* 0x000e620000002500 */
[----:B0-----:R-:W-:Y:S01]  /*747b0*/  IMAD R0, R28, c[0x0][0x1cc], RZ ;  /* 0x000073001c007a24 */ /* 0x001fe200078e02ff */
[----:B-1----:R-:W-:-:S05]  /*747c0*/  PRMT R29, R29, 0x6540, R26 ;  /* 0x000065401d1d7816 */ /* 0x002fca000000001a */
[----:B------:R-:W-:Y:S01]  /*747d0*/  IMAD.HI R11, R29, 0x4, RZ ;  /* 0x000000041d0b7827 */ /* 0x000fe200078e02ff */
[----:B---3--:R-:W-:-:S05]  /*747e0*/  PRMT R12, R15, 0x7632, R12 ;  /* 0x000076320f0c7816 */ /* 0x008fca000000000c */
[----:B-----5:R-:W-:Y:S01]  /*747f0*/  STG.E.U16 [R20.64], R12 ;  /* 0x0000000c14007986 */ /* 0x020fe2000c101506 */
[----:B--2---:R0:W-:Y:S02]  /*74800*/  STG.E.U16 [R4.64], R23 ;  /* 0x0000001704007986 */ /* 0x0041e4000c101506 */
[----:B----4-:R1:W-:Y:S02]  /*74810*/  STG.E.U16 [R2.64], R14 ;  /* 0x0000000e02007986 */ /* 0x0103e4000c101506 */
[----:B------:R-:W-:Y:S06]  /*74820*/  BAR.SYNC.DEFER_BLOCKING 0x0 ;  /* 0x0000000000007b1d */ /* 0x000fec0000010000 */
[----:B------:R-:W-:Y:S04]  /*74830*/  STS.64 [R10], R6 ;  /* 0x000000060a007388 */ /* 0x000fe80000000a00 */
[----:B------:R-:W-:Y:S01]  /*74840*/  STS.64 [R10+0x200], R8 ;  /* 0x000200080a007388 */ /* 0x000fe20000000a00 */
[----:B------:R-:W-:Y:S06]  /*74850*/  BAR.SYNC.DEFER_BLOCKING 0x0 ;  /* 0x0000000000007b1d */ /* 0x000fec0000010000 */
[----:B------:R-:W2:Y:S01]  /*74860*/  LDS R13, [R27] ;  /* 0x000000001b0d7984 */ /* 0x000ea20000000800 */
[----:B0-----:R-:W-:-:S02]  /*74870*/  SHF.L.U32 R5, R29, 0x2, RZ ;  /* 0x000000021d057819 */ /* 0x001fc400000006ff */
[C---:B------:R-:W-:Y:S01]  /*74880*/  SHF.L.U32 R4, R0.reuse, 0x2, RZ ;  /* 0x0000000200047819 */ /* 0x040fe200000006ff */
[----:B------:R-:W-:-:S03]  /*74890*/  IMAD.HI R0, R0, 0x4, RZ ;  /* 0x0000000400007827 */ /* 0x000fc600078e02ff */
[----:B-1----:R-:W-:-:S04]  /*748a0*/  IADD3 R2, P0, P1, R5, c[0x0][0x180], R4 ;  /* 0x0000600005027a10 */ /* 0x002fc8000791e004 */
[----:B------:R-:W-:-:S05]  /*748b0*/  IADD3.X R3, R11, c[0x0][0x184], R0, P0, P1 ;  /* 0x000061000b037a10 */ /* 0x000fca00007e2400 */
[----:B--2---:R-:W-:Y:S01]  /*748c0*/  STG.E [R2.64], R13 ;  /* 0x0000000d02007986 */ /* 0x004fe2000c101906 */
[----:B------:R-:W-:Y:S05]  /*748d0*/  EXIT ;  /* 0x000000000000794d */ /* 0x000fea0003800000 */
.L_x_3:
[----:B------:R-:W-:-:S00]  /*748e0*/  BRA `(.L_x_3) ;  /* 0xfffffff000007947 */ /* 0x000fc0000383ffff */
[----:B------:R-:W-:-:S00]  /*748f0*/  NOP ;  /* 0x0000000000007918 */ /* 0x000fc00000000000 */
        /* <DEDUP_REMOVED lines=8> */
.L_x_4:


//--------------------- .nv.global.init           --------------------------
	.section	.nv.global.init,"aw",@progbits
.nv.global.init:
	.type		_$_str,@object
	.size		_$_str,(.L_0 - _$_str)
_$_str:
        /*0000*/ 	.byte	0x5f, 0x5f, 0x43, 0x55, 0x44, 0x41, 0x5f, 0x46, 0x54, 0x5a, 0x00
.L_0:


//--------------------- .nv.shared.attn_fwd       --------------------------
	.section	.nv.shared.attn_fwd,"aw",@nobits
	.sectionflags	@""
	.align	16
